//
// Generated by NVIDIA NVVM Compiler
//
// Compiler Build ID: CL-36424714
// Cuda compilation tools, release 13.0, V13.0.88
// Based on NVVM 20.0.0
//

.version 9.0
.target sm_100
.address_size 64

	// .globl	dequantize_mul_mat_vec_q4_0
// _ZZN34_INTERNAL_97576795_4_k_cu_bc83b14019allocate_tiles_q4_0ILi128EEEvPPiPP7__half2S2_S2_E9tile_x_qs has been demoted
// _ZZN34_INTERNAL_97576795_4_k_cu_bc83b14019allocate_tiles_q4_0ILi128EEEvPPiPP7__half2S2_S2_E8tile_x_d has been demoted
// _ZZN34_INTERNAL_97576795_4_k_cu_bc83b1409mul_mat_qILi32ELi2ELi4ELb1E10block_q4_0Li64ELi128ELi4EXadL_ZNS_19allocate_tiles_q4_0ILi128EEEvPPiPP7__half2S4_S4_EEXadL_ZNS_15load_tiles_q4_0ILi128ELi4ELb1EEEvPKvS3_S6_S3_S3_RKiSC_SC_SC_EELi4EXadL_ZNS_25vec_dot_q4_0_q8_1_mul_matEPSB_PKS5_SD_SD_SD_SF_SC_SC_SC_EEEEvSA_SA_PfiiiiiE9tile_y_qs has been demoted
// _ZZN34_INTERNAL_97576795_4_k_cu_bc83b1409mul_mat_qILi32ELi2ELi4ELb1E10block_q4_0Li64ELi128ELi4EXadL_ZNS_19allocate_tiles_q4_0ILi128EEEvPPiPP7__half2S4_S4_EEXadL_ZNS_15load_tiles_q4_0ILi128ELi4ELb1EEEvPKvS3_S6_S3_S3_RKiSC_SC_SC_EELi4EXadL_ZNS_25vec_dot_q4_0_q8_1_mul_matEPSB_PKS5_SD_SD_SD_SF_SC_SC_SC_EEEEvSA_SA_PfiiiiiE9tile_y_ds has been demoted
// _ZZN34_INTERNAL_97576795_4_k_cu_bc83b1409mul_mat_qILi32ELi2ELi4ELb1E10block_q4_0Li64ELi128ELi4EXadL_ZNS_19allocate_tiles_q4_0ILi128EEEvPPiPP7__half2S4_S4_EEXadL_ZNS_15load_tiles_q4_0ILi128ELi4ELb0EEEvPKvS3_S6_S3_S3_RKiSC_SC_SC_EELi4EXadL_ZNS_25vec_dot_q4_0_q8_1_mul_matEPSB_PKS5_SD_SD_SD_SF_SC_SC_SC_EEEEvSA_SA_PfiiiiiE9tile_y_qs has been demoted
// _ZZN34_INTERNAL_97576795_4_k_cu_bc83b1409mul_mat_qILi32ELi2ELi4ELb1E10block_q4_0Li64ELi128ELi4EXadL_ZNS_19allocate_tiles_q4_0ILi128EEEvPPiPP7__half2S4_S4_EEXadL_ZNS_15load_tiles_q4_0ILi128ELi4ELb0EEEvPKvS3_S6_S3_S3_RKiSC_SC_SC_EELi4EXadL_ZNS_25vec_dot_q4_0_q8_1_mul_matEPSB_PKS5_SD_SD_SD_SF_SC_SC_SC_EEEEvSA_SA_PfiiiiiE9tile_y_ds has been demoted

.visible .entry dequantize_mul_mat_vec_q4_0(
	.param .u64 .ptr .align 1 dequantize_mul_mat_vec_q4_0_param_0,
	.param .u64 .ptr .align 1 dequantize_mul_mat_vec_q4_0_param_1,
	.param .u64 .ptr .align 1 dequantize_mul_mat_vec_q4_0_param_2,
	.param .u32 dequantize_mul_mat_vec_q4_0_param_3,
	.param .u32 dequantize_mul_mat_vec_q4_0_param_4
)
{
	.reg .pred 	%p<14>;
	.reg .b16 	%rs<15>;
	.reg .b32 	%r<107>;
	.reg .b32 	%f<91>;
	.reg .b64 	%rd<42>;

	ld.param.u64 	%rd9, [dequantize_mul_mat_vec_q4_0_param_0];
	ld.param.u64 	%rd10, [dequantize_mul_mat_vec_q4_0_param_1];
	ld.param.u64 	%rd8, [dequantize_mul_mat_vec_q4_0_param_2];
	ld.param.u32 	%r23, [dequantize_mul_mat_vec_q4_0_param_3];
	ld.param.u32 	%r24, [dequantize_mul_mat_vec_q4_0_param_4];
	cvta.to.global.u64 	%rd1, %rd10;
	cvta.to.global.u64 	%rd2, %rd9;
	mov.u32 	%r25, %ctaid.y;
	mov.u32 	%r26, %ntid.y;
	mov.u32 	%r27, %tid.y;
	mad.lo.s32 	%r1, %r25, %r26, %r27;
	setp.ge.s32 	%p1, %r1, %r24;
	@%p1 bra 	$L__BB0_13;
	mov.u32 	%r2, %tid.x;
	setp.lt.s32 	%p2, %r23, 1;
	mov.f32 	%f90, 0f00000000;
	@%p2 bra 	$L__BB0_11;
	shl.b32 	%r3, %r2, 1;
	mul.lo.s32 	%r4, %r23, %r1;
	and.b32  	%r29, %r2, 15;
	and.b32  	%r5, %r3, 30;
	cvt.u64.u32 	%rd3, %r29;
	add.s64 	%rd4, %rd2, %rd3;
	add.s32 	%r6, %r23, -1;
	shr.u32 	%r30, %r6, 6;
	add.s32 	%r7, %r30, 1;
	setp.lt.u32 	%p3, %r23, 193;
	mov.f32 	%f90, 0f00000000;
	mov.b32 	%r102, 0;
	@%p3 bra 	$L__BB0_6;
	cvt.u32.u64 	%r32, %rd3;
	add.s32 	%r105, %r4, %r3;
	cvt.u64.u32 	%rd11, %r105;
	shr.u64 	%rd12, %rd11, 5;
	mad.lo.s64 	%rd41, %rd12, 18, %rd2;
	and.b32  	%r33, %r7, 134217724;
	neg.s32 	%r104, %r33;
	sub.s32 	%r103, %r3, %r32;
	mov.f32 	%f90, 0f00000000;
	mov.b32 	%r106, 128;
$L__BB0_4:
	.pragma "nounroll";
	mul.wide.s32 	%rd13, %r103, 4;
	add.s64 	%rd14, %rd1, %rd13;
	ld.global.nc.u16 	%rs1, [%rd41];
	// begin inline asm
	{  cvt.f32.f16 %f15, %rs1;}

	// end inline asm
	add.s64 	%rd15, %rd3, %rd41;
	ld.global.nc.u8 	%rs5, [%rd15+2];
	cvt.u32.u8 	%r34, %rs5;
	and.b32  	%r35, %r34, 15;
	shr.u32 	%r36, %r34, 4;
	add.s32 	%r37, %r35, -8;
	cvt.rn.f32.s32 	%f19, %r37;
	mul.f32 	%f20, %f15, %f19;
	add.s32 	%r38, %r36, -8;
	cvt.rn.f32.s32 	%f21, %r38;
	mul.f32 	%f22, %f15, %f21;
	ld.global.nc.f32 	%f23, [%rd14];
	fma.rn.f32 	%f24, %f23, %f20, %f90;
	ld.global.nc.f32 	%f25, [%rd14+64];
	fma.rn.f32 	%f26, %f25, %f22, %f24;
	add.s32 	%r39, %r105, 64;
	shr.u32 	%r40, %r39, 5;
	mul.wide.u32 	%rd16, %r40, 18;
	add.s64 	%rd17, %rd2, %rd16;
	ld.global.nc.u16 	%rs2, [%rd17];
	// begin inline asm
	{  cvt.f32.f16 %f16, %rs2;}

	// end inline asm
	add.s64 	%rd18, %rd4, %rd16;
	ld.global.nc.u8 	%rs6, [%rd18+2];
	cvt.u32.u8 	%r41, %rs6;
	and.b32  	%r42, %r41, 15;
	shr.u32 	%r43, %r41, 4;
	add.s32 	%r44, %r42, -8;
	cvt.rn.f32.s32 	%f27, %r44;
	mul.f32 	%f28, %f16, %f27;
	add.s32 	%r45, %r43, -8;
	cvt.rn.f32.s32 	%f29, %r45;
	mul.f32 	%f30, %f16, %f29;
	ld.global.nc.f32 	%f31, [%rd14+256];
	fma.rn.f32 	%f32, %f31, %f28, %f26;
	ld.global.nc.f32 	%f33, [%rd14+320];
	fma.rn.f32 	%f34, %f33, %f30, %f32;
	add.s32 	%r46, %r105, 128;
	shr.u32 	%r47, %r46, 5;
	mul.wide.u32 	%rd19, %r47, 18;
	add.s64 	%rd20, %rd2, %rd19;
	ld.global.nc.u16 	%rs3, [%rd20];
	// begin inline asm
	{  cvt.f32.f16 %f17, %rs3;}

	// end inline asm
	add.s64 	%rd21, %rd4, %rd19;
	ld.global.nc.u8 	%rs7, [%rd21+2];
	cvt.u32.u8 	%r48, %rs7;
	and.b32  	%r49, %r48, 15;
	shr.u32 	%r50, %r48, 4;
	add.s32 	%r51, %r49, -8;
	cvt.rn.f32.s32 	%f35, %r51;
	mul.f32 	%f36, %f17, %f35;
	add.s32 	%r52, %r50, -8;
	cvt.rn.f32.s32 	%f37, %r52;
	mul.f32 	%f38, %f17, %f37;
	ld.global.nc.f32 	%f39, [%rd14+512];
	fma.rn.f32 	%f40, %f39, %f36, %f34;
	ld.global.nc.f32 	%f41, [%rd14+576];
	fma.rn.f32 	%f42, %f41, %f38, %f40;
	add.s32 	%r53, %r105, 192;
	shr.u32 	%r54, %r53, 5;
	mul.wide.u32 	%rd22, %r54, 18;
	add.s64 	%rd23, %rd2, %rd22;
	ld.global.nc.u16 	%rs4, [%rd23];
	// begin inline asm
	{  cvt.f32.f16 %f18, %rs4;}

	// end inline asm
	add.s64 	%rd24, %rd4, %rd22;
	ld.global.nc.u8 	%rs8, [%rd24+2];
	cvt.u32.u8 	%r55, %rs8;
	and.b32  	%r56, %r55, 15;
	shr.u32 	%r57, %r55, 4;
	add.s32 	%r58, %r56, -8;
	cvt.rn.f32.s32 	%f43, %r58;
	mul.f32 	%f44, %f18, %f43;
	add.s32 	%r59, %r57, -8;
	cvt.rn.f32.s32 	%f45, %r59;
	mul.f32 	%f46, %f18, %f45;
	ld.global.nc.f32 	%f47, [%rd14+768];
	fma.rn.f32 	%f48, %f47, %f44, %f42;
	ld.global.nc.f32 	%f49, [%rd14+832];
	fma.rn.f32 	%f90, %f49, %f46, %f48;
	add.s32 	%r106, %r106, 256;
	add.s32 	%r105, %r105, 256;
	add.s64 	%rd41, %rd41, 144;
	add.s32 	%r104, %r104, 4;
	add.s32 	%r103, %r103, 256;
	setp.eq.s32 	%p4, %r104, 0;
	@%p4 bra 	$L__BB0_5;
	bra.uni 	$L__BB0_4;
$L__BB0_5:
	add.s32 	%r102, %r106, -128;
$L__BB0_6:
	and.b32  	%r60, %r7, 3;
	setp.eq.s32 	%p5, %r60, 0;
	@%p5 bra 	$L__BB0_11;
	setp.eq.s32 	%p6, %r60, 1;
	@%p6 bra 	$L__BB0_9;
	cvt.u32.u64 	%r61, %rd3;
	add.s32 	%r62, %r102, %r3;
	add.s32 	%r63, %r62, %r4;
	shr.u32 	%r64, %r63, 5;
	sub.s32 	%r65, %r62, %r5;
	mul.wide.u32 	%rd25, %r64, 18;
	add.s64 	%rd26, %rd2, %rd25;
	ld.global.nc.u16 	%rs9, [%rd26];
	// begin inline asm
	{  cvt.f32.f16 %f51, %rs9;}

	// end inline asm
	add.s64 	%rd27, %rd4, %rd25;
	ld.global.nc.u8 	%rs11, [%rd27+2];
	cvt.u32.u8 	%r66, %rs11;
	and.b32  	%r67, %r66, 15;
	shr.u32 	%r68, %r66, 4;
	add.s32 	%r69, %r67, -8;
	cvt.rn.f32.s32 	%f53, %r69;
	mul.f32 	%f54, %f51, %f53;
	add.s32 	%r70, %r68, -8;
	cvt.rn.f32.s32 	%f55, %r70;
	mul.f32 	%f56, %f51, %f55;
	add.s32 	%r71, %r65, %r61;
	mul.wide.s32 	%rd28, %r71, 4;
	add.s64 	%rd29, %rd1, %rd28;
	ld.global.nc.f32 	%f57, [%rd29];
	fma.rn.f32 	%f58, %f57, %f54, %f90;
	ld.global.nc.f32 	%f59, [%rd29+64];
	fma.rn.f32 	%f60, %f59, %f56, %f58;
	add.s32 	%r72, %r63, 64;
	shr.u32 	%r73, %r72, 5;
	mul.wide.u32 	%rd30, %r73, 18;
	add.s64 	%rd31, %rd2, %rd30;
	ld.global.nc.u16 	%rs10, [%rd31];
	// begin inline asm
	{  cvt.f32.f16 %f52, %rs10;}

	// end inline asm
	add.s64 	%rd32, %rd4, %rd30;
	ld.global.nc.u8 	%rs12, [%rd32+2];
	cvt.u32.u8 	%r74, %rs12;
	and.b32  	%r75, %r74, 15;
	shr.u32 	%r76, %r74, 4;
	add.s32 	%r77, %r75, -8;
	cvt.rn.f32.s32 	%f61, %r77;
	mul.f32 	%f62, %f52, %f61;
	add.s32 	%r78, %r76, -8;
	cvt.rn.f32.s32 	%f63, %r78;
	mul.f32 	%f64, %f52, %f63;
	ld.global.nc.f32 	%f65, [%rd29+256];
	fma.rn.f32 	%f66, %f65, %f62, %f60;
	ld.global.nc.f32 	%f67, [%rd29+320];
	fma.rn.f32 	%f90, %f67, %f64, %f66;
	add.s32 	%r102, %r102, 128;
$L__BB0_9:
	and.b32  	%r79, %r6, 64;
	setp.ne.s32 	%p7, %r79, 0;
	@%p7 bra 	$L__BB0_11;
	cvt.u32.u64 	%r80, %rd3;
	add.s32 	%r81, %r102, %r3;
	add.s32 	%r82, %r81, %r4;
	shr.u32 	%r83, %r82, 5;
	sub.s32 	%r84, %r81, %r5;
	mul.wide.u32 	%rd33, %r83, 18;
	add.s64 	%rd34, %rd2, %rd33;
	ld.global.nc.u16 	%rs13, [%rd34];
	// begin inline asm
	{  cvt.f32.f16 %f68, %rs13;}

	// end inline asm
	add.s64 	%rd35, %rd4, %rd33;
	ld.global.nc.u8 	%rs14, [%rd35+2];
	cvt.u32.u8 	%r85, %rs14;
	and.b32  	%r86, %r85, 15;
	shr.u32 	%r87, %r85, 4;
	add.s32 	%r88, %r86, -8;
	cvt.rn.f32.s32 	%f69, %r88;
	mul.f32 	%f70, %f68, %f69;
	add.s32 	%r89, %r87, -8;
	cvt.rn.f32.s32 	%f71, %r89;
	mul.f32 	%f72, %f68, %f71;
	add.s32 	%r90, %r84, %r80;
	mul.wide.s32 	%rd36, %r90, 4;
	add.s64 	%rd37, %rd1, %rd36;
	ld.global.nc.f32 	%f73, [%rd37];
	fma.rn.f32 	%f74, %f73, %f70, %f90;
	ld.global.nc.f32 	%f75, [%rd37+64];
	fma.rn.f32 	%f90, %f75, %f72, %f74;
$L__BB0_11:
	mov.b32 	%r91, %f90;
	shfl.sync.bfly.b32	%r92|%p8, %r91, 16, 31, -1;
	mov.b32 	%f76, %r92;
	add.f32 	%f77, %f90, %f76;
	mov.b32 	%r93, %f77;
	shfl.sync.bfly.b32	%r94|%p9, %r93, 8, 31, -1;
	mov.b32 	%f78, %r94;
	add.f32 	%f79, %f77, %f78;
	mov.b32 	%r95, %f79;
	shfl.sync.bfly.b32	%r96|%p10, %r95, 4, 31, -1;
	mov.b32 	%f80, %r96;
	add.f32 	%f81, %f79, %f80;
	mov.b32 	%r97, %f81;
	shfl.sync.bfly.b32	%r98|%p11, %r97, 2, 31, -1;
	mov.b32 	%f82, %r98;
	add.f32 	%f83, %f81, %f82;
	mov.b32 	%r99, %f83;
	shfl.sync.bfly.b32	%r100|%p12, %r99, 1, 31, -1;
	mov.b32 	%f84, %r100;
	add.f32 	%f10, %f83, %f84;
	setp.ne.s32 	%p13, %r2, 0;
	@%p13 bra 	$L__BB0_13;
	cvta.to.global.u64 	%rd38, %rd8;
	mul.wide.u32 	%rd39, %r1, 4;
	add.s64 	%rd40, %rd38, %rd39;
	st.global.f32 	[%rd40], %f10;
$L__BB0_13:
	ret;

}
	// .globl	quantize_q8_1
.visible .entry quantize_q8_1(
	.param .u64 .ptr .align 1 quantize_q8_1_param_0,
	.param .u64 .ptr .align 1 quantize_q8_1_param_1,
	.param .u32 quantize_q8_1_param_2,
	.param .u32 quantize_q8_1_param_3
)
{
	.reg .pred 	%p<15>;
	.reg .b16 	%rs<3>;
	.reg .b32 	%r<40>;
	.reg .b32 	%f<37>;
	.reg .b64 	%rd<12>;

	ld.param.u64 	%rd2, [quantize_q8_1_param_0];
	ld.param.u64 	%rd3, [quantize_q8_1_param_1];
	ld.param.u32 	%r4, [quantize_q8_1_param_2];
	ld.param.u32 	%r5, [quantize_q8_1_param_3];
	mov.u32 	%r6, %ntid.x;
	mov.u32 	%r7, %ctaid.x;
	mov.u32 	%r8, %tid.x;
	mad.lo.s32 	%r1, %r6, %r7, %r8;
	setp.ge.s32 	%p1, %r1, %r5;
	@%p1 bra 	$L__BB1_7;
	mov.u32 	%r9, %ntid.y;
	mov.u32 	%r10, %ctaid.y;
	mov.u32 	%r11, %tid.y;
	mad.lo.s32 	%r2, %r9, %r10, %r11;
	mad.lo.s32 	%r3, %r5, %r2, %r1;
	setp.ge.s32 	%p2, %r1, %r4;
	mov.f32 	%f35, 0f00000000;
	@%p2 bra 	$L__BB1_3;
	mad.lo.s32 	%r12, %r4, %r2, %r1;
	cvta.to.global.u64 	%rd4, %rd2;
	mul.wide.s32 	%rd5, %r12, 4;
	add.s64 	%rd6, %rd4, %rd5;
	ld.global.nc.f32 	%f35, [%rd6];
$L__BB1_3:
	abs.f32 	%f9, %f35;
	mov.b32 	%r13, %f9;
	shfl.sync.bfly.b32	%r14|%p3, %r13, 16, 31, -1;
	mov.b32 	%f10, %r14;
	max.f32 	%f11, %f9, %f10;
	mov.b32 	%r15, %f35;
	shfl.sync.bfly.b32	%r16|%p4, %r15, 16, 31, -1;
	mov.b32 	%f12, %r16;
	add.f32 	%f13, %f35, %f12;
	mov.b32 	%r17, %f11;
	shfl.sync.bfly.b32	%r18|%p5, %r17, 8, 31, -1;
	mov.b32 	%f14, %r18;
	max.f32 	%f15, %f11, %f14;
	mov.b32 	%r19, %f13;
	shfl.sync.bfly.b32	%r20|%p6, %r19, 8, 31, -1;
	mov.b32 	%f16, %r20;
	add.f32 	%f17, %f13, %f16;
	mov.b32 	%r21, %f15;
	shfl.sync.bfly.b32	%r22|%p7, %r21, 4, 31, -1;
	mov.b32 	%f18, %r22;
	max.f32 	%f19, %f15, %f18;
	mov.b32 	%r23, %f17;
	shfl.sync.bfly.b32	%r24|%p8, %r23, 4, 31, -1;
	mov.b32 	%f20, %r24;
	add.f32 	%f21, %f17, %f20;
	mov.b32 	%r25, %f19;
	shfl.sync.bfly.b32	%r26|%p9, %r25, 2, 31, -1;
	mov.b32 	%f22, %r26;
	max.f32 	%f23, %f19, %f22;
	mov.b32 	%r27, %f21;
	shfl.sync.bfly.b32	%r28|%p10, %r27, 2, 31, -1;
	mov.b32 	%f24, %r28;
	add.f32 	%f25, %f21, %f24;
	mov.b32 	%r29, %f23;
	shfl.sync.bfly.b32	%r30|%p11, %r29, 1, 31, -1;
	mov.b32 	%f26, %r30;
	max.f32 	%f27, %f23, %f26;
	mov.b32 	%r31, %f25;
	shfl.sync.bfly.b32	%r32|%p12, %r31, 1, 31, -1;
	mov.b32 	%f28, %r32;
	add.f32 	%f3, %f25, %f28;
	div.rn.f32 	%f4, %f27, 0f42FE0000;
	setp.eq.f32 	%p13, %f27, 0f00000000;
	mov.f32 	%f36, 0f00000000;
	@%p13 bra 	$L__BB1_5;
	div.rn.f32 	%f29, %f35, %f4;
	mov.f32 	%f30, 0f3F000000;
	copysign.f32 	%f31, %f29, %f30;
	add.rz.f32 	%f32, %f29, %f31;
	cvt.rzi.f32.f32 	%f36, %f32;
$L__BB1_5:
	cvt.rzi.s32.f32 	%r33, %f36;
	shr.s32 	%r34, %r3, 31;
	shr.u32 	%r35, %r34, 27;
	add.s32 	%r36, %r3, %r35;
	and.b32  	%r37, %r36, -32;
	sub.s32 	%r38, %r3, %r37;
	shr.s32 	%r39, %r36, 5;
	cvta.to.global.u64 	%rd7, %rd3;
	mul.wide.s32 	%rd8, %r39, 36;
	add.s64 	%rd9, %rd7, %rd8;
	add.s64 	%rd1, %rd9, 4;
	cvt.s64.s32 	%rd10, %r38;
	add.s64 	%rd11, %rd1, %rd10;
	st.global.u8 	[%rd11], %r33;
	setp.gt.s32 	%p14, %r38, 0;
	@%p14 bra 	$L__BB1_7;
	// begin inline asm
	{  cvt.rn.f16.f32 %rs1, %f4;}

	// end inline asm
	st.global.u16 	[%rd1+-4], %rs1;
	// begin inline asm
	{  cvt.rn.f16.f32 %rs2, %f3;}

	// end inline asm
	st.global.u16 	[%rd1+-2], %rs2;
$L__BB1_7:
	ret;

}
	// .globl	mul_mat_q4_0
.visible .entry mul_mat_q4_0(
	.param .u64 .ptr .align 1 mul_mat_q4_0_param_0,
	.param .u64 .ptr .align 1 mul_mat_q4_0_param_1,
	.param .u64 .ptr .align 1 mul_mat_q4_0_param_2,
	.param .u32 mul_mat_q4_0_param_3,
	.param .u32 mul_mat_q4_0_param_4,
	.param .u32 mul_mat_q4_0_param_5,
	.param .u32 mul_mat_q4_0_param_6,
	.param .u32 mul_mat_q4_0_param_7,
	.param .u8 mul_mat_q4_0_param_8
)
{
	.reg .pred 	%p<170>;
	.reg .b16 	%rs<146>;
	.reg .b32 	%r<11742>;
	.reg .b32 	%f<2709>;
	.reg .b64 	%rd<427>;
	// demoted variable
	.shared .align 4 .b8 _ZZN34_INTERNAL_97576795_4_k_cu_bc83b14019allocate_tiles_q4_0ILi128EEEvPPiPP7__half2S2_S2_E9tile_x_qs[16896];
	// demoted variable
	.shared .align 4 .b8 _ZZN34_INTERNAL_97576795_4_k_cu_bc83b14019allocate_tiles_q4_0ILi128EEEvPPiPP7__half2S2_S2_E8tile_x_d[4224];
	// demoted variable
	.shared .align 4 .b8 _ZZN34_INTERNAL_97576795_4_k_cu_bc83b1409mul_mat_qILi32ELi2ELi4ELb1E10block_q4_0Li64ELi128ELi4EXadL_ZNS_19allocate_tiles_q4_0ILi128EEEvPPiPP7__half2S4_S4_EEXadL_ZNS_15load_tiles_q4_0ILi128ELi4ELb1EEEvPKvS3_S6_S3_S3_RKiSC_SC_SC_EELi4EXadL_ZNS_25vec_dot_q4_0_q8_1_mul_matEPSB_PKS5_SD_SD_SD_SF_SC_SC_SC_EEEEvSA_SA_PfiiiiiE9tile_y_qs[8192];
	// demoted variable
	.shared .align 4 .b8 _ZZN34_INTERNAL_97576795_4_k_cu_bc83b1409mul_mat_qILi32ELi2ELi4ELb1E10block_q4_0Li64ELi128ELi4EXadL_ZNS_19allocate_tiles_q4_0ILi128EEEvPPiPP7__half2S4_S4_EEXadL_ZNS_15load_tiles_q4_0ILi128ELi4ELb1EEEvPKvS3_S6_S3_S3_RKiSC_SC_SC_EELi4EXadL_ZNS_25vec_dot_q4_0_q8_1_mul_matEPSB_PKS5_SD_SD_SD_SF_SC_SC_SC_EEEEvSA_SA_PfiiiiiE9tile_y_ds[1024];
	// demoted variable
	.shared .align 4 .b8 _ZZN34_INTERNAL_97576795_4_k_cu_bc83b1409mul_mat_qILi32ELi2ELi4ELb1E10block_q4_0Li64ELi128ELi4EXadL_ZNS_19allocate_tiles_q4_0ILi128EEEvPPiPP7__half2S4_S4_EEXadL_ZNS_15load_tiles_q4_0ILi128ELi4ELb0EEEvPKvS3_S6_S3_S3_RKiSC_SC_SC_EELi4EXadL_ZNS_25vec_dot_q4_0_q8_1_mul_matEPSB_PKS5_SD_SD_SD_SF_SC_SC_SC_EEEEvSA_SA_PfiiiiiE9tile_y_qs[8192];
	// demoted variable
	.shared .align 4 .b8 _ZZN34_INTERNAL_97576795_4_k_cu_bc83b1409mul_mat_qILi32ELi2ELi4ELb1E10block_q4_0Li64ELi128ELi4EXadL_ZNS_19allocate_tiles_q4_0ILi128EEEvPPiPP7__half2S4_S4_EEXadL_ZNS_15load_tiles_q4_0ILi128ELi4ELb0EEEvPKvS3_S6_S3_S3_RKiSC_SC_SC_EELi4EXadL_ZNS_25vec_dot_q4_0_q8_1_mul_matEPSB_PKS5_SD_SD_SD_SF_SC_SC_SC_EEEEvSA_SA_PfiiiiiE9tile_y_ds[1024];
	ld.param.u64 	%rd61, [mul_mat_q4_0_param_0];
	ld.param.u64 	%rd62, [mul_mat_q4_0_param_1];
	ld.param.u64 	%rd63, [mul_mat_q4_0_param_2];
	ld.param.u32 	%r223, [mul_mat_q4_0_param_3];
	ld.param.u32 	%r224, [mul_mat_q4_0_param_4];
	ld.param.u32 	%r225, [mul_mat_q4_0_param_5];
	ld.param.u32 	%r226, [mul_mat_q4_0_param_6];
	ld.param.u32 	%r227, [mul_mat_q4_0_param_7];
	ld.param.s8 	%rs1, [mul_mat_q4_0_param_8];
	cvta.to.global.u64 	%rd1, %rd61;
	cvta.to.global.u64 	%rd2, %rd62;
	cvta.to.global.u64 	%rd3, %rd63;
	setp.eq.s16 	%p1, %rs1, 0;
	@%p1 bra 	$L__BB2_152;
	shr.s32 	%r228, %r223, 31;
	shr.u32 	%r229, %r228, 27;
	add.s32 	%r230, %r223, %r229;
	shr.s32 	%r1, %r230, 5;
	mov.u32 	%r231, %ctaid.x;
	shl.b32 	%r2, %r231, 7;
	mov.u32 	%r232, %ctaid.y;
	shl.b32 	%r3, %r232, 6;
	setp.lt.s32 	%p2, %r223, 32;
	mov.f32 	%f2325, 0f00000000;
	mov.f32 	%f2326, %f2325;
	mov.f32 	%f2327, %f2325;
	mov.f32 	%f2328, %f2325;
	mov.f32 	%f2329, %f2325;
	mov.f32 	%f2330, %f2325;
	mov.f32 	%f2331, %f2325;
	mov.f32 	%f2332, %f2325;
	mov.f32 	%f2333, %f2325;
	mov.f32 	%f2334, %f2325;
	mov.f32 	%f2335, %f2325;
	mov.f32 	%f2336, %f2325;
	mov.f32 	%f2337, %f2325;
	mov.f32 	%f2338, %f2325;
	mov.f32 	%f2339, %f2325;
	mov.f32 	%f2340, %f2325;
	mov.f32 	%f2341, %f2325;
	mov.f32 	%f2342, %f2325;
	mov.f32 	%f2343, %f2325;
	mov.f32 	%f2344, %f2325;
	mov.f32 	%f2345, %f2325;
	mov.f32 	%f2346, %f2325;
	mov.f32 	%f2347, %f2325;
	mov.f32 	%f2348, %f2325;
	mov.f32 	%f2349, %f2325;
	mov.f32 	%f2350, %f2325;
	mov.f32 	%f2351, %f2325;
	mov.f32 	%f2352, %f2325;
	mov.f32 	%f2353, %f2325;
	mov.f32 	%f2354, %f2325;
	mov.f32 	%f2355, %f2325;
	mov.f32 	%f2356, %f2325;
	mov.f32 	%f2357, %f2325;
	mov.f32 	%f2358, %f2325;
	mov.f32 	%f2359, %f2325;
	mov.f32 	%f2360, %f2325;
	mov.f32 	%f2361, %f2325;
	mov.f32 	%f2362, %f2325;
	mov.f32 	%f2363, %f2325;
	mov.f32 	%f2364, %f2325;
	mov.f32 	%f2365, %f2325;
	mov.f32 	%f2366, %f2325;
	mov.f32 	%f2367, %f2325;
	mov.f32 	%f2368, %f2325;
	mov.f32 	%f2369, %f2325;
	mov.f32 	%f2370, %f2325;
	mov.f32 	%f2371, %f2325;
	mov.f32 	%f2372, %f2325;
	mov.f32 	%f2373, %f2325;
	mov.f32 	%f2374, %f2325;
	mov.f32 	%f2375, %f2325;
	mov.f32 	%f2376, %f2325;
	mov.f32 	%f2377, %f2325;
	mov.f32 	%f2378, %f2325;
	mov.f32 	%f2379, %f2325;
	mov.f32 	%f2380, %f2325;
	mov.f32 	%f2381, %f2325;
	mov.f32 	%f2382, %f2325;
	mov.f32 	%f2383, %f2325;
	mov.f32 	%f2384, %f2325;
	mov.f32 	%f2385, %f2325;
	mov.f32 	%f2386, %f2325;
	mov.f32 	%f2387, %f2325;
	mov.f32 	%f2388, %f2325;
	@%p2 bra 	$L__BB2_8;
	shr.s32 	%r234, %r226, 31;
	shr.u32 	%r235, %r234, 27;
	add.s32 	%r236, %r226, %r235;
	shr.s32 	%r237, %r236, 5;
	mov.u32 	%r238, %tid.y;
	not.b32 	%r239, %r2;
	add.s32 	%r240, %r224, %r239;
	mov.u32 	%r241, %tid.x;
	shr.u32 	%r242, %r241, 2;
	cvt.u64.u32 	%rd64, %r242;
	shl.b32 	%r243, %r241, 2;
	and.b32  	%r244, %r241, 7;
	shl.b32 	%r4, %r238, 2;
	shr.u32 	%r5, %r241, 3;
	add.s32 	%r245, %r5, %r4;
	cvt.u64.u32 	%rd65, %r244;
	add.s32 	%r246, %r3, %r238;
	add.s32 	%r247, %r225, -1;
	and.b32  	%r248, %r243, 28;
	cvt.u64.u32 	%rd66, %r248;
	add.s64 	%rd4, %rd2, %rd66;
	shl.b32 	%r249, %r238, 3;
	add.s32 	%r250, %r242, %r249;
	and.b32  	%r6, %r241, 3;
	min.s32 	%r7, %r238, %r240;
	mad.lo.s32 	%r251, %r7, 33, %r241;
	shl.b32 	%r252, %r251, 2;
	mov.u32 	%r253, _ZZN34_INTERNAL_97576795_4_k_cu_bc83b14019allocate_tiles_q4_0ILi128EEEvPPiPP7__half2S2_S2_E9tile_x_qs;
	add.s32 	%r8, %r253, %r252;
	add.s32 	%r254, %r238, 4;
	min.s32 	%r9, %r254, %r240;
	mad.lo.s32 	%r255, %r9, 33, %r241;
	shl.b32 	%r256, %r255, 2;
	add.s32 	%r10, %r253, %r256;
	add.s32 	%r257, %r238, 8;
	min.s32 	%r11, %r257, %r240;
	mad.lo.s32 	%r258, %r11, 33, %r241;
	shl.b32 	%r259, %r258, 2;
	add.s32 	%r12, %r253, %r259;
	add.s32 	%r260, %r238, 12;
	min.s32 	%r13, %r260, %r240;
	mad.lo.s32 	%r261, %r13, 33, %r241;
	shl.b32 	%r262, %r261, 2;
	add.s32 	%r14, %r253, %r262;
	add.s32 	%r263, %r238, 16;
	min.s32 	%r264, %r263, %r240;
	mul.lo.s32 	%r265, %r264, %r1;
	cvt.s64.s32 	%rd67, %r265;
	add.s64 	%rd5, %rd67, %rd64;
	mad.lo.s32 	%r266, %r264, 33, %r241;
	shl.b32 	%r267, %r266, 2;
	add.s32 	%r15, %r253, %r267;
	add.s32 	%r268, %r238, 20;
	min.s32 	%r269, %r268, %r240;
	mul.lo.s32 	%r270, %r269, %r1;
	cvt.s64.s32 	%rd68, %r270;
	add.s64 	%rd6, %rd68, %rd64;
	mad.lo.s32 	%r271, %r269, 33, %r241;
	shl.b32 	%r272, %r271, 2;
	add.s32 	%r16, %r253, %r272;
	add.s32 	%r273, %r238, 24;
	min.s32 	%r17, %r273, %r240;
	mad.lo.s32 	%r274, %r17, 33, %r241;
	shl.b32 	%r275, %r274, 2;
	add.s32 	%r18, %r253, %r275;
	add.s32 	%r276, %r238, 28;
	min.s32 	%r19, %r276, %r240;
	mad.lo.s32 	%r277, %r19, 33, %r241;
	shl.b32 	%r278, %r277, 2;
	add.s32 	%r20, %r253, %r278;
	add.s32 	%r279, %r238, 32;
	min.s32 	%r21, %r279, %r240;
	mad.lo.s32 	%r280, %r21, 33, %r241;
	shl.b32 	%r281, %r280, 2;
	add.s32 	%r22, %r253, %r281;
	add.s32 	%r282, %r238, 36;
	min.s32 	%r23, %r282, %r240;
	mad.lo.s32 	%r283, %r23, 33, %r241;
	shl.b32 	%r284, %r283, 2;
	add.s32 	%r24, %r253, %r284;
	add.s32 	%r285, %r238, 40;
	min.s32 	%r25, %r285, %r240;
	mad.lo.s32 	%r286, %r25, 33, %r241;
	shl.b32 	%r287, %r286, 2;
	add.s32 	%r26, %r253, %r287;
	add.s32 	%r288, %r238, 44;
	min.s32 	%r27, %r288, %r240;
	mad.lo.s32 	%r289, %r27, 33, %r241;
	shl.b32 	%r290, %r289, 2;
	add.s32 	%r28, %r253, %r290;
	add.s32 	%r291, %r238, 48;
	min.s32 	%r292, %r291, %r240;
	mul.lo.s32 	%r293, %r292, %r1;
	cvt.s64.s32 	%rd69, %r293;
	add.s64 	%rd7, %rd69, %rd64;
	mad.lo.s32 	%r294, %r292, 33, %r241;
	shl.b32 	%r295, %r294, 2;
	add.s32 	%r29, %r253, %r295;
	add.s32 	%r296, %r238, 52;
	min.s32 	%r297, %r296, %r240;
	mul.lo.s32 	%r298, %r297, %r1;
	cvt.s64.s32 	%rd70, %r298;
	add.s64 	%rd8, %rd70, %rd64;
	mad.lo.s32 	%r299, %r297, 33, %r241;
	shl.b32 	%r300, %r299, 2;
	add.s32 	%r30, %r253, %r300;
	add.s32 	%r301, %r238, 56;
	min.s32 	%r302, %r301, %r240;
	mul.lo.s32 	%r303, %r302, %r1;
	cvt.s64.s32 	%rd71, %r303;
	add.s64 	%rd9, %rd71, %rd64;
	mad.lo.s32 	%r304, %r302, 33, %r241;
	shl.b32 	%r305, %r304, 2;
	add.s32 	%r31, %r253, %r305;
	add.s32 	%r306, %r238, 60;
	min.s32 	%r307, %r306, %r240;
	mul.lo.s32 	%r308, %r307, %r1;
	cvt.s64.s32 	%rd72, %r308;
	add.s64 	%rd10, %rd72, %rd64;
	mad.lo.s32 	%r309, %r307, 33, %r241;
	shl.b32 	%r310, %r309, 2;
	add.s32 	%r32, %r253, %r310;
	add.s32 	%r311, %r238, 64;
	min.s32 	%r312, %r311, %r240;
	mul.lo.s32 	%r313, %r312, %r1;
	cvt.s64.s32 	%rd73, %r313;
	add.s64 	%rd11, %rd73, %rd64;
	mad.lo.s32 	%r314, %r312, 33, %r241;
	shl.b32 	%r315, %r314, 2;
	add.s32 	%r33, %r253, %r315;
	add.s32 	%r316, %r238, 68;
	min.s32 	%r34, %r316, %r240;
	mad.lo.s32 	%r317, %r34, 33, %r241;
	shl.b32 	%r318, %r317, 2;
	add.s32 	%r35, %r253, %r318;
	add.s32 	%r319, %r238, 72;
	min.s32 	%r36, %r319, %r240;
	mad.lo.s32 	%r320, %r36, 33, %r241;
	shl.b32 	%r321, %r320, 2;
	add.s32 	%r37, %r253, %r321;
	add.s32 	%r322, %r238, 76;
	min.s32 	%r38, %r322, %r240;
	mad.lo.s32 	%r323, %r38, 33, %r241;
	shl.b32 	%r324, %r323, 2;
	add.s32 	%r39, %r253, %r324;
	add.s32 	%r325, %r238, 80;
	min.s32 	%r40, %r325, %r240;
	mad.lo.s32 	%r326, %r40, 33, %r241;
	shl.b32 	%r327, %r326, 2;
	add.s32 	%r41, %r253, %r327;
	add.s32 	%r328, %r238, 84;
	min.s32 	%r42, %r328, %r240;
	mad.lo.s32 	%r329, %r42, 33, %r241;
	shl.b32 	%r330, %r329, 2;
	add.s32 	%r43, %r253, %r330;
	add.s32 	%r331, %r238, 88;
	min.s32 	%r44, %r331, %r240;
	mad.lo.s32 	%r332, %r44, 33, %r241;
	shl.b32 	%r333, %r332, 2;
	add.s32 	%r45, %r253, %r333;
	add.s32 	%r334, %r238, 92;
	min.s32 	%r46, %r334, %r240;
	mad.lo.s32 	%r335, %r46, 33, %r241;
	shl.b32 	%r336, %r335, 2;
	add.s32 	%r47, %r253, %r336;
	add.s32 	%r337, %r238, 96;
	min.s32 	%r48, %r337, %r240;
	mad.lo.s32 	%r338, %r48, 33, %r241;
	shl.b32 	%r339, %r338, 2;
	add.s32 	%r49, %r253, %r339;
	add.s32 	%r340, %r238, 100;
	min.s32 	%r50, %r340, %r240;
	mad.lo.s32 	%r341, %r50, 33, %r241;
	shl.b32 	%r342, %r341, 2;
	add.s32 	%r51, %r253, %r342;
	add.s32 	%r343, %r238, 104;
	min.s32 	%r52, %r343, %r240;
	mad.lo.s32 	%r344, %r52, 33, %r241;
	shl.b32 	%r345, %r344, 2;
	add.s32 	%r53, %r253, %r345;
	add.s32 	%r346, %r238, 108;
	min.s32 	%r54, %r346, %r240;
	mad.lo.s32 	%r347, %r54, 33, %r241;
	shl.b32 	%r348, %r347, 2;
	add.s32 	%r55, %r253, %r348;
	add.s32 	%r349, %r238, 112;
	min.s32 	%r350, %r349, %r240;
	mul.lo.s32 	%r351, %r350, %r1;
	cvt.s64.s32 	%rd74, %r351;
	add.s64 	%rd12, %rd74, %rd64;
	mad.lo.s32 	%r352, %r350, 33, %r241;
	shl.b32 	%r353, %r352, 2;
	add.s32 	%r56, %r253, %r353;
	add.s32 	%r354, %r238, 116;
	min.s32 	%r355, %r354, %r240;
	mul.lo.s32 	%r356, %r355, %r1;
	cvt.s64.s32 	%rd75, %r356;
	add.s64 	%rd13, %rd75, %rd64;
	mad.lo.s32 	%r357, %r355, 33, %r241;
	shl.b32 	%r358, %r357, 2;
	add.s32 	%r57, %r253, %r358;
	add.s32 	%r359, %r238, 120;
	min.s32 	%r360, %r359, %r240;
	mul.lo.s32 	%r361, %r360, %r1;
	cvt.s64.s32 	%rd76, %r361;
	add.s64 	%rd14, %rd76, %rd64;
	mad.lo.s32 	%r362, %r360, 33, %r241;
	shl.b32 	%r363, %r362, 2;
	add.s32 	%r58, %r253, %r363;
	add.s32 	%r364, %r238, 124;
	min.s32 	%r365, %r364, %r240;
	mul.lo.s32 	%r366, %r365, %r1;
	cvt.s64.s32 	%rd77, %r366;
	add.s64 	%rd15, %rd77, %rd64;
	mad.lo.s32 	%r367, %r365, 33, %r241;
	shl.b32 	%r368, %r367, 2;
	add.s32 	%r59, %r253, %r368;
	min.s32 	%r369, %r245, %r240;
	mul.lo.s32 	%r370, %r369, %r1;
	cvt.s64.s32 	%rd78, %r370;
	add.s64 	%rd16, %rd78, %rd65;
	shl.b32 	%r371, %r369, 3;
	shr.s32 	%r372, %r369, 31;
	shr.u32 	%r373, %r372, 30;
	add.s32 	%r374, %r369, %r373;
	shr.u32 	%r375, %r374, 2;
	add.s32 	%r376, %r375, %r244;
	add.s32 	%r377, %r376, %r371;
	shl.b32 	%r378, %r377, 2;
	mov.u32 	%r379, _ZZN34_INTERNAL_97576795_4_k_cu_bc83b14019allocate_tiles_q4_0ILi128EEEvPPiPP7__half2S2_S2_E8tile_x_d;
	add.s32 	%r60, %r379, %r378;
	add.s32 	%r380, %r245, 16;
	min.s32 	%r381, %r380, %r240;
	mul.lo.s32 	%r382, %r381, %r1;
	cvt.s64.s32 	%rd79, %r382;
	add.s64 	%rd17, %rd79, %rd65;
	shl.b32 	%r383, %r381, 3;
	shr.s32 	%r384, %r381, 31;
	shr.u32 	%r385, %r384, 30;
	add.s32 	%r386, %r381, %r385;
	shr.u32 	%r387, %r386, 2;
	add.s32 	%r388, %r387, %r244;
	add.s32 	%r389, %r388, %r383;
	shl.b32 	%r390, %r389, 2;
	add.s32 	%r61, %r379, %r390;
	add.s32 	%r391, %r245, 32;
	min.s32 	%r392, %r391, %r240;
	mul.lo.s32 	%r393, %r392, %r1;
	cvt.s64.s32 	%rd80, %r393;
	add.s64 	%rd18, %rd80, %rd65;
	shl.b32 	%r394, %r392, 3;
	shr.s32 	%r395, %r392, 31;
	shr.u32 	%r396, %r395, 30;
	add.s32 	%r397, %r392, %r396;
	shr.u32 	%r398, %r397, 2;
	add.s32 	%r399, %r398, %r244;
	add.s32 	%r400, %r399, %r394;
	shl.b32 	%r401, %r400, 2;
	add.s32 	%r62, %r379, %r401;
	add.s32 	%r402, %r245, 48;
	min.s32 	%r403, %r402, %r240;
	mul.lo.s32 	%r404, %r403, %r1;
	cvt.s64.s32 	%rd81, %r404;
	add.s64 	%rd19, %rd81, %rd65;
	shl.b32 	%r405, %r403, 3;
	shr.s32 	%r406, %r403, 31;
	shr.u32 	%r407, %r406, 30;
	add.s32 	%r408, %r403, %r407;
	shr.u32 	%r409, %r408, 2;
	add.s32 	%r410, %r409, %r244;
	add.s32 	%r411, %r410, %r405;
	shl.b32 	%r412, %r411, 2;
	add.s32 	%r63, %r379, %r412;
	add.s32 	%r413, %r245, 64;
	min.s32 	%r414, %r413, %r240;
	mul.lo.s32 	%r415, %r414, %r1;
	cvt.s64.s32 	%rd82, %r415;
	add.s64 	%rd20, %rd82, %rd65;
	shl.b32 	%r416, %r414, 3;
	shr.s32 	%r417, %r414, 31;
	shr.u32 	%r418, %r417, 30;
	add.s32 	%r419, %r414, %r418;
	shr.u32 	%r420, %r419, 2;
	add.s32 	%r421, %r420, %r244;
	add.s32 	%r422, %r421, %r416;
	shl.b32 	%r423, %r422, 2;
	add.s32 	%r64, %r379, %r423;
	add.s32 	%r424, %r245, 80;
	min.s32 	%r425, %r424, %r240;
	mul.lo.s32 	%r426, %r425, %r1;
	cvt.s64.s32 	%rd83, %r426;
	add.s64 	%rd21, %rd83, %rd65;
	shl.b32 	%r427, %r425, 3;
	shr.s32 	%r428, %r425, 31;
	shr.u32 	%r429, %r428, 30;
	add.s32 	%r430, %r425, %r429;
	shr.u32 	%r431, %r430, 2;
	add.s32 	%r432, %r431, %r244;
	add.s32 	%r433, %r432, %r427;
	shl.b32 	%r434, %r433, 2;
	add.s32 	%r65, %r379, %r434;
	add.s32 	%r435, %r245, 96;
	min.s32 	%r436, %r435, %r240;
	mul.lo.s32 	%r437, %r436, %r1;
	cvt.s64.s32 	%rd84, %r437;
	add.s64 	%rd22, %rd84, %rd65;
	shl.b32 	%r438, %r436, 3;
	shr.s32 	%r439, %r436, 31;
	shr.u32 	%r440, %r439, 30;
	add.s32 	%r441, %r436, %r440;
	shr.u32 	%r442, %r441, 2;
	add.s32 	%r443, %r442, %r244;
	add.s32 	%r444, %r443, %r438;
	shl.b32 	%r445, %r444, 2;
	add.s32 	%r66, %r379, %r445;
	add.s32 	%r446, %r245, 112;
	min.s32 	%r67, %r446, %r240;
	shl.b32 	%r447, %r67, 3;
	shr.s32 	%r448, %r67, 31;
	shr.u32 	%r449, %r448, 30;
	add.s32 	%r450, %r67, %r449;
	shr.u32 	%r451, %r450, 2;
	add.s32 	%r452, %r451, %r244;
	add.s32 	%r453, %r452, %r447;
	shl.b32 	%r454, %r453, 2;
	add.s32 	%r68, %r379, %r454;
	min.u32 	%r455, %r246, %r247;
	mul.lo.s32 	%r69, %r455, %r237;
	shl.b32 	%r70, %r238, 5;
	add.s32 	%r456, %r70, %r241;
	shl.b32 	%r457, %r456, 2;
	mov.u32 	%r458, _ZZN34_INTERNAL_97576795_4_k_cu_bc83b1409mul_mat_qILi32ELi2ELi4ELb1E10block_q4_0Li64ELi128ELi4EXadL_ZNS_19allocate_tiles_q4_0ILi128EEEvPPiPP7__half2S4_S4_EEXadL_ZNS_15load_tiles_q4_0ILi128ELi4ELb1EEEvPKvS3_S6_S3_S3_RKiSC_SC_SC_EELi4EXadL_ZNS_25vec_dot_q4_0_q8_1_mul_matEPSB_PKS5_SD_SD_SD_SF_SC_SC_SC_EEEEvSA_SA_PfiiiiiE9tile_y_qs;
	add.s32 	%r71, %r458, %r457;
	add.s32 	%r459, %r246, 4;
	min.u32 	%r460, %r459, %r247;
	mul.lo.s32 	%r72, %r460, %r237;
	add.s32 	%r461, %r246, 8;
	min.u32 	%r462, %r461, %r247;
	mul.lo.s32 	%r73, %r462, %r237;
	add.s32 	%r463, %r246, 12;
	min.u32 	%r464, %r463, %r247;
	mul.lo.s32 	%r74, %r464, %r237;
	add.s32 	%r465, %r246, 16;
	min.u32 	%r466, %r465, %r247;
	mul.lo.s32 	%r75, %r466, %r237;
	add.s32 	%r467, %r246, 20;
	min.u32 	%r468, %r467, %r247;
	mul.lo.s32 	%r76, %r468, %r237;
	add.s32 	%r469, %r246, 24;
	min.u32 	%r470, %r469, %r247;
	mul.lo.s32 	%r77, %r470, %r237;
	add.s32 	%r471, %r246, 28;
	min.u32 	%r472, %r471, %r247;
	mul.lo.s32 	%r78, %r472, %r237;
	add.s32 	%r473, %r246, 32;
	min.u32 	%r474, %r473, %r247;
	mul.lo.s32 	%r79, %r474, %r237;
	add.s32 	%r475, %r246, 36;
	min.u32 	%r476, %r475, %r247;
	mul.lo.s32 	%r80, %r476, %r237;
	add.s32 	%r477, %r246, 40;
	min.u32 	%r478, %r477, %r247;
	mul.lo.s32 	%r81, %r478, %r237;
	add.s32 	%r479, %r246, 44;
	min.u32 	%r480, %r479, %r247;
	mul.lo.s32 	%r82, %r480, %r237;
	add.s32 	%r481, %r246, 48;
	min.u32 	%r482, %r481, %r247;
	mul.lo.s32 	%r83, %r482, %r237;
	add.s32 	%r483, %r246, 52;
	min.u32 	%r484, %r483, %r247;
	mul.lo.s32 	%r84, %r484, %r237;
	add.s32 	%r485, %r246, 56;
	min.u32 	%r486, %r485, %r247;
	mul.lo.s32 	%r85, %r486, %r237;
	add.s32 	%r487, %r246, 60;
	min.u32 	%r488, %r487, %r247;
	mul.lo.s32 	%r86, %r488, %r237;
	add.s32 	%r489, %r3, %r250;
	min.s32 	%r490, %r489, %r247;
	mul.lo.s32 	%r87, %r490, %r237;
	shl.b32 	%r491, %r250, 4;
	and.b32  	%r492, %r243, 12;
	or.b32  	%r493, %r491, %r492;
	mov.u32 	%r494, _ZZN34_INTERNAL_97576795_4_k_cu_bc83b1409mul_mat_qILi32ELi2ELi4ELb1E10block_q4_0Li64ELi128ELi4EXadL_ZNS_19allocate_tiles_q4_0ILi128EEEvPPiPP7__half2S4_S4_EEXadL_ZNS_15load_tiles_q4_0ILi128ELi4ELb1EEEvPKvS3_S6_S3_S3_RKiSC_SC_SC_EELi4EXadL_ZNS_25vec_dot_q4_0_q8_1_mul_matEPSB_PKS5_SD_SD_SD_SF_SC_SC_SC_EEEEvSA_SA_PfiiiiiE9tile_y_ds;
	add.s32 	%r88, %r494, %r493;
	add.s32 	%r495, %r489, 32;
	min.s32 	%r496, %r495, %r247;
	mul.lo.s32 	%r89, %r496, %r237;
	add.s32 	%r497, %r241, 96;
	shr.u32 	%r498, %r497, 2;
	mul.lo.s32 	%r90, %r497, 33;
	shl.b32 	%r499, %r241, 3;
	add.s32 	%r91, %r242, %r499;
	add.s32 	%r92, %r241, 32;
	shl.b32 	%r500, %r92, 3;
	shr.u32 	%r501, %r92, 2;
	add.s32 	%r93, %r501, %r500;
	add.s32 	%r502, %r241, 64;
	shl.b32 	%r503, %r502, 3;
	shr.u32 	%r504, %r502, 2;
	add.s32 	%r94, %r504, %r503;
	shl.b32 	%r505, %r497, 3;
	add.s32 	%r95, %r498, %r505;
	mov.b32 	%r11736, 0;
	mov.f32 	%f2325, 0f00000000;
$L__BB2_3:
	mov.u32 	%r507, %tid.x;
	shl.b32 	%r508, %r507, 2;
	and.b32  	%r509, %r508, 12;
	cvt.u64.u32 	%rd85, %r509;
	cvt.u64.u32 	%rd86, %r11736;
	mul.lo.s32 	%r510, %r1, %r2;
	cvt.s64.s32 	%rd87, %r510;
	add.s64 	%rd88, %rd86, %rd87;
	mad.lo.s64 	%rd89, %rd88, 18, %rd1;
	add.s64 	%rd90, %rd89, %rd85;
	mul.lo.s32 	%r511, %r7, %r1;
	cvt.s64.s32 	%rd91, %r511;
	shr.u32 	%r512, %r507, 2;
	cvt.u64.u32 	%rd92, %r512;
	add.s64 	%rd93, %rd91, %rd92;
	mad.lo.s64 	%rd94, %rd93, 18, %rd90;
	ld.global.nc.u16 	%rs10, [%rd94+2];
	cvt.u32.u16 	%r513, %rs10;
	ld.global.nc.u16 	%rs11, [%rd94+4];
	cvt.u32.u16 	%r514, %rs11;
	shl.b32 	%r515, %r514, 16;
	or.b32  	%r516, %r515, %r513;
	st.shared.u32 	[%r8], %r516;
	mul.lo.s32 	%r517, %r9, %r1;
	cvt.s64.s32 	%rd95, %r517;
	add.s64 	%rd96, %rd95, %rd92;
	mad.lo.s64 	%rd97, %rd96, 18, %rd90;
	ld.global.nc.u16 	%rs12, [%rd97+2];
	cvt.u32.u16 	%r518, %rs12;
	ld.global.nc.u16 	%rs13, [%rd97+4];
	cvt.u32.u16 	%r519, %rs13;
	shl.b32 	%r520, %r519, 16;
	or.b32  	%r521, %r520, %r518;
	st.shared.u32 	[%r10], %r521;
	mul.lo.s32 	%r522, %r11, %r1;
	cvt.s64.s32 	%rd98, %r522;
	add.s64 	%rd99, %rd98, %rd92;
	mad.lo.s64 	%rd100, %rd99, 18, %rd90;
	ld.global.nc.u16 	%rs14, [%rd100+2];
	cvt.u32.u16 	%r523, %rs14;
	ld.global.nc.u16 	%rs15, [%rd100+4];
	cvt.u32.u16 	%r524, %rs15;
	shl.b32 	%r525, %r524, 16;
	or.b32  	%r526, %r525, %r523;
	st.shared.u32 	[%r12], %r526;
	mul.lo.s32 	%r527, %r13, %r1;
	cvt.s64.s32 	%rd101, %r527;
	add.s64 	%rd102, %rd101, %rd92;
	mad.lo.s64 	%rd103, %rd102, 18, %rd90;
	ld.global.nc.u16 	%rs16, [%rd103+2];
	cvt.u32.u16 	%r528, %rs16;
	ld.global.nc.u16 	%rs17, [%rd103+4];
	cvt.u32.u16 	%r529, %rs17;
	shl.b32 	%r530, %r529, 16;
	or.b32  	%r531, %r530, %r528;
	st.shared.u32 	[%r14], %r531;
	mad.lo.s64 	%rd104, %rd5, 18, %rd90;
	ld.global.nc.u16 	%rs18, [%rd104+2];
	cvt.u32.u16 	%r532, %rs18;
	ld.global.nc.u16 	%rs19, [%rd104+4];
	cvt.u32.u16 	%r533, %rs19;
	shl.b32 	%r534, %r533, 16;
	or.b32  	%r535, %r534, %r532;
	st.shared.u32 	[%r15], %r535;
	mad.lo.s64 	%rd105, %rd6, 18, %rd90;
	ld.global.nc.u16 	%rs20, [%rd105+2];
	cvt.u32.u16 	%r536, %rs20;
	ld.global.nc.u16 	%rs21, [%rd105+4];
	cvt.u32.u16 	%r537, %rs21;
	shl.b32 	%r538, %r537, 16;
	or.b32  	%r539, %r538, %r536;
	st.shared.u32 	[%r16], %r539;
	mul.lo.s32 	%r540, %r17, %r1;
	cvt.s64.s32 	%rd106, %r540;
	add.s64 	%rd107, %rd106, %rd92;
	mad.lo.s64 	%rd108, %rd107, 18, %rd90;
	ld.global.nc.u16 	%rs22, [%rd108+2];
	cvt.u32.u16 	%r541, %rs22;
	ld.global.nc.u16 	%rs23, [%rd108+4];
	cvt.u32.u16 	%r542, %rs23;
	shl.b32 	%r543, %r542, 16;
	or.b32  	%r544, %r543, %r541;
	st.shared.u32 	[%r18], %r544;
	mul.lo.s32 	%r545, %r19, %r1;
	cvt.s64.s32 	%rd109, %r545;
	add.s64 	%rd110, %rd109, %rd92;
	mad.lo.s64 	%rd111, %rd110, 18, %rd90;
	ld.global.nc.u16 	%rs24, [%rd111+2];
	cvt.u32.u16 	%r546, %rs24;
	ld.global.nc.u16 	%rs25, [%rd111+4];
	cvt.u32.u16 	%r547, %rs25;
	shl.b32 	%r548, %r547, 16;
	or.b32  	%r549, %r548, %r546;
	st.shared.u32 	[%r20], %r549;
	mul.lo.s32 	%r550, %r21, %r1;
	cvt.s64.s32 	%rd112, %r550;
	add.s64 	%rd113, %rd112, %rd92;
	mad.lo.s64 	%rd114, %rd113, 18, %rd90;
	ld.global.nc.u16 	%rs26, [%rd114+2];
	cvt.u32.u16 	%r551, %rs26;
	ld.global.nc.u16 	%rs27, [%rd114+4];
	cvt.u32.u16 	%r552, %rs27;
	shl.b32 	%r553, %r552, 16;
	or.b32  	%r554, %r553, %r551;
	st.shared.u32 	[%r22], %r554;
	mul.lo.s32 	%r555, %r23, %r1;
	cvt.s64.s32 	%rd115, %r555;
	add.s64 	%rd116, %rd115, %rd92;
	mad.lo.s64 	%rd117, %rd116, 18, %rd90;
	ld.global.nc.u16 	%rs28, [%rd117+2];
	cvt.u32.u16 	%r556, %rs28;
	ld.global.nc.u16 	%rs29, [%rd117+4];
	cvt.u32.u16 	%r557, %rs29;
	shl.b32 	%r558, %r557, 16;
	or.b32  	%r559, %r558, %r556;
	st.shared.u32 	[%r24], %r559;
	mul.lo.s32 	%r560, %r25, %r1;
	cvt.s64.s32 	%rd118, %r560;
	add.s64 	%rd119, %rd118, %rd92;
	mad.lo.s64 	%rd120, %rd119, 18, %rd90;
	ld.global.nc.u16 	%rs30, [%rd120+2];
	cvt.u32.u16 	%r561, %rs30;
	ld.global.nc.u16 	%rs31, [%rd120+4];
	cvt.u32.u16 	%r562, %rs31;
	shl.b32 	%r563, %r562, 16;
	or.b32  	%r564, %r563, %r561;
	st.shared.u32 	[%r26], %r564;
	mul.lo.s32 	%r565, %r27, %r1;
	cvt.s64.s32 	%rd121, %r565;
	add.s64 	%rd122, %rd121, %rd92;
	mad.lo.s64 	%rd123, %rd122, 18, %rd90;
	ld.global.nc.u16 	%rs32, [%rd123+2];
	cvt.u32.u16 	%r566, %rs32;
	ld.global.nc.u16 	%rs33, [%rd123+4];
	cvt.u32.u16 	%r567, %rs33;
	shl.b32 	%r568, %r567, 16;
	or.b32  	%r569, %r568, %r566;
	st.shared.u32 	[%r28], %r569;
	mad.lo.s64 	%rd124, %rd7, 18, %rd90;
	ld.global.nc.u16 	%rs34, [%rd124+2];
	cvt.u32.u16 	%r570, %rs34;
	ld.global.nc.u16 	%rs35, [%rd124+4];
	cvt.u32.u16 	%r571, %rs35;
	shl.b32 	%r572, %r571, 16;
	or.b32  	%r573, %r572, %r570;
	st.shared.u32 	[%r29], %r573;
	mad.lo.s64 	%rd125, %rd8, 18, %rd90;
	ld.global.nc.u16 	%rs36, [%rd125+2];
	cvt.u32.u16 	%r574, %rs36;
	ld.global.nc.u16 	%rs37, [%rd125+4];
	cvt.u32.u16 	%r575, %rs37;
	shl.b32 	%r576, %r575, 16;
	or.b32  	%r577, %r576, %r574;
	st.shared.u32 	[%r30], %r577;
	mad.lo.s64 	%rd126, %rd9, 18, %rd90;
	ld.global.nc.u16 	%rs38, [%rd126+2];
	cvt.u32.u16 	%r578, %rs38;
	ld.global.nc.u16 	%rs39, [%rd126+4];
	cvt.u32.u16 	%r579, %rs39;
	shl.b32 	%r580, %r579, 16;
	or.b32  	%r581, %r580, %r578;
	st.shared.u32 	[%r31], %r581;
	mad.lo.s64 	%rd127, %rd10, 18, %rd90;
	ld.global.nc.u16 	%rs40, [%rd127+2];
	cvt.u32.u16 	%r582, %rs40;
	ld.global.nc.u16 	%rs41, [%rd127+4];
	cvt.u32.u16 	%r583, %rs41;
	shl.b32 	%r584, %r583, 16;
	or.b32  	%r585, %r584, %r582;
	st.shared.u32 	[%r32], %r585;
	mad.lo.s64 	%rd128, %rd11, 18, %rd90;
	ld.global.nc.u16 	%rs42, [%rd128+2];
	cvt.u32.u16 	%r586, %rs42;
	ld.global.nc.u16 	%rs43, [%rd128+4];
	cvt.u32.u16 	%r587, %rs43;
	shl.b32 	%r588, %r587, 16;
	or.b32  	%r589, %r588, %r586;
	st.shared.u32 	[%r33], %r589;
	mul.lo.s32 	%r590, %r34, %r1;
	cvt.s64.s32 	%rd129, %r590;
	add.s64 	%rd130, %rd129, %rd92;
	mad.lo.s64 	%rd131, %rd130, 18, %rd90;
	ld.global.nc.u16 	%rs44, [%rd131+2];
	cvt.u32.u16 	%r591, %rs44;
	ld.global.nc.u16 	%rs45, [%rd131+4];
	cvt.u32.u16 	%r592, %rs45;
	shl.b32 	%r593, %r592, 16;
	or.b32  	%r594, %r593, %r591;
	st.shared.u32 	[%r35], %r594;
	mul.lo.s32 	%r595, %r36, %r1;
	cvt.s64.s32 	%rd132, %r595;
	add.s64 	%rd133, %rd132, %rd92;
	mad.lo.s64 	%rd134, %rd133, 18, %rd90;
	ld.global.nc.u16 	%rs46, [%rd134+2];
	cvt.u32.u16 	%r596, %rs46;
	ld.global.nc.u16 	%rs47, [%rd134+4];
	cvt.u32.u16 	%r597, %rs47;
	shl.b32 	%r598, %r597, 16;
	or.b32  	%r599, %r598, %r596;
	st.shared.u32 	[%r37], %r599;
	mul.lo.s32 	%r600, %r38, %r1;
	cvt.s64.s32 	%rd135, %r600;
	add.s64 	%rd136, %rd135, %rd92;
	mad.lo.s64 	%rd137, %rd136, 18, %rd90;
	ld.global.nc.u16 	%rs48, [%rd137+2];
	cvt.u32.u16 	%r601, %rs48;
	ld.global.nc.u16 	%rs49, [%rd137+4];
	cvt.u32.u16 	%r602, %rs49;
	shl.b32 	%r603, %r602, 16;
	or.b32  	%r604, %r603, %r601;
	st.shared.u32 	[%r39], %r604;
	mul.lo.s32 	%r605, %r40, %r1;
	cvt.s64.s32 	%rd138, %r605;
	add.s64 	%rd139, %rd138, %rd92;
	mad.lo.s64 	%rd140, %rd139, 18, %rd90;
	ld.global.nc.u16 	%rs50, [%rd140+2];
	cvt.u32.u16 	%r606, %rs50;
	ld.global.nc.u16 	%rs51, [%rd140+4];
	cvt.u32.u16 	%r607, %rs51;
	shl.b32 	%r608, %r607, 16;
	or.b32  	%r609, %r608, %r606;
	st.shared.u32 	[%r41], %r609;
	mul.lo.s32 	%r610, %r42, %r1;
	cvt.s64.s32 	%rd141, %r610;
	add.s64 	%rd142, %rd141, %rd92;
	mad.lo.s64 	%rd143, %rd142, 18, %rd90;
	ld.global.nc.u16 	%rs52, [%rd143+2];
	cvt.u32.u16 	%r611, %rs52;
	ld.global.nc.u16 	%rs53, [%rd143+4];
	cvt.u32.u16 	%r612, %rs53;
	shl.b32 	%r613, %r612, 16;
	or.b32  	%r614, %r613, %r611;
	st.shared.u32 	[%r43], %r614;
	mul.lo.s32 	%r615, %r44, %r1;
	cvt.s64.s32 	%rd144, %r615;
	add.s64 	%rd145, %rd144, %rd92;
	mad.lo.s64 	%rd146, %rd145, 18, %rd90;
	ld.global.nc.u16 	%rs54, [%rd146+2];
	cvt.u32.u16 	%r616, %rs54;
	ld.global.nc.u16 	%rs55, [%rd146+4];
	cvt.u32.u16 	%r617, %rs55;
	shl.b32 	%r618, %r617, 16;
	or.b32  	%r619, %r618, %r616;
	st.shared.u32 	[%r45], %r619;
	mul.lo.s32 	%r620, %r46, %r1;
	cvt.s64.s32 	%rd147, %r620;
	add.s64 	%rd148, %rd147, %rd92;
	mad.lo.s64 	%rd149, %rd148, 18, %rd90;
	ld.global.nc.u16 	%rs56, [%rd149+2];
	cvt.u32.u16 	%r621, %rs56;
	ld.global.nc.u16 	%rs57, [%rd149+4];
	cvt.u32.u16 	%r622, %rs57;
	shl.b32 	%r623, %r622, 16;
	or.b32  	%r624, %r623, %r621;
	st.shared.u32 	[%r47], %r624;
	mul.lo.s32 	%r625, %r48, %r1;
	cvt.s64.s32 	%rd150, %r625;
	add.s64 	%rd151, %rd150, %rd92;
	mad.lo.s64 	%rd152, %rd151, 18, %rd90;
	ld.global.nc.u16 	%rs58, [%rd152+2];
	cvt.u32.u16 	%r626, %rs58;
	ld.global.nc.u16 	%rs59, [%rd152+4];
	cvt.u32.u16 	%r627, %rs59;
	shl.b32 	%r628, %r627, 16;
	or.b32  	%r629, %r628, %r626;
	st.shared.u32 	[%r49], %r629;
	mul.lo.s32 	%r630, %r50, %r1;
	cvt.s64.s32 	%rd153, %r630;
	add.s64 	%rd154, %rd153, %rd92;
	mad.lo.s64 	%rd155, %rd154, 18, %rd90;
	ld.global.nc.u16 	%rs60, [%rd155+2];
	cvt.u32.u16 	%r631, %rs60;
	ld.global.nc.u16 	%rs61, [%rd155+4];
	cvt.u32.u16 	%r632, %rs61;
	shl.b32 	%r633, %r632, 16;
	or.b32  	%r634, %r633, %r631;
	st.shared.u32 	[%r51], %r634;
	mul.lo.s32 	%r635, %r52, %r1;
	cvt.s64.s32 	%rd156, %r635;
	add.s64 	%rd157, %rd156, %rd92;
	mad.lo.s64 	%rd158, %rd157, 18, %rd90;
	ld.global.nc.u16 	%rs62, [%rd158+2];
	cvt.u32.u16 	%r636, %rs62;
	ld.global.nc.u16 	%rs63, [%rd158+4];
	cvt.u32.u16 	%r637, %rs63;
	shl.b32 	%r638, %r637, 16;
	or.b32  	%r639, %r638, %r636;
	st.shared.u32 	[%r53], %r639;
	mul.lo.s32 	%r640, %r54, %r1;
	cvt.s64.s32 	%rd159, %r640;
	add.s64 	%rd160, %rd159, %rd92;
	mad.lo.s64 	%rd161, %rd160, 18, %rd90;
	ld.global.nc.u16 	%rs64, [%rd161+2];
	cvt.u32.u16 	%r641, %rs64;
	ld.global.nc.u16 	%rs65, [%rd161+4];
	cvt.u32.u16 	%r642, %rs65;
	shl.b32 	%r643, %r642, 16;
	or.b32  	%r644, %r643, %r641;
	st.shared.u32 	[%r55], %r644;
	mad.lo.s64 	%rd162, %rd12, 18, %rd90;
	ld.global.nc.u16 	%rs66, [%rd162+2];
	cvt.u32.u16 	%r645, %rs66;
	ld.global.nc.u16 	%rs67, [%rd162+4];
	cvt.u32.u16 	%r646, %rs67;
	shl.b32 	%r647, %r646, 16;
	or.b32  	%r648, %r647, %r645;
	st.shared.u32 	[%r56], %r648;
	mad.lo.s64 	%rd163, %rd13, 18, %rd90;
	ld.global.nc.u16 	%rs68, [%rd163+2];
	cvt.u32.u16 	%r649, %rs68;
	ld.global.nc.u16 	%rs69, [%rd163+4];
	cvt.u32.u16 	%r650, %rs69;
	shl.b32 	%r651, %r650, 16;
	or.b32  	%r652, %r651, %r649;
	st.shared.u32 	[%r57], %r652;
	mad.lo.s64 	%rd164, %rd14, 18, %rd90;
	ld.global.nc.u16 	%rs70, [%rd164+2];
	cvt.u32.u16 	%r653, %rs70;
	ld.global.nc.u16 	%rs71, [%rd164+4];
	cvt.u32.u16 	%r654, %rs71;
	shl.b32 	%r655, %r654, 16;
	or.b32  	%r656, %r655, %r653;
	st.shared.u32 	[%r58], %r656;
	mad.lo.s64 	%rd165, %rd15, 18, %rd90;
	ld.global.nc.u16 	%rs72, [%rd165+2];
	cvt.u32.u16 	%r657, %rs72;
	ld.global.nc.u16 	%rs73, [%rd165+4];
	cvt.u32.u16 	%r658, %rs73;
	shl.b32 	%r659, %r658, 16;
	or.b32  	%r660, %r659, %r657;
	st.shared.u32 	[%r59], %r660;
	mad.lo.s64 	%rd166, %rd16, 18, %rd89;
	ld.global.nc.u16 	%rs2, [%rd166];
	// begin inline asm
	{  cvt.f32.f16 %f771, %rs2;}

	// end inline asm
	st.shared.f32 	[%r60], %f771;
	mad.lo.s64 	%rd167, %rd17, 18, %rd89;
	ld.global.nc.u16 	%rs3, [%rd167];
	// begin inline asm
	{  cvt.f32.f16 %f772, %rs3;}

	// end inline asm
	st.shared.f32 	[%r61], %f772;
	mad.lo.s64 	%rd168, %rd18, 18, %rd89;
	ld.global.nc.u16 	%rs4, [%rd168];
	// begin inline asm
	{  cvt.f32.f16 %f773, %rs4;}

	// end inline asm
	st.shared.f32 	[%r62], %f773;
	mad.lo.s64 	%rd169, %rd19, 18, %rd89;
	ld.global.nc.u16 	%rs5, [%rd169];
	// begin inline asm
	{  cvt.f32.f16 %f774, %rs5;}

	// end inline asm
	st.shared.f32 	[%r63], %f774;
	mad.lo.s64 	%rd170, %rd20, 18, %rd89;
	ld.global.nc.u16 	%rs6, [%rd170];
	// begin inline asm
	{  cvt.f32.f16 %f775, %rs6;}

	// end inline asm
	st.shared.f32 	[%r64], %f775;
	mad.lo.s64 	%rd171, %rd21, 18, %rd89;
	ld.global.nc.u16 	%rs7, [%rd171];
	// begin inline asm
	{  cvt.f32.f16 %f776, %rs7;}

	// end inline asm
	st.shared.f32 	[%r65], %f776;
	mad.lo.s64 	%rd172, %rd22, 18, %rd89;
	ld.global.nc.u16 	%rs8, [%rd172];
	// begin inline asm
	{  cvt.f32.f16 %f777, %rs8;}

	// end inline asm
	st.shared.f32 	[%r66], %f777;
	mul.lo.s32 	%r661, %r67, %r1;
	cvt.s64.s32 	%rd173, %r661;
	and.b32  	%r662, %r507, 7;
	cvt.u64.u32 	%rd174, %r662;
	add.s64 	%rd175, %rd173, %rd174;
	mad.lo.s64 	%rd176, %rd175, 18, %rd89;
	ld.global.nc.u16 	%rs9, [%rd176];
	// begin inline asm
	{  cvt.f32.f16 %f778, %rs9;}

	// end inline asm
	st.shared.f32 	[%r68], %f778;
	add.s32 	%r663, %r11736, %r6;
	add.s32 	%r664, %r5, %r11736;
	add.s32 	%r665, %r664, %r69;
	mul.wide.s32 	%rd177, %r665, 36;
	add.s64 	%rd178, %rd4, %rd177;
	ld.global.nc.u32 	%r666, [%rd178+4];
	st.shared.u32 	[%r71], %r666;
	add.s32 	%r667, %r664, %r72;
	mul.wide.s32 	%rd179, %r667, 36;
	add.s64 	%rd180, %rd4, %rd179;
	ld.global.nc.u32 	%r668, [%rd180+4];
	st.shared.u32 	[%r71+512], %r668;
	add.s32 	%r669, %r664, %r73;
	mul.wide.s32 	%rd181, %r669, 36;
	add.s64 	%rd182, %rd4, %rd181;
	ld.global.nc.u32 	%r670, [%rd182+4];
	st.shared.u32 	[%r71+1024], %r670;
	add.s32 	%r671, %r664, %r74;
	mul.wide.s32 	%rd183, %r671, 36;
	add.s64 	%rd184, %rd4, %rd183;
	ld.global.nc.u32 	%r672, [%rd184+4];
	st.shared.u32 	[%r71+1536], %r672;
	add.s32 	%r673, %r664, %r75;
	mul.wide.s32 	%rd185, %r673, 36;
	add.s64 	%rd186, %rd4, %rd185;
	ld.global.nc.u32 	%r674, [%rd186+4];
	st.shared.u32 	[%r71+2048], %r674;
	add.s32 	%r675, %r664, %r76;
	mul.wide.s32 	%rd187, %r675, 36;
	add.s64 	%rd188, %rd4, %rd187;
	ld.global.nc.u32 	%r676, [%rd188+4];
	st.shared.u32 	[%r71+2560], %r676;
	add.s32 	%r677, %r664, %r77;
	mul.wide.s32 	%rd189, %r677, 36;
	add.s64 	%rd190, %rd4, %rd189;
	ld.global.nc.u32 	%r678, [%rd190+4];
	st.shared.u32 	[%r71+3072], %r678;
	add.s32 	%r679, %r664, %r78;
	mul.wide.s32 	%rd191, %r679, 36;
	add.s64 	%rd192, %rd4, %rd191;
	ld.global.nc.u32 	%r680, [%rd192+4];
	st.shared.u32 	[%r71+3584], %r680;
	add.s32 	%r681, %r664, %r79;
	mul.wide.s32 	%rd193, %r681, 36;
	add.s64 	%rd194, %rd4, %rd193;
	ld.global.nc.u32 	%r682, [%rd194+4];
	st.shared.u32 	[%r71+4096], %r682;
	add.s32 	%r683, %r664, %r80;
	mul.wide.s32 	%rd195, %r683, 36;
	add.s64 	%rd196, %rd4, %rd195;
	ld.global.nc.u32 	%r684, [%rd196+4];
	st.shared.u32 	[%r71+4608], %r684;
	add.s32 	%r685, %r664, %r81;
	mul.wide.s32 	%rd197, %r685, 36;
	add.s64 	%rd198, %rd4, %rd197;
	ld.global.nc.u32 	%r686, [%rd198+4];
	st.shared.u32 	[%r71+5120], %r686;
	add.s32 	%r687, %r664, %r82;
	mul.wide.s32 	%rd199, %r687, 36;
	add.s64 	%rd200, %rd4, %rd199;
	ld.global.nc.u32 	%r688, [%rd200+4];
	st.shared.u32 	[%r71+5632], %r688;
	add.s32 	%r689, %r664, %r83;
	mul.wide.s32 	%rd201, %r689, 36;
	add.s64 	%rd202, %rd4, %rd201;
	ld.global.nc.u32 	%r690, [%rd202+4];
	st.shared.u32 	[%r71+6144], %r690;
	add.s32 	%r691, %r664, %r84;
	mul.wide.s32 	%rd203, %r691, 36;
	add.s64 	%rd204, %rd4, %rd203;
	ld.global.nc.u32 	%r692, [%rd204+4];
	st.shared.u32 	[%r71+6656], %r692;
	add.s32 	%r693, %r664, %r85;
	mul.wide.s32 	%rd205, %r693, 36;
	add.s64 	%rd206, %rd4, %rd205;
	ld.global.nc.u32 	%r694, [%rd206+4];
	st.shared.u32 	[%r71+7168], %r694;
	add.s32 	%r695, %r664, %r86;
	mul.wide.s32 	%rd207, %r695, 36;
	add.s64 	%rd208, %rd4, %rd207;
	ld.global.nc.u32 	%r696, [%rd208+4];
	st.shared.u32 	[%r71+7680], %r696;
	add.s32 	%r697, %r663, %r87;
	mul.wide.s32 	%rd209, %r697, 36;
	add.s64 	%rd23, %rd2, %rd209;
	ld.global.nc.u32 	%r698, [%rd23];
	st.shared.u32 	[%r88], %r698;
	add.s32 	%r699, %r663, %r89;
	mul.wide.s32 	%rd210, %r699, 36;
	add.s64 	%rd24, %rd2, %rd210;
	ld.global.nc.u32 	%r700, [%rd24];
	st.shared.u32 	[%r88+512], %r700;
	bar.sync 	0;
	mov.b32 	%r11737, 0;
$L__BB2_4:
	shl.b32 	%r2813, %r11737, 1;
	shr.u32 	%r2814, %r11737, 2;
	add.s32 	%r2815, %r90, %r11737;
	shl.b32 	%r2816, %r2815, 2;
	mov.u32 	%r2817, _ZZN34_INTERNAL_97576795_4_k_cu_bc83b14019allocate_tiles_q4_0ILi128EEEvPPiPP7__half2S2_S2_E9tile_x_qs;
	add.s32 	%r2818, %r2817, %r2816;
	add.s32 	%r2819, %r4, %r2814;
	shl.b32 	%r2820, %r2819, 2;
	mov.u32 	%r2821, _ZZN34_INTERNAL_97576795_4_k_cu_bc83b1409mul_mat_qILi32ELi2ELi4ELb1E10block_q4_0Li64ELi128ELi4EXadL_ZNS_19allocate_tiles_q4_0ILi128EEEvPPiPP7__half2S4_S4_EEXadL_ZNS_15load_tiles_q4_0ILi128ELi4ELb1EEEvPKvS3_S6_S3_S3_RKiSC_SC_SC_EELi4EXadL_ZNS_25vec_dot_q4_0_q8_1_mul_matEPSB_PKS5_SD_SD_SD_SF_SC_SC_SC_EEEEvSA_SA_PfiiiiiE9tile_y_ds;
	add.s32 	%r2822, %r2821, %r2820;
	and.b32  	%r2823, %r2813, 24;
	add.s32 	%r2824, %r70, %r2823;
	shl.b32 	%r2825, %r2824, 2;
	mov.u32 	%r2826, _ZZN34_INTERNAL_97576795_4_k_cu_bc83b1409mul_mat_qILi32ELi2ELi4ELb1E10block_q4_0Li64ELi128ELi4EXadL_ZNS_19allocate_tiles_q4_0ILi128EEEvPPiPP7__half2S4_S4_EEXadL_ZNS_15load_tiles_q4_0ILi128ELi4ELb1EEEvPKvS3_S6_S3_S3_RKiSC_SC_SC_EELi4EXadL_ZNS_25vec_dot_q4_0_q8_1_mul_matEPSB_PKS5_SD_SD_SD_SF_SC_SC_SC_EEEEvSA_SA_PfiiiiiE9tile_y_qs;
	add.s32 	%r2827, %r2826, %r2825;
	ld.shared.u32 	%r703, [%r2827];
	ld.shared.u32 	%r707, [%r2827+16];
	ld.shared.u32 	%r711, [%r2827+4];
	ld.shared.u32 	%r715, [%r2827+20];
	ld.shared.u32 	%r719, [%r2827+8];
	ld.shared.u32 	%r723, [%r2827+24];
	ld.shared.u32 	%r727, [%r2827+12];
	ld.shared.u32 	%r731, [%r2827+28];
	add.s32 	%r2828, %r2814, %r91;
	shl.b32 	%r2829, %r2828, 2;
	mov.u32 	%r2830, _ZZN34_INTERNAL_97576795_4_k_cu_bc83b14019allocate_tiles_q4_0ILi128EEEvPPiPP7__half2S2_S2_E8tile_x_d;
	add.s32 	%r2831, %r2830, %r2829;
	ld.shared.u32 	%r2832, [%r2818+-12672];
	and.b32  	%r702, %r2832, 252645135;
	shr.u32 	%r2833, %r2832, 4;
	and.b32  	%r706, %r2833, 252645135;
	mov.b32 	%r2784, 0;
	// begin inline asm
	dp4a.s32.s32 %r701, %r702, %r703, %r2784;
	// end inline asm
	// begin inline asm
	dp4a.s32.s32 %r705, %r706, %r707, %r701;
	// end inline asm
	ld.shared.u32 	%r2834, [%r2818+-12668];
	and.b32  	%r710, %r2834, 252645135;
	shr.u32 	%r2835, %r2834, 4;
	and.b32  	%r714, %r2835, 252645135;
	// begin inline asm
	dp4a.s32.s32 %r709, %r710, %r711, %r705;
	// end inline asm
	// begin inline asm
	dp4a.s32.s32 %r713, %r714, %r715, %r709;
	// end inline asm
	ld.shared.u32 	%r2836, [%r2818+-12664];
	and.b32  	%r718, %r2836, 252645135;
	shr.u32 	%r2837, %r2836, 4;
	and.b32  	%r722, %r2837, 252645135;
	// begin inline asm
	dp4a.s32.s32 %r717, %r718, %r719, %r713;
	// end inline asm
	// begin inline asm
	dp4a.s32.s32 %r721, %r722, %r723, %r717;
	// end inline asm
	ld.shared.u32 	%r2838, [%r2818+-12660];
	and.b32  	%r726, %r2838, 252645135;
	shr.u32 	%r2839, %r2838, 4;
	and.b32  	%r730, %r2839, 252645135;
	// begin inline asm
	dp4a.s32.s32 %r725, %r726, %r727, %r721;
	// end inline asm
	// begin inline asm
	dp4a.s32.s32 %r729, %r730, %r731, %r725;
	// end inline asm
	ld.shared.u32 	%r734, [%r2822];
	// begin inline asm
	{.reg .f16 low,high;
  mov.b32 {low,high},%r734;
  cvt.f32.f16 %f779, low;}

	// end inline asm
	// begin inline asm
	{.reg .f16 low,high;
  mov.b32 {low,high},%r734;
  cvt.f32.f16 %f780, high;}

	// end inline asm
	ld.shared.f32 	%f843, [%r2831];
	cvt.rn.f32.s32 	%f844, %r729;
	mul.f32 	%f845, %f779, %f844;
	mul.f32 	%f846, %f780, 0f41000000;
	sub.f32 	%f847, %f845, %f846;
	fma.rn.f32 	%f2388, %f843, %f847, %f2388;
	ld.shared.u32 	%r737, [%r2827];
	ld.shared.u32 	%r741, [%r2827+16];
	ld.shared.u32 	%r745, [%r2827+4];
	ld.shared.u32 	%r749, [%r2827+20];
	ld.shared.u32 	%r753, [%r2827+8];
	ld.shared.u32 	%r757, [%r2827+24];
	ld.shared.u32 	%r761, [%r2827+12];
	ld.shared.u32 	%r765, [%r2827+28];
	add.s32 	%r2840, %r2814, %r93;
	shl.b32 	%r2841, %r2840, 2;
	add.s32 	%r2842, %r2830, %r2841;
	ld.shared.u32 	%r2843, [%r2818+-8448];
	and.b32  	%r736, %r2843, 252645135;
	shr.u32 	%r2844, %r2843, 4;
	and.b32  	%r740, %r2844, 252645135;
	// begin inline asm
	dp4a.s32.s32 %r735, %r736, %r737, %r2784;
	// end inline asm
	// begin inline asm
	dp4a.s32.s32 %r739, %r740, %r741, %r735;
	// end inline asm
	ld.shared.u32 	%r2845, [%r2818+-8444];
	and.b32  	%r744, %r2845, 252645135;
	shr.u32 	%r2846, %r2845, 4;
	and.b32  	%r748, %r2846, 252645135;
	// begin inline asm
	dp4a.s32.s32 %r743, %r744, %r745, %r739;
	// end inline asm
	// begin inline asm
	dp4a.s32.s32 %r747, %r748, %r749, %r743;
	// end inline asm
	ld.shared.u32 	%r2847, [%r2818+-8440];
	and.b32  	%r752, %r2847, 252645135;
	shr.u32 	%r2848, %r2847, 4;
	and.b32  	%r756, %r2848, 252645135;
	// begin inline asm
	dp4a.s32.s32 %r751, %r752, %r753, %r747;
	// end inline asm
	// begin inline asm
	dp4a.s32.s32 %r755, %r756, %r757, %r751;
	// end inline asm
	ld.shared.u32 	%r2849, [%r2818+-8436];
	and.b32  	%r760, %r2849, 252645135;
	shr.u32 	%r2850, %r2849, 4;
	and.b32  	%r764, %r2850, 252645135;
	// begin inline asm
	dp4a.s32.s32 %r759, %r760, %r761, %r755;
	// end inline asm
	// begin inline asm
	dp4a.s32.s32 %r763, %r764, %r765, %r759;
	// end inline asm
	ld.shared.f32 	%f848, [%r2842];
	cvt.rn.f32.s32 	%f849, %r763;
	mul.f32 	%f850, %f779, %f849;
	sub.f32 	%f851, %f850, %f846;
	fma.rn.f32 	%f2372, %f848, %f851, %f2372;
	ld.shared.u32 	%r769, [%r2827];
	ld.shared.u32 	%r773, [%r2827+16];
	ld.shared.u32 	%r777, [%r2827+4];
	ld.shared.u32 	%r781, [%r2827+20];
	ld.shared.u32 	%r785, [%r2827+8];
	ld.shared.u32 	%r789, [%r2827+24];
	ld.shared.u32 	%r793, [%r2827+12];
	ld.shared.u32 	%r797, [%r2827+28];
	add.s32 	%r2851, %r2814, %r94;
	shl.b32 	%r2852, %r2851, 2;
	add.s32 	%r2853, %r2830, %r2852;
	ld.shared.u32 	%r2854, [%r2818+-4224];
	and.b32  	%r768, %r2854, 252645135;
	shr.u32 	%r2855, %r2854, 4;
	and.b32  	%r772, %r2855, 252645135;
	// begin inline asm
	dp4a.s32.s32 %r767, %r768, %r769, %r2784;
	// end inline asm
	// begin inline asm
	dp4a.s32.s32 %r771, %r772, %r773, %r767;
	// end inline asm
	ld.shared.u32 	%r2856, [%r2818+-4220];
	and.b32  	%r776, %r2856, 252645135;
	shr.u32 	%r2857, %r2856, 4;
	and.b32  	%r780, %r2857, 252645135;
	// begin inline asm
	dp4a.s32.s32 %r775, %r776, %r777, %r771;
	// end inline asm
	// begin inline asm
	dp4a.s32.s32 %r779, %r780, %r781, %r775;
	// end inline asm
	ld.shared.u32 	%r2858, [%r2818+-4216];
	and.b32  	%r784, %r2858, 252645135;
	shr.u32 	%r2859, %r2858, 4;
	and.b32  	%r788, %r2859, 252645135;
	// begin inline asm
	dp4a.s32.s32 %r783, %r784, %r785, %r779;
	// end inline asm
	// begin inline asm
	dp4a.s32.s32 %r787, %r788, %r789, %r783;
	// end inline asm
	ld.shared.u32 	%r2860, [%r2818+-4212];
	and.b32  	%r792, %r2860, 252645135;
	shr.u32 	%r2861, %r2860, 4;
	and.b32  	%r796, %r2861, 252645135;
	// begin inline asm
	dp4a.s32.s32 %r791, %r792, %r793, %r787;
	// end inline asm
	// begin inline asm
	dp4a.s32.s32 %r795, %r796, %r797, %r791;
	// end inline asm
	ld.shared.u32 	%r800, [%r2822];
	// begin inline asm
	{.reg .f16 low,high;
  mov.b32 {low,high},%r800;
  cvt.f32.f16 %f781, low;}

	// end inline asm
	// begin inline asm
	{.reg .f16 low,high;
  mov.b32 {low,high},%r800;
  cvt.f32.f16 %f782, high;}

	// end inline asm
	ld.shared.f32 	%f852, [%r2853];
	cvt.rn.f32.s32 	%f853, %r795;
	mul.f32 	%f854, %f781, %f853;
	mul.f32 	%f855, %f782, 0f41000000;
	sub.f32 	%f856, %f854, %f855;
	fma.rn.f32 	%f2356, %f852, %f856, %f2356;
	ld.shared.u32 	%r803, [%r2827];
	ld.shared.u32 	%r807, [%r2827+16];
	ld.shared.u32 	%r811, [%r2827+4];
	ld.shared.u32 	%r815, [%r2827+20];
	ld.shared.u32 	%r819, [%r2827+8];
	ld.shared.u32 	%r823, [%r2827+24];
	ld.shared.u32 	%r827, [%r2827+12];
	ld.shared.u32 	%r831, [%r2827+28];
	add.s32 	%r2862, %r2814, %r95;
	shl.b32 	%r2863, %r2862, 2;
	add.s32 	%r2864, %r2830, %r2863;
	ld.shared.u32 	%r2865, [%r2818];
	and.b32  	%r802, %r2865, 252645135;
	shr.u32 	%r2866, %r2865, 4;
	and.b32  	%r806, %r2866, 252645135;
	// begin inline asm
	dp4a.s32.s32 %r801, %r802, %r803, %r2784;
	// end inline asm
	// begin inline asm
	dp4a.s32.s32 %r805, %r806, %r807, %r801;
	// end inline asm
	ld.shared.u32 	%r2867, [%r2818+4];
	and.b32  	%r810, %r2867, 252645135;
	shr.u32 	%r2868, %r2867, 4;
	and.b32  	%r814, %r2868, 252645135;
	// begin inline asm
	dp4a.s32.s32 %r809, %r810, %r811, %r805;
	// end inline asm
	// begin inline asm
	dp4a.s32.s32 %r813, %r814, %r815, %r809;
	// end inline asm
	ld.shared.u32 	%r2869, [%r2818+8];
	and.b32  	%r818, %r2869, 252645135;
	shr.u32 	%r2870, %r2869, 4;
	and.b32  	%r822, %r2870, 252645135;
	// begin inline asm
	dp4a.s32.s32 %r817, %r818, %r819, %r813;
	// end inline asm
	// begin inline asm
	dp4a.s32.s32 %r821, %r822, %r823, %r817;
	// end inline asm
	ld.shared.u32 	%r2871, [%r2818+12];
	and.b32  	%r826, %r2871, 252645135;
	shr.u32 	%r2872, %r2871, 4;
	and.b32  	%r830, %r2872, 252645135;
	// begin inline asm
	dp4a.s32.s32 %r825, %r826, %r827, %r821;
	// end inline asm
	// begin inline asm
	dp4a.s32.s32 %r829, %r830, %r831, %r825;
	// end inline asm
	ld.shared.f32 	%f857, [%r2864];
	cvt.rn.f32.s32 	%f858, %r829;
	mul.f32 	%f859, %f781, %f858;
	sub.f32 	%f860, %f859, %f855;
	fma.rn.f32 	%f2340, %f857, %f860, %f2340;
	ld.shared.u32 	%r835, [%r2827+512];
	ld.shared.u32 	%r839, [%r2827+528];
	ld.shared.u32 	%r843, [%r2827+516];
	ld.shared.u32 	%r847, [%r2827+532];
	ld.shared.u32 	%r851, [%r2827+520];
	ld.shared.u32 	%r855, [%r2827+536];
	ld.shared.u32 	%r859, [%r2827+524];
	ld.shared.u32 	%r863, [%r2827+540];
	ld.shared.u32 	%r2873, [%r2818+-12672];
	and.b32  	%r834, %r2873, 252645135;
	shr.u32 	%r2874, %r2873, 4;
	and.b32  	%r838, %r2874, 252645135;
	// begin inline asm
	dp4a.s32.s32 %r833, %r834, %r835, %r2784;
	// end inline asm
	// begin inline asm
	dp4a.s32.s32 %r837, %r838, %r839, %r833;
	// end inline asm
	ld.shared.u32 	%r2875, [%r2818+-12668];
	and.b32  	%r842, %r2875, 252645135;
	shr.u32 	%r2876, %r2875, 4;
	and.b32  	%r846, %r2876, 252645135;
	// begin inline asm
	dp4a.s32.s32 %r841, %r842, %r843, %r837;
	// end inline asm
	// begin inline asm
	dp4a.s32.s32 %r845, %r846, %r847, %r841;
	// end inline asm
	ld.shared.u32 	%r2877, [%r2818+-12664];
	and.b32  	%r850, %r2877, 252645135;
	shr.u32 	%r2878, %r2877, 4;
	and.b32  	%r854, %r2878, 252645135;
	// begin inline asm
	dp4a.s32.s32 %r849, %r850, %r851, %r845;
	// end inline asm
	// begin inline asm
	dp4a.s32.s32 %r853, %r854, %r855, %r849;
	// end inline asm
	ld.shared.u32 	%r2879, [%r2818+-12660];
	and.b32  	%r858, %r2879, 252645135;
	shr.u32 	%r2880, %r2879, 4;
	and.b32  	%r862, %r2880, 252645135;
	// begin inline asm
	dp4a.s32.s32 %r857, %r858, %r859, %r853;
	// end inline asm
	// begin inline asm
	dp4a.s32.s32 %r861, %r862, %r863, %r857;
	// end inline asm
	ld.shared.u32 	%r866, [%r2822+64];
	// begin inline asm
	{.reg .f16 low,high;
  mov.b32 {low,high},%r866;
  cvt.f32.f16 %f783, low;}

	// end inline asm
	// begin inline asm
	{.reg .f16 low,high;
  mov.b32 {low,high},%r866;
  cvt.f32.f16 %f784, high;}

	// end inline asm
	ld.shared.f32 	%f861, [%r2831];
	cvt.rn.f32.s32 	%f862, %r861;
	mul.f32 	%f863, %f783, %f862;
	mul.f32 	%f864, %f784, 0f41000000;
	sub.f32 	%f865, %f863, %f864;
	fma.rn.f32 	%f2387, %f861, %f865, %f2387;
	ld.shared.u32 	%r869, [%r2827+512];
	ld.shared.u32 	%r873, [%r2827+528];
	ld.shared.u32 	%r877, [%r2827+516];
	ld.shared.u32 	%r881, [%r2827+532];
	ld.shared.u32 	%r885, [%r2827+520];
	ld.shared.u32 	%r889, [%r2827+536];
	ld.shared.u32 	%r893, [%r2827+524];
	ld.shared.u32 	%r897, [%r2827+540];
	ld.shared.u32 	%r2881, [%r2818+-8448];
	and.b32  	%r868, %r2881, 252645135;
	shr.u32 	%r2882, %r2881, 4;
	and.b32  	%r872, %r2882, 252645135;
	// begin inline asm
	dp4a.s32.s32 %r867, %r868, %r869, %r2784;
	// end inline asm
	// begin inline asm
	dp4a.s32.s32 %r871, %r872, %r873, %r867;
	// end inline asm
	ld.shared.u32 	%r2883, [%r2818+-8444];
	and.b32  	%r876, %r2883, 252645135;
	shr.u32 	%r2884, %r2883, 4;
	and.b32  	%r880, %r2884, 252645135;
	// begin inline asm
	dp4a.s32.s32 %r875, %r876, %r877, %r871;
	// end inline asm
	// begin inline asm
	dp4a.s32.s32 %r879, %r880, %r881, %r875;
	// end inline asm
	ld.shared.u32 	%r2885, [%r2818+-8440];
	and.b32  	%r884, %r2885, 252645135;
	shr.u32 	%r2886, %r2885, 4;
	and.b32  	%r888, %r2886, 252645135;
	// begin inline asm
	dp4a.s32.s32 %r883, %r884, %r885, %r879;
	// end inline asm
	// begin inline asm
	dp4a.s32.s32 %r887, %r888, %r889, %r883;
	// end inline asm
	ld.shared.u32 	%r2887, [%r2818+-8436];
	and.b32  	%r892, %r2887, 252645135;
	shr.u32 	%r2888, %r2887, 4;
	and.b32  	%r896, %r2888, 252645135;
	// begin inline asm
	dp4a.s32.s32 %r891, %r892, %r893, %r887;
	// end inline asm
	// begin inline asm
	dp4a.s32.s32 %r895, %r896, %r897, %r891;
	// end inline asm
	ld.shared.f32 	%f866, [%r2842];
	cvt.rn.f32.s32 	%f867, %r895;
	mul.f32 	%f868, %f783, %f867;
	sub.f32 	%f869, %f868, %f864;
	fma.rn.f32 	%f2371, %f866, %f869, %f2371;
	ld.shared.u32 	%r901, [%r2827+512];
	ld.shared.u32 	%r905, [%r2827+528];
	ld.shared.u32 	%r909, [%r2827+516];
	ld.shared.u32 	%r913, [%r2827+532];
	ld.shared.u32 	%r917, [%r2827+520];
	ld.shared.u32 	%r921, [%r2827+536];
	ld.shared.u32 	%r925, [%r2827+524];
	ld.shared.u32 	%r929, [%r2827+540];
	ld.shared.u32 	%r2889, [%r2818+-4224];
	and.b32  	%r900, %r2889, 252645135;
	shr.u32 	%r2890, %r2889, 4;
	and.b32  	%r904, %r2890, 252645135;
	// begin inline asm
	dp4a.s32.s32 %r899, %r900, %r901, %r2784;
	// end inline asm
	// begin inline asm
	dp4a.s32.s32 %r903, %r904, %r905, %r899;
	// end inline asm
	ld.shared.u32 	%r2891, [%r2818+-4220];
	and.b32  	%r908, %r2891, 252645135;
	shr.u32 	%r2892, %r2891, 4;
	and.b32  	%r912, %r2892, 252645135;
	// begin inline asm
	dp4a.s32.s32 %r907, %r908, %r909, %r903;
	// end inline asm
	// begin inline asm
	dp4a.s32.s32 %r911, %r912, %r913, %r907;
	// end inline asm
	ld.shared.u32 	%r2893, [%r2818+-4216];
	and.b32  	%r916, %r2893, 252645135;
	shr.u32 	%r2894, %r2893, 4;
	and.b32  	%r920, %r2894, 252645135;
	// begin inline asm
	dp4a.s32.s32 %r915, %r916, %r917, %r911;
	// end inline asm
	// begin inline asm
	dp4a.s32.s32 %r919, %r920, %r921, %r915;
	// end inline asm
	ld.shared.u32 	%r2895, [%r2818+-4212];
	and.b32  	%r924, %r2895, 252645135;
	shr.u32 	%r2896, %r2895, 4;
	and.b32  	%r928, %r2896, 252645135;
	// begin inline asm
	dp4a.s32.s32 %r923, %r924, %r925, %r919;
	// end inline asm
	// begin inline asm
	dp4a.s32.s32 %r927, %r928, %r929, %r923;
	// end inline asm
	ld.shared.u32 	%r932, [%r2822+64];
	// begin inline asm
	{.reg .f16 low,high;
  mov.b32 {low,high},%r932;
  cvt.f32.f16 %f785, low;}

	// end inline asm
	// begin inline asm
	{.reg .f16 low,high;
  mov.b32 {low,high},%r932;
  cvt.f32.f16 %f786, high;}

	// end inline asm
	ld.shared.f32 	%f870, [%r2853];
	cvt.rn.f32.s32 	%f871, %r927;
	mul.f32 	%f872, %f785, %f871;
	mul.f32 	%f873, %f786, 0f41000000;
	sub.f32 	%f874, %f872, %f873;
	fma.rn.f32 	%f2355, %f870, %f874, %f2355;
	ld.shared.u32 	%r935, [%r2827+512];
	ld.shared.u32 	%r939, [%r2827+528];
	ld.shared.u32 	%r943, [%r2827+516];
	ld.shared.u32 	%r947, [%r2827+532];
	ld.shared.u32 	%r951, [%r2827+520];
	ld.shared.u32 	%r955, [%r2827+536];
	ld.shared.u32 	%r959, [%r2827+524];
	ld.shared.u32 	%r963, [%r2827+540];
	ld.shared.u32 	%r2897, [%r2818];
	and.b32  	%r934, %r2897, 252645135;
	shr.u32 	%r2898, %r2897, 4;
	and.b32  	%r938, %r2898, 252645135;
	// begin inline asm
	dp4a.s32.s32 %r933, %r934, %r935, %r2784;
	// end inline asm
	// begin inline asm
	dp4a.s32.s32 %r937, %r938, %r939, %r933;
	// end inline asm
	ld.shared.u32 	%r2899, [%r2818+4];
	and.b32  	%r942, %r2899, 252645135;
	shr.u32 	%r2900, %r2899, 4;
	and.b32  	%r946, %r2900, 252645135;
	// begin inline asm
	dp4a.s32.s32 %r941, %r942, %r943, %r937;
	// end inline asm
	// begin inline asm
	dp4a.s32.s32 %r945, %r946, %r947, %r941;
	// end inline asm
	ld.shared.u32 	%r2901, [%r2818+8];
	and.b32  	%r950, %r2901, 252645135;
	shr.u32 	%r2902, %r2901, 4;
	and.b32  	%r954, %r2902, 252645135;
	// begin inline asm
	dp4a.s32.s32 %r949, %r950, %r951, %r945;
	// end inline asm
	// begin inline asm
	dp4a.s32.s32 %r953, %r954, %r955, %r949;
	// end inline asm
	ld.shared.u32 	%r2903, [%r2818+12];
	and.b32  	%r958, %r2903, 252645135;
	shr.u32 	%r2904, %r2903, 4;
	and.b32  	%r962, %r2904, 252645135;
	// begin inline asm
	dp4a.s32.s32 %r957, %r958, %r959, %r953;
	// end inline asm
	// begin inline asm
	dp4a.s32.s32 %r961, %r962, %r963, %r957;
	// end inline asm
	ld.shared.f32 	%f875, [%r2864];
	cvt.rn.f32.s32 	%f876, %r961;
	mul.f32 	%f877, %f785, %f876;
	sub.f32 	%f878, %f877, %f873;
	fma.rn.f32 	%f2339, %f875, %f878, %f2339;
	ld.shared.u32 	%r967, [%r2827+1024];
	ld.shared.u32 	%r971, [%r2827+1040];
	ld.shared.u32 	%r975, [%r2827+1028];
	ld.shared.u32 	%r979, [%r2827+1044];
	ld.shared.u32 	%r983, [%r2827+1032];
	ld.shared.u32 	%r987, [%r2827+1048];
	ld.shared.u32 	%r991, [%r2827+1036];
	ld.shared.u32 	%r995, [%r2827+1052];
	ld.shared.u32 	%r2905, [%r2818+-12672];
	and.b32  	%r966, %r2905, 252645135;
	shr.u32 	%r2906, %r2905, 4;
	and.b32  	%r970, %r2906, 252645135;
	// begin inline asm
	dp4a.s32.s32 %r965, %r966, %r967, %r2784;
	// end inline asm
	// begin inline asm
	dp4a.s32.s32 %r969, %r970, %r971, %r965;
	// end inline asm
	ld.shared.u32 	%r2907, [%r2818+-12668];
	and.b32  	%r974, %r2907, 252645135;
	shr.u32 	%r2908, %r2907, 4;
	and.b32  	%r978, %r2908, 252645135;
	// begin inline asm
	dp4a.s32.s32 %r973, %r974, %r975, %r969;
	// end inline asm
	// begin inline asm
	dp4a.s32.s32 %r977, %r978, %r979, %r973;
	// end inline asm
	ld.shared.u32 	%r2909, [%r2818+-12664];
	and.b32  	%r982, %r2909, 252645135;
	shr.u32 	%r2910, %r2909, 4;
	and.b32  	%r986, %r2910, 252645135;
	// begin inline asm
	dp4a.s32.s32 %r981, %r982, %r983, %r977;
	// end inline asm
	// begin inline asm
	dp4a.s32.s32 %r985, %r986, %r987, %r981;
	// end inline asm
	ld.shared.u32 	%r2911, [%r2818+-12660];
	and.b32  	%r990, %r2911, 252645135;
	shr.u32 	%r2912, %r2911, 4;
	and.b32  	%r994, %r2912, 252645135;
	// begin inline asm
	dp4a.s32.s32 %r989, %r990, %r991, %r985;
	// end inline asm
	// begin inline asm
	dp4a.s32.s32 %r993, %r994, %r995, %r989;
	// end inline asm
	ld.shared.u32 	%r998, [%r2822+128];
	// begin inline asm
	{.reg .f16 low,high;
  mov.b32 {low,high},%r998;
  cvt.f32.f16 %f787, low;}

	// end inline asm
	// begin inline asm
	{.reg .f16 low,high;
  mov.b32 {low,high},%r998;
  cvt.f32.f16 %f788, high;}

	// end inline asm
	ld.shared.f32 	%f879, [%r2831];
	cvt.rn.f32.s32 	%f880, %r993;
	mul.f32 	%f881, %f787, %f880;
	mul.f32 	%f882, %f788, 0f41000000;
	sub.f32 	%f883, %f881, %f882;
	fma.rn.f32 	%f2386, %f879, %f883, %f2386;
	ld.shared.u32 	%r1001, [%r2827+1024];
	ld.shared.u32 	%r1005, [%r2827+1040];
	ld.shared.u32 	%r1009, [%r2827+1028];
	ld.shared.u32 	%r1013, [%r2827+1044];
	ld.shared.u32 	%r1017, [%r2827+1032];
	ld.shared.u32 	%r1021, [%r2827+1048];
	ld.shared.u32 	%r1025, [%r2827+1036];
	ld.shared.u32 	%r1029, [%r2827+1052];
	ld.shared.u32 	%r2913, [%r2818+-8448];
	and.b32  	%r1000, %r2913, 252645135;
	shr.u32 	%r2914, %r2913, 4;
	and.b32  	%r1004, %r2914, 252645135;
	// begin inline asm
	dp4a.s32.s32 %r999, %r1000, %r1001, %r2784;
	// end inline asm
	// begin inline asm
	dp4a.s32.s32 %r1003, %r1004, %r1005, %r999;
	// end inline asm
	ld.shared.u32 	%r2915, [%r2818+-8444];
	and.b32  	%r1008, %r2915, 252645135;
	shr.u32 	%r2916, %r2915, 4;
	and.b32  	%r1012, %r2916, 252645135;
	// begin inline asm
	dp4a.s32.s32 %r1007, %r1008, %r1009, %r1003;
	// end inline asm
	// begin inline asm
	dp4a.s32.s32 %r1011, %r1012, %r1013, %r1007;
	// end inline asm
	ld.shared.u32 	%r2917, [%r2818+-8440];
	and.b32  	%r1016, %r2917, 252645135;
	shr.u32 	%r2918, %r2917, 4;
	and.b32  	%r1020, %r2918, 252645135;
	// begin inline asm
	dp4a.s32.s32 %r1015, %r1016, %r1017, %r1011;
	// end inline asm
	// begin inline asm
	dp4a.s32.s32 %r1019, %r1020, %r1021, %r1015;
	// end inline asm
	ld.shared.u32 	%r2919, [%r2818+-8436];
	and.b32  	%r1024, %r2919, 252645135;
	shr.u32 	%r2920, %r2919, 4;
	and.b32  	%r1028, %r2920, 252645135;
	// begin inline asm
	dp4a.s32.s32 %r1023, %r1024, %r1025, %r1019;
	// end inline asm
	// begin inline asm
	dp4a.s32.s32 %r1027, %r1028, %r1029, %r1023;
	// end inline asm
	ld.shared.f32 	%f884, [%r2842];
	cvt.rn.f32.s32 	%f885, %r1027;
	mul.f32 	%f886, %f787, %f885;
	sub.f32 	%f887, %f886, %f882;
	fma.rn.f32 	%f2370, %f884, %f887, %f2370;
	ld.shared.u32 	%r1033, [%r2827+1024];
	ld.shared.u32 	%r1037, [%r2827+1040];
	ld.shared.u32 	%r1041, [%r2827+1028];
	ld.shared.u32 	%r1045, [%r2827+1044];
	ld.shared.u32 	%r1049, [%r2827+1032];
	ld.shared.u32 	%r1053, [%r2827+1048];
	ld.shared.u32 	%r1057, [%r2827+1036];
	ld.shared.u32 	%r1061, [%r2827+1052];
	ld.shared.u32 	%r2921, [%r2818+-4224];
	and.b32  	%r1032, %r2921, 252645135;
	shr.u32 	%r2922, %r2921, 4;
	and.b32  	%r1036, %r2922, 252645135;
	// begin inline asm
	dp4a.s32.s32 %r1031, %r1032, %r1033, %r2784;
	// end inline asm
	// begin inline asm
	dp4a.s32.s32 %r1035, %r1036, %r1037, %r1031;
	// end inline asm
	ld.shared.u32 	%r2923, [%r2818+-4220];
	and.b32  	%r1040, %r2923, 252645135;
	shr.u32 	%r2924, %r2923, 4;
	and.b32  	%r1044, %r2924, 252645135;
	// begin inline asm
	dp4a.s32.s32 %r1039, %r1040, %r1041, %r1035;
	// end inline asm
	// begin inline asm
	dp4a.s32.s32 %r1043, %r1044, %r1045, %r1039;
	// end inline asm
	ld.shared.u32 	%r2925, [%r2818+-4216];
	and.b32  	%r1048, %r2925, 252645135;
	shr.u32 	%r2926, %r2925, 4;
	and.b32  	%r1052, %r2926, 252645135;
	// begin inline asm
	dp4a.s32.s32 %r1047, %r1048, %r1049, %r1043;
	// end inline asm
	// begin inline asm
	dp4a.s32.s32 %r1051, %r1052, %r1053, %r1047;
	// end inline asm
	ld.shared.u32 	%r2927, [%r2818+-4212];
	and.b32  	%r1056, %r2927, 252645135;
	shr.u32 	%r2928, %r2927, 4;
	and.b32  	%r1060, %r2928, 252645135;
	// begin inline asm
	dp4a.s32.s32 %r1055, %r1056, %r1057, %r1051;
	// end inline asm
	// begin inline asm
	dp4a.s32.s32 %r1059, %r1060, %r1061, %r1055;
	// end inline asm
	ld.shared.u32 	%r1064, [%r2822+128];
	// begin inline asm
	{.reg .f16 low,high;
  mov.b32 {low,high},%r1064;
  cvt.f32.f16 %f789, low;}

	// end inline asm
	// begin inline asm
	{.reg .f16 low,high;
  mov.b32 {low,high},%r1064;
  cvt.f32.f16 %f790, high;}

	// end inline asm
	ld.shared.f32 	%f888, [%r2853];
	cvt.rn.f32.s32 	%f889, %r1059;
	mul.f32 	%f890, %f789, %f889;
	mul.f32 	%f891, %f790, 0f41000000;
	sub.f32 	%f892, %f890, %f891;
	fma.rn.f32 	%f2354, %f888, %f892, %f2354;
	ld.shared.u32 	%r1067, [%r2827+1024];
	ld.shared.u32 	%r1071, [%r2827+1040];
	ld.shared.u32 	%r1075, [%r2827+1028];
	ld.shared.u32 	%r1079, [%r2827+1044];
	ld.shared.u32 	%r1083, [%r2827+1032];
	ld.shared.u32 	%r1087, [%r2827+1048];
	ld.shared.u32 	%r1091, [%r2827+1036];
	ld.shared.u32 	%r1095, [%r2827+1052];
	ld.shared.u32 	%r2929, [%r2818];
	and.b32  	%r1066, %r2929, 252645135;
	shr.u32 	%r2930, %r2929, 4;
	and.b32  	%r1070, %r2930, 252645135;
	// begin inline asm
	dp4a.s32.s32 %r1065, %r1066, %r1067, %r2784;
	// end inline asm
	// begin inline asm
	dp4a.s32.s32 %r1069, %r1070, %r1071, %r1065;
	// end inline asm
	ld.shared.u32 	%r2931, [%r2818+4];
	and.b32  	%r1074, %r2931, 252645135;
	shr.u32 	%r2932, %r2931, 4;
	and.b32  	%r1078, %r2932, 252645135;
	// begin inline asm
	dp4a.s32.s32 %r1073, %r1074, %r1075, %r1069;
	// end inline asm
	// begin inline asm
	dp4a.s32.s32 %r1077, %r1078, %r1079, %r1073;
	// end inline asm
	ld.shared.u32 	%r2933, [%r2818+8];
	and.b32  	%r1082, %r2933, 252645135;
	shr.u32 	%r2934, %r2933, 4;
	and.b32  	%r1086, %r2934, 252645135;
	// begin inline asm
	dp4a.s32.s32 %r1081, %r1082, %r1083, %r1077;
	// end inline asm
	// begin inline asm
	dp4a.s32.s32 %r1085, %r1086, %r1087, %r1081;
	// end inline asm
	ld.shared.u32 	%r2935, [%r2818+12];
	and.b32  	%r1090, %r2935, 252645135;
	shr.u32 	%r2936, %r2935, 4;
	and.b32  	%r1094, %r2936, 252645135;
	// begin inline asm
	dp4a.s32.s32 %r1089, %r1090, %r1091, %r1085;
	// end inline asm
	// begin inline asm
	dp4a.s32.s32 %r1093, %r1094, %r1095, %r1089;
	// end inline asm
	ld.shared.f32 	%f893, [%r2864];
	cvt.rn.f32.s32 	%f894, %r1093;
	mul.f32 	%f895, %f789, %f894;
	sub.f32 	%f896, %f895, %f891;
	fma.rn.f32 	%f2338, %f893, %f896, %f2338;
	ld.shared.u32 	%r1099, [%r2827+1536];
	ld.shared.u32 	%r1103, [%r2827+1552];
	ld.shared.u32 	%r1107, [%r2827+1540];
	ld.shared.u32 	%r1111, [%r2827+1556];
	ld.shared.u32 	%r1115, [%r2827+1544];
	ld.shared.u32 	%r1119, [%r2827+1560];
	ld.shared.u32 	%r1123, [%r2827+1548];
	ld.shared.u32 	%r1127, [%r2827+1564];
	ld.shared.u32 	%r2937, [%r2818+-12672];
	and.b32  	%r1098, %r2937, 252645135;
	shr.u32 	%r2938, %r2937, 4;
	and.b32  	%r1102, %r2938, 252645135;
	// begin inline asm
	dp4a.s32.s32 %r1097, %r1098, %r1099, %r2784;
	// end inline asm
	// begin inline asm
	dp4a.s32.s32 %r1101, %r1102, %r1103, %r1097;
	// end inline asm
	ld.shared.u32 	%r2939, [%r2818+-12668];
	and.b32  	%r1106, %r2939, 252645135;
	shr.u32 	%r2940, %r2939, 4;
	and.b32  	%r1110, %r2940, 252645135;
	// begin inline asm
	dp4a.s32.s32 %r1105, %r1106, %r1107, %r1101;
	// end inline asm
	// begin inline asm
	dp4a.s32.s32 %r1109, %r1110, %r1111, %r1105;
	// end inline asm
	ld.shared.u32 	%r2941, [%r2818+-12664];
	and.b32  	%r1114, %r2941, 252645135;
	shr.u32 	%r2942, %r2941, 4;
	and.b32  	%r1118, %r2942, 252645135;
	// begin inline asm
	dp4a.s32.s32 %r1113, %r1114, %r1115, %r1109;
	// end inline asm
	// begin inline asm
	dp4a.s32.s32 %r1117, %r1118, %r1119, %r1113;
	// end inline asm
	ld.shared.u32 	%r2943, [%r2818+-12660];
	and.b32  	%r1122, %r2943, 252645135;
	shr.u32 	%r2944, %r2943, 4;
	and.b32  	%r1126, %r2944, 252645135;
	// begin inline asm
	dp4a.s32.s32 %r1121, %r1122, %r1123, %r1117;
	// end inline asm
	// begin inline asm
	dp4a.s32.s32 %r1125, %r1126, %r1127, %r1121;
	// end inline asm
	ld.shared.u32 	%r1130, [%r2822+192];
	// begin inline asm
	{.reg .f16 low,high;
  mov.b32 {low,high},%r1130;
  cvt.f32.f16 %f791, low;}

	// end inline asm
	// begin inline asm
	{.reg .f16 low,high;
  mov.b32 {low,high},%r1130;
  cvt.f32.f16 %f792, high;}

	// end inline asm
	ld.shared.f32 	%f897, [%r2831];
	cvt.rn.f32.s32 	%f898, %r1125;
	mul.f32 	%f899, %f791, %f898;
	mul.f32 	%f900, %f792, 0f41000000;
	sub.f32 	%f901, %f899, %f900;
	fma.rn.f32 	%f2385, %f897, %f901, %f2385;
	ld.shared.u32 	%r1133, [%r2827+1536];
	ld.shared.u32 	%r1137, [%r2827+1552];
	ld.shared.u32 	%r1141, [%r2827+1540];
	ld.shared.u32 	%r1145, [%r2827+1556];
	ld.shared.u32 	%r1149, [%r2827+1544];
	ld.shared.u32 	%r1153, [%r2827+1560];
	ld.shared.u32 	%r1157, [%r2827+1548];
	ld.shared.u32 	%r1161, [%r2827+1564];
	ld.shared.u32 	%r2945, [%r2818+-8448];
	and.b32  	%r1132, %r2945, 252645135;
	shr.u32 	%r2946, %r2945, 4;
	and.b32  	%r1136, %r2946, 252645135;
	// begin inline asm
	dp4a.s32.s32 %r1131, %r1132, %r1133, %r2784;
	// end inline asm
	// begin inline asm
	dp4a.s32.s32 %r1135, %r1136, %r1137, %r1131;
	// end inline asm
	ld.shared.u32 	%r2947, [%r2818+-8444];
	and.b32  	%r1140, %r2947, 252645135;
	shr.u32 	%r2948, %r2947, 4;
	and.b32  	%r1144, %r2948, 252645135;
	// begin inline asm
	dp4a.s32.s32 %r1139, %r1140, %r1141, %r1135;
	// end inline asm
	// begin inline asm
	dp4a.s32.s32 %r1143, %r1144, %r1145, %r1139;
	// end inline asm
	ld.shared.u32 	%r2949, [%r2818+-8440];
	and.b32  	%r1148, %r2949, 252645135;
	shr.u32 	%r2950, %r2949, 4;
	and.b32  	%r1152, %r2950, 252645135;
	// begin inline asm
	dp4a.s32.s32 %r1147, %r1148, %r1149, %r1143;
	// end inline asm
	// begin inline asm
	dp4a.s32.s32 %r1151, %r1152, %r1153, %r1147;
	// end inline asm
	ld.shared.u32 	%r2951, [%r2818+-8436];
	and.b32  	%r1156, %r2951, 252645135;
	shr.u32 	%r2952, %r2951, 4;
	and.b32  	%r1160, %r2952, 252645135;
	// begin inline asm
	dp4a.s32.s32 %r1155, %r1156, %r1157, %r1151;
	// end inline asm
	// begin inline asm
	dp4a.s32.s32 %r1159, %r1160, %r1161, %r1155;
	// end inline asm
	ld.shared.f32 	%f902, [%r2842];
	cvt.rn.f32.s32 	%f903, %r1159;
	mul.f32 	%f904, %f791, %f903;
	sub.f32 	%f905, %f904, %f900;
	fma.rn.f32 	%f2369, %f902, %f905, %f2369;
	ld.shared.u32 	%r1165, [%r2827+1536];
	ld.shared.u32 	%r1169, [%r2827+1552];
	ld.shared.u32 	%r1173, [%r2827+1540];
	ld.shared.u32 	%r1177, [%r2827+1556];
	ld.shared.u32 	%r1181, [%r2827+1544];
	ld.shared.u32 	%r1185, [%r2827+1560];
	ld.shared.u32 	%r1189, [%r2827+1548];
	ld.shared.u32 	%r1193, [%r2827+1564];
	ld.shared.u32 	%r2953, [%r2818+-4224];
	and.b32  	%r1164, %r2953, 252645135;
	shr.u32 	%r2954, %r2953, 4;
	and.b32  	%r1168, %r2954, 252645135;
	// begin inline asm
	dp4a.s32.s32 %r1163, %r1164, %r1165, %r2784;
	// end inline asm
	// begin inline asm
	dp4a.s32.s32 %r1167, %r1168, %r1169, %r1163;
	// end inline asm
	ld.shared.u32 	%r2955, [%r2818+-4220];
	and.b32  	%r1172, %r2955, 252645135;
	shr.u32 	%r2956, %r2955, 4;
	and.b32  	%r1176, %r2956, 252645135;
	// begin inline asm
	dp4a.s32.s32 %r1171, %r1172, %r1173, %r1167;
	// end inline asm
	// begin inline asm
	dp4a.s32.s32 %r1175, %r1176, %r1177, %r1171;
	// end inline asm
	ld.shared.u32 	%r2957, [%r2818+-4216];
	and.b32  	%r1180, %r2957, 252645135;
	shr.u32 	%r2958, %r2957, 4;
	and.b32  	%r1184, %r2958, 252645135;
	// begin inline asm
	dp4a.s32.s32 %r1179, %r1180, %r1181, %r1175;
	// end inline asm
	// begin inline asm
	dp4a.s32.s32 %r1183, %r1184, %r1185, %r1179;
	// end inline asm
	ld.shared.u32 	%r2959, [%r2818+-4212];
	and.b32  	%r1188, %r2959, 252645135;
	shr.u32 	%r2960, %r2959, 4;
	and.b32  	%r1192, %r2960, 252645135;
	// begin inline asm
	dp4a.s32.s32 %r1187, %r1188, %r1189, %r1183;
	// end inline asm
	// begin inline asm
	dp4a.s32.s32 %r1191, %r1192, %r1193, %r1187;
	// end inline asm
	ld.shared.u32 	%r1196, [%r2822+192];
	// begin inline asm
	{.reg .f16 low,high;
  mov.b32 {low,high},%r1196;
  cvt.f32.f16 %f793, low;}

	// end inline asm
	// begin inline asm
	{.reg .f16 low,high;
  mov.b32 {low,high},%r1196;
  cvt.f32.f16 %f794, high;}

	// end inline asm
	ld.shared.f32 	%f906, [%r2853];
	cvt.rn.f32.s32 	%f907, %r1191;
	mul.f32 	%f908, %f793, %f907;
	mul.f32 	%f909, %f794, 0f41000000;
	sub.f32 	%f910, %f908, %f909;
	fma.rn.f32 	%f2353, %f906, %f910, %f2353;
	ld.shared.u32 	%r1199, [%r2827+1536];
	ld.shared.u32 	%r1203, [%r2827+1552];
	ld.shared.u32 	%r1207, [%r2827+1540];
	ld.shared.u32 	%r1211, [%r2827+1556];
	ld.shared.u32 	%r1215, [%r2827+1544];
	ld.shared.u32 	%r1219, [%r2827+1560];
	ld.shared.u32 	%r1223, [%r2827+1548];
	ld.shared.u32 	%r1227, [%r2827+1564];
	ld.shared.u32 	%r2961, [%r2818];
	and.b32  	%r1198, %r2961, 252645135;
	shr.u32 	%r2962, %r2961, 4;
	and.b32  	%r1202, %r2962, 252645135;
	// begin inline asm
	dp4a.s32.s32 %r1197, %r1198, %r1199, %r2784;
	// end inline asm
	// begin inline asm
	dp4a.s32.s32 %r1201, %r1202, %r1203, %r1197;
	// end inline asm
	ld.shared.u32 	%r2963, [%r2818+4];
	and.b32  	%r1206, %r2963, 252645135;
	shr.u32 	%r2964, %r2963, 4;
	and.b32  	%r1210, %r2964, 252645135;
	// begin inline asm
	dp4a.s32.s32 %r1205, %r1206, %r1207, %r1201;
	// end inline asm
	// begin inline asm
	dp4a.s32.s32 %r1209, %r1210, %r1211, %r1205;
	// end inline asm
	ld.shared.u32 	%r2965, [%r2818+8];
	and.b32  	%r1214, %r2965, 252645135;
	shr.u32 	%r2966, %r2965, 4;
	and.b32  	%r1218, %r2966, 252645135;
	// begin inline asm
	dp4a.s32.s32 %r1213, %r1214, %r1215, %r1209;
	// end inline asm
	// begin inline asm
	dp4a.s32.s32 %r1217, %r1218, %r1219, %r1213;
	// end inline asm
	ld.shared.u32 	%r2967, [%r2818+12];
	and.b32  	%r1222, %r2967, 252645135;
	shr.u32 	%r2968, %r2967, 4;
	and.b32  	%r1226, %r2968, 252645135;
	// begin inline asm
	dp4a.s32.s32 %r1221, %r1222, %r1223, %r1217;
	// end inline asm
	// begin inline asm
	dp4a.s32.s32 %r1225, %r1226, %r1227, %r1221;
	// end inline asm
	ld.shared.f32 	%f911, [%r2864];
	cvt.rn.f32.s32 	%f912, %r1225;
	mul.f32 	%f913, %f793, %f912;
	sub.f32 	%f914, %f913, %f909;
	fma.rn.f32 	%f2337, %f911, %f914, %f2337;
	ld.shared.u32 	%r1231, [%r2827+2048];
	ld.shared.u32 	%r1235, [%r2827+2064];
	ld.shared.u32 	%r1239, [%r2827+2052];
	ld.shared.u32 	%r1243, [%r2827+2068];
	ld.shared.u32 	%r1247, [%r2827+2056];
	ld.shared.u32 	%r1251, [%r2827+2072];
	ld.shared.u32 	%r1255, [%r2827+2060];
	ld.shared.u32 	%r1259, [%r2827+2076];
	ld.shared.u32 	%r2969, [%r2818+-12672];
	and.b32  	%r1230, %r2969, 252645135;
	shr.u32 	%r2970, %r2969, 4;
	and.b32  	%r1234, %r2970, 252645135;
	// begin inline asm
	dp4a.s32.s32 %r1229, %r1230, %r1231, %r2784;
	// end inline asm
	// begin inline asm
	dp4a.s32.s32 %r1233, %r1234, %r1235, %r1229;
	// end inline asm
	ld.shared.u32 	%r2971, [%r2818+-12668];
	and.b32  	%r1238, %r2971, 252645135;
	shr.u32 	%r2972, %r2971, 4;
	and.b32  	%r1242, %r2972, 252645135;
	// begin inline asm
	dp4a.s32.s32 %r1237, %r1238, %r1239, %r1233;
	// end inline asm
	// begin inline asm
	dp4a.s32.s32 %r1241, %r1242, %r1243, %r1237;
	// end inline asm
	ld.shared.u32 	%r2973, [%r2818+-12664];
	and.b32  	%r1246, %r2973, 252645135;
	shr.u32 	%r2974, %r2973, 4;
	and.b32  	%r1250, %r2974, 252645135;
	// begin inline asm
	dp4a.s32.s32 %r1245, %r1246, %r1247, %r1241;
	// end inline asm
	// begin inline asm
	dp4a.s32.s32 %r1249, %r1250, %r1251, %r1245;
	// end inline asm
	ld.shared.u32 	%r2975, [%r2818+-12660];
	and.b32  	%r1254, %r2975, 252645135;
	shr.u32 	%r2976, %r2975, 4;
	and.b32  	%r1258, %r2976, 252645135;
	// begin inline asm
	dp4a.s32.s32 %r1253, %r1254, %r1255, %r1249;
	// end inline asm
	// begin inline asm
	dp4a.s32.s32 %r1257, %r1258, %r1259, %r1253;
	// end inline asm
	ld.shared.u32 	%r1262, [%r2822+256];
	// begin inline asm
	{.reg .f16 low,high;
  mov.b32 {low,high},%r1262;
  cvt.f32.f16 %f795, low;}

	// end inline asm
	// begin inline asm
	{.reg .f16 low,high;
  mov.b32 {low,high},%r1262;
  cvt.f32.f16 %f796, high;}

	// end inline asm
	ld.shared.f32 	%f915, [%r2831];
	cvt.rn.f32.s32 	%f916, %r1257;
	mul.f32 	%f917, %f795, %f916;
	mul.f32 	%f918, %f796, 0f41000000;
	sub.f32 	%f919, %f917, %f918;
	fma.rn.f32 	%f2384, %f915, %f919, %f2384;
	ld.shared.u32 	%r1265, [%r2827+2048];
	ld.shared.u32 	%r1269, [%r2827+2064];
	ld.shared.u32 	%r1273, [%r2827+2052];
	ld.shared.u32 	%r1277, [%r2827+2068];
	ld.shared.u32 	%r1281, [%r2827+2056];
	ld.shared.u32 	%r1285, [%r2827+2072];
	ld.shared.u32 	%r1289, [%r2827+2060];
	ld.shared.u32 	%r1293, [%r2827+2076];
	ld.shared.u32 	%r2977, [%r2818+-8448];
	and.b32  	%r1264, %r2977, 252645135;
	shr.u32 	%r2978, %r2977, 4;
	and.b32  	%r1268, %r2978, 252645135;
	// begin inline asm
	dp4a.s32.s32 %r1263, %r1264, %r1265, %r2784;
	// end inline asm
	// begin inline asm
	dp4a.s32.s32 %r1267, %r1268, %r1269, %r1263;
	// end inline asm
	ld.shared.u32 	%r2979, [%r2818+-8444];
	and.b32  	%r1272, %r2979, 252645135;
	shr.u32 	%r2980, %r2979, 4;
	and.b32  	%r1276, %r2980, 252645135;
	// begin inline asm
	dp4a.s32.s32 %r1271, %r1272, %r1273, %r1267;
	// end inline asm
	// begin inline asm
	dp4a.s32.s32 %r1275, %r1276, %r1277, %r1271;
	// end inline asm
	ld.shared.u32 	%r2981, [%r2818+-8440];
	and.b32  	%r1280, %r2981, 252645135;
	shr.u32 	%r2982, %r2981, 4;
	and.b32  	%r1284, %r2982, 252645135;
	// begin inline asm
	dp4a.s32.s32 %r1279, %r1280, %r1281, %r1275;
	// end inline asm
	// begin inline asm
	dp4a.s32.s32 %r1283, %r1284, %r1285, %r1279;
	// end inline asm
	ld.shared.u32 	%r2983, [%r2818+-8436];
	and.b32  	%r1288, %r2983, 252645135;
	shr.u32 	%r2984, %r2983, 4;
	and.b32  	%r1292, %r2984, 252645135;
	// begin inline asm
	dp4a.s32.s32 %r1287, %r1288, %r1289, %r1283;
	// end inline asm
	// begin inline asm
	dp4a.s32.s32 %r1291, %r1292, %r1293, %r1287;
	// end inline asm
	ld.shared.f32 	%f920, [%r2842];
	cvt.rn.f32.s32 	%f921, %r1291;
	mul.f32 	%f922, %f795, %f921;
	sub.f32 	%f923, %f922, %f918;
	fma.rn.f32 	%f2368, %f920, %f923, %f2368;
	ld.shared.u32 	%r1297, [%r2827+2048];
	ld.shared.u32 	%r1301, [%r2827+2064];
	ld.shared.u32 	%r1305, [%r2827+2052];
	ld.shared.u32 	%r1309, [%r2827+2068];
	ld.shared.u32 	%r1313, [%r2827+2056];
	ld.shared.u32 	%r1317, [%r2827+2072];
	ld.shared.u32 	%r1321, [%r2827+2060];
	ld.shared.u32 	%r1325, [%r2827+2076];
	ld.shared.u32 	%r2985, [%r2818+-4224];
	and.b32  	%r1296, %r2985, 252645135;
	shr.u32 	%r2986, %r2985, 4;
	and.b32  	%r1300, %r2986, 252645135;
	// begin inline asm
	dp4a.s32.s32 %r1295, %r1296, %r1297, %r2784;
	// end inline asm
	// begin inline asm
	dp4a.s32.s32 %r1299, %r1300, %r1301, %r1295;
	// end inline asm
	ld.shared.u32 	%r2987, [%r2818+-4220];
	and.b32  	%r1304, %r2987, 252645135;
	shr.u32 	%r2988, %r2987, 4;
	and.b32  	%r1308, %r2988, 252645135;
	// begin inline asm
	dp4a.s32.s32 %r1303, %r1304, %r1305, %r1299;
	// end inline asm
	// begin inline asm
	dp4a.s32.s32 %r1307, %r1308, %r1309, %r1303;
	// end inline asm
	ld.shared.u32 	%r2989, [%r2818+-4216];
	and.b32  	%r1312, %r2989, 252645135;
	shr.u32 	%r2990, %r2989, 4;
	and.b32  	%r1316, %r2990, 252645135;
	// begin inline asm
	dp4a.s32.s32 %r1311, %r1312, %r1313, %r1307;
	// end inline asm
	// begin inline asm
	dp4a.s32.s32 %r1315, %r1316, %r1317, %r1311;
	// end inline asm
	ld.shared.u32 	%r2991, [%r2818+-4212];
	and.b32  	%r1320, %r2991, 252645135;
	shr.u32 	%r2992, %r2991, 4;
	and.b32  	%r1324, %r2992, 252645135;
	// begin inline asm
	dp4a.s32.s32 %r1319, %r1320, %r1321, %r1315;
	// end inline asm
	// begin inline asm
	dp4a.s32.s32 %r1323, %r1324, %r1325, %r1319;
	// end inline asm
	ld.shared.u32 	%r1328, [%r2822+256];
	// begin inline asm
	{.reg .f16 low,high;
  mov.b32 {low,high},%r1328;
  cvt.f32.f16 %f797, low;}

	// end inline asm
	// begin inline asm
	{.reg .f16 low,high;
  mov.b32 {low,high},%r1328;
  cvt.f32.f16 %f798, high;}

	// end inline asm
	ld.shared.f32 	%f924, [%r2853];
	cvt.rn.f32.s32 	%f925, %r1323;
	mul.f32 	%f926, %f797, %f925;
	mul.f32 	%f927, %f798, 0f41000000;
	sub.f32 	%f928, %f926, %f927;
	fma.rn.f32 	%f2352, %f924, %f928, %f2352;
	ld.shared.u32 	%r1331, [%r2827+2048];
	ld.shared.u32 	%r1335, [%r2827+2064];
	ld.shared.u32 	%r1339, [%r2827+2052];
	ld.shared.u32 	%r1343, [%r2827+2068];
	ld.shared.u32 	%r1347, [%r2827+2056];
	ld.shared.u32 	%r1351, [%r2827+2072];
	ld.shared.u32 	%r1355, [%r2827+2060];
	ld.shared.u32 	%r1359, [%r2827+2076];
	ld.shared.u32 	%r2993, [%r2818];
	and.b32  	%r1330, %r2993, 252645135;
	shr.u32 	%r2994, %r2993, 4;
	and.b32  	%r1334, %r2994, 252645135;
	// begin inline asm
	dp4a.s32.s32 %r1329, %r1330, %r1331, %r2784;
	// end inline asm
	// begin inline asm
	dp4a.s32.s32 %r1333, %r1334, %r1335, %r1329;
	// end inline asm
	ld.shared.u32 	%r2995, [%r2818+4];
	and.b32  	%r1338, %r2995, 252645135;
	shr.u32 	%r2996, %r2995, 4;
	and.b32  	%r1342, %r2996, 252645135;
	// begin inline asm
	dp4a.s32.s32 %r1337, %r1338, %r1339, %r1333;
	// end inline asm
	// begin inline asm
	dp4a.s32.s32 %r1341, %r1342, %r1343, %r1337;
	// end inline asm
	ld.shared.u32 	%r2997, [%r2818+8];
	and.b32  	%r1346, %r2997, 252645135;
	shr.u32 	%r2998, %r2997, 4;
	and.b32  	%r1350, %r2998, 252645135;
	// begin inline asm
	dp4a.s32.s32 %r1345, %r1346, %r1347, %r1341;
	// end inline asm
	// begin inline asm
	dp4a.s32.s32 %r1349, %r1350, %r1351, %r1345;
	// end inline asm
	ld.shared.u32 	%r2999, [%r2818+12];
	and.b32  	%r1354, %r2999, 252645135;
	shr.u32 	%r3000, %r2999, 4;
	and.b32  	%r1358, %r3000, 252645135;
	// begin inline asm
	dp4a.s32.s32 %r1353, %r1354, %r1355, %r1349;
	// end inline asm
	// begin inline asm
	dp4a.s32.s32 %r1357, %r1358, %r1359, %r1353;
	// end inline asm
	ld.shared.f32 	%f929, [%r2864];
	cvt.rn.f32.s32 	%f930, %r1357;
	mul.f32 	%f931, %f797, %f930;
	sub.f32 	%f932, %f931, %f927;
	fma.rn.f32 	%f2336, %f929, %f932, %f2336;
	ld.shared.u32 	%r1363, [%r2827+2560];
	ld.shared.u32 	%r1367, [%r2827+2576];
	ld.shared.u32 	%r1371, [%r2827+2564];
	ld.shared.u32 	%r1375, [%r2827+2580];
	ld.shared.u32 	%r1379, [%r2827+2568];
	ld.shared.u32 	%r1383, [%r2827+2584];
	ld.shared.u32 	%r1387, [%r2827+2572];
	ld.shared.u32 	%r1391, [%r2827+2588];
	ld.shared.u32 	%r3001, [%r2818+-12672];
	and.b32  	%r1362, %r3001, 252645135;
	shr.u32 	%r3002, %r3001, 4;
	and.b32  	%r1366, %r3002, 252645135;
	// begin inline asm
	dp4a.s32.s32 %r1361, %r1362, %r1363, %r2784;
	// end inline asm
	// begin inline asm
	dp4a.s32.s32 %r1365, %r1366, %r1367, %r1361;
	// end inline asm
	ld.shared.u32 	%r3003, [%r2818+-12668];
	and.b32  	%r1370, %r3003, 252645135;
	shr.u32 	%r3004, %r3003, 4;
	and.b32  	%r1374, %r3004, 252645135;
	// begin inline asm
	dp4a.s32.s32 %r1369, %r1370, %r1371, %r1365;
	// end inline asm
	// begin inline asm
	dp4a.s32.s32 %r1373, %r1374, %r1375, %r1369;
	// end inline asm
	ld.shared.u32 	%r3005, [%r2818+-12664];
	and.b32  	%r1378, %r3005, 252645135;
	shr.u32 	%r3006, %r3005, 4;
	and.b32  	%r1382, %r3006, 252645135;
	// begin inline asm
	dp4a.s32.s32 %r1377, %r1378, %r1379, %r1373;
	// end inline asm
	// begin inline asm
	dp4a.s32.s32 %r1381, %r1382, %r1383, %r1377;
	// end inline asm
	ld.shared.u32 	%r3007, [%r2818+-12660];
	and.b32  	%r1386, %r3007, 252645135;
	shr.u32 	%r3008, %r3007, 4;
	and.b32  	%r1390, %r3008, 252645135;
	// begin inline asm
	dp4a.s32.s32 %r1385, %r1386, %r1387, %r1381;
	// end inline asm
	// begin inline asm
	dp4a.s32.s32 %r1389, %r1390, %r1391, %r1385;
	// end inline asm
	ld.shared.u32 	%r1394, [%r2822+320];
	// begin inline asm
	{.reg .f16 low,high;
  mov.b32 {low,high},%r1394;
  cvt.f32.f16 %f799, low;}

	// end inline asm
	// begin inline asm
	{.reg .f16 low,high;
  mov.b32 {low,high},%r1394;
  cvt.f32.f16 %f800, high;}

	// end inline asm
	ld.shared.f32 	%f933, [%r2831];
	cvt.rn.f32.s32 	%f934, %r1389;
	mul.f32 	%f935, %f799, %f934;
	mul.f32 	%f936, %f800, 0f41000000;
	sub.f32 	%f937, %f935, %f936;
	fma.rn.f32 	%f2383, %f933, %f937, %f2383;
	ld.shared.u32 	%r1397, [%r2827+2560];
	ld.shared.u32 	%r1401, [%r2827+2576];
	ld.shared.u32 	%r1405, [%r2827+2564];
	ld.shared.u32 	%r1409, [%r2827+2580];
	ld.shared.u32 	%r1413, [%r2827+2568];
	ld.shared.u32 	%r1417, [%r2827+2584];
	ld.shared.u32 	%r1421, [%r2827+2572];
	ld.shared.u32 	%r1425, [%r2827+2588];
	ld.shared.u32 	%r3009, [%r2818+-8448];
	and.b32  	%r1396, %r3009, 252645135;
	shr.u32 	%r3010, %r3009, 4;
	and.b32  	%r1400, %r3010, 252645135;
	// begin inline asm
	dp4a.s32.s32 %r1395, %r1396, %r1397, %r2784;
	// end inline asm
	// begin inline asm
	dp4a.s32.s32 %r1399, %r1400, %r1401, %r1395;
	// end inline asm
	ld.shared.u32 	%r3011, [%r2818+-8444];
	and.b32  	%r1404, %r3011, 252645135;
	shr.u32 	%r3012, %r3011, 4;
	and.b32  	%r1408, %r3012, 252645135;
	// begin inline asm
	dp4a.s32.s32 %r1403, %r1404, %r1405, %r1399;
	// end inline asm
	// begin inline asm
	dp4a.s32.s32 %r1407, %r1408, %r1409, %r1403;
	// end inline asm
	ld.shared.u32 	%r3013, [%r2818+-8440];
	and.b32  	%r1412, %r3013, 252645135;
	shr.u32 	%r3014, %r3013, 4;
	and.b32  	%r1416, %r3014, 252645135;
	// begin inline asm
	dp4a.s32.s32 %r1411, %r1412, %r1413, %r1407;
	// end inline asm
	// begin inline asm
	dp4a.s32.s32 %r1415, %r1416, %r1417, %r1411;
	// end inline asm
	ld.shared.u32 	%r3015, [%r2818+-8436];
	and.b32  	%r1420, %r3015, 252645135;
	shr.u32 	%r3016, %r3015, 4;
	and.b32  	%r1424, %r3016, 252645135;
	// begin inline asm
	dp4a.s32.s32 %r1419, %r1420, %r1421, %r1415;
	// end inline asm
	// begin inline asm
	dp4a.s32.s32 %r1423, %r1424, %r1425, %r1419;
	// end inline asm
	ld.shared.f32 	%f938, [%r2842];
	cvt.rn.f32.s32 	%f939, %r1423;
	mul.f32 	%f940, %f799, %f939;
	sub.f32 	%f941, %f940, %f936;
	fma.rn.f32 	%f2367, %f938, %f941, %f2367;
	ld.shared.u32 	%r1429, [%r2827+2560];
	ld.shared.u32 	%r1433, [%r2827+2576];
	ld.shared.u32 	%r1437, [%r2827+2564];
	ld.shared.u32 	%r1441, [%r2827+2580];
	ld.shared.u32 	%r1445, [%r2827+2568];
	ld.shared.u32 	%r1449, [%r2827+2584];
	ld.shared.u32 	%r1453, [%r2827+2572];
	ld.shared.u32 	%r1457, [%r2827+2588];
	ld.shared.u32 	%r3017, [%r2818+-4224];
	and.b32  	%r1428, %r3017, 252645135;
	shr.u32 	%r3018, %r3017, 4;
	and.b32  	%r1432, %r3018, 252645135;
	// begin inline asm
	dp4a.s32.s32 %r1427, %r1428, %r1429, %r2784;
	// end inline asm
	// begin inline asm
	dp4a.s32.s32 %r1431, %r1432, %r1433, %r1427;
	// end inline asm
	ld.shared.u32 	%r3019, [%r2818+-4220];
	and.b32  	%r1436, %r3019, 252645135;
	shr.u32 	%r3020, %r3019, 4;
	and.b32  	%r1440, %r3020, 252645135;
	// begin inline asm
	dp4a.s32.s32 %r1435, %r1436, %r1437, %r1431;
	// end inline asm
	// begin inline asm
	dp4a.s32.s32 %r1439, %r1440, %r1441, %r1435;
	// end inline asm
	ld.shared.u32 	%r3021, [%r2818+-4216];
	and.b32  	%r1444, %r3021, 252645135;
	shr.u32 	%r3022, %r3021, 4;
	and.b32  	%r1448, %r3022, 252645135;
	// begin inline asm
	dp4a.s32.s32 %r1443, %r1444, %r1445, %r1439;
	// end inline asm
	// begin inline asm
	dp4a.s32.s32 %r1447, %r1448, %r1449, %r1443;
	// end inline asm
	ld.shared.u32 	%r3023, [%r2818+-4212];
	and.b32  	%r1452, %r3023, 252645135;
	shr.u32 	%r3024, %r3023, 4;
	and.b32  	%r1456, %r3024, 252645135;
	// begin inline asm
	dp4a.s32.s32 %r1451, %r1452, %r1453, %r1447;
	// end inline asm
	// begin inline asm
	dp4a.s32.s32 %r1455, %r1456, %r1457, %r1451;
	// end inline asm
	ld.shared.u32 	%r1460, [%r2822+320];
	// begin inline asm
	{.reg .f16 low,high;
  mov.b32 {low,high},%r1460;
  cvt.f32.f16 %f801, low;}

	// end inline asm
	// begin inline asm
	{.reg .f16 low,high;
  mov.b32 {low,high},%r1460;
  cvt.f32.f16 %f802, high;}

	// end inline asm
	ld.shared.f32 	%f942, [%r2853];
	cvt.rn.f32.s32 	%f943, %r1455;
	mul.f32 	%f944, %f801, %f943;
	mul.f32 	%f945, %f802, 0f41000000;
	sub.f32 	%f946, %f944, %f945;
	fma.rn.f32 	%f2351, %f942, %f946, %f2351;
	ld.shared.u32 	%r1463, [%r2827+2560];
	ld.shared.u32 	%r1467, [%r2827+2576];
	ld.shared.u32 	%r1471, [%r2827+2564];
	ld.shared.u32 	%r1475, [%r2827+2580];
	ld.shared.u32 	%r1479, [%r2827+2568];
	ld.shared.u32 	%r1483, [%r2827+2584];
	ld.shared.u32 	%r1487, [%r2827+2572];
	ld.shared.u32 	%r1491, [%r2827+2588];
	ld.shared.u32 	%r3025, [%r2818];
	and.b32  	%r1462, %r3025, 252645135;
	shr.u32 	%r3026, %r3025, 4;
	and.b32  	%r1466, %r3026, 252645135;
	// begin inline asm
	dp4a.s32.s32 %r1461, %r1462, %r1463, %r2784;
	// end inline asm
	// begin inline asm
	dp4a.s32.s32 %r1465, %r1466, %r1467, %r1461;
	// end inline asm
	ld.shared.u32 	%r3027, [%r2818+4];
	and.b32  	%r1470, %r3027, 252645135;
	shr.u32 	%r3028, %r3027, 4;
	and.b32  	%r1474, %r3028, 252645135;
	// begin inline asm
	dp4a.s32.s32 %r1469, %r1470, %r1471, %r1465;
	// end inline asm
	// begin inline asm
	dp4a.s32.s32 %r1473, %r1474, %r1475, %r1469;
	// end inline asm
	ld.shared.u32 	%r3029, [%r2818+8];
	and.b32  	%r1478, %r3029, 252645135;
	shr.u32 	%r3030, %r3029, 4;
	and.b32  	%r1482, %r3030, 252645135;
	// begin inline asm
	dp4a.s32.s32 %r1477, %r1478, %r1479, %r1473;
	// end inline asm
	// begin inline asm
	dp4a.s32.s32 %r1481, %r1482, %r1483, %r1477;
	// end inline asm
	ld.shared.u32 	%r3031, [%r2818+12];
	and.b32  	%r1486, %r3031, 252645135;
	shr.u32 	%r3032, %r3031, 4;
	and.b32  	%r1490, %r3032, 252645135;
	// begin inline asm
	dp4a.s32.s32 %r1485, %r1486, %r1487, %r1481;
	// end inline asm
	// begin inline asm
	dp4a.s32.s32 %r1489, %r1490, %r1491, %r1485;
	// end inline asm
	ld.shared.f32 	%f947, [%r2864];
	cvt.rn.f32.s32 	%f948, %r1489;
	mul.f32 	%f949, %f801, %f948;
	sub.f32 	%f950, %f949, %f945;
	fma.rn.f32 	%f2335, %f947, %f950, %f2335;
	ld.shared.u32 	%r1495, [%r2827+3072];
	ld.shared.u32 	%r1499, [%r2827+3088];
	ld.shared.u32 	%r1503, [%r2827+3076];
	ld.shared.u32 	%r1507, [%r2827+3092];
	ld.shared.u32 	%r1511, [%r2827+3080];
	ld.shared.u32 	%r1515, [%r2827+3096];
	ld.shared.u32 	%r1519, [%r2827+3084];
	ld.shared.u32 	%r1523, [%r2827+3100];
	ld.shared.u32 	%r3033, [%r2818+-12672];
	and.b32  	%r1494, %r3033, 252645135;
	shr.u32 	%r3034, %r3033, 4;
	and.b32  	%r1498, %r3034, 252645135;
	// begin inline asm
	dp4a.s32.s32 %r1493, %r1494, %r1495, %r2784;
	// end inline asm
	// begin inline asm
	dp4a.s32.s32 %r1497, %r1498, %r1499, %r1493;
	// end inline asm
	ld.shared.u32 	%r3035, [%r2818+-12668];
	and.b32  	%r1502, %r3035, 252645135;
	shr.u32 	%r3036, %r3035, 4;
	and.b32  	%r1506, %r3036, 252645135;
	// begin inline asm
	dp4a.s32.s32 %r1501, %r1502, %r1503, %r1497;
	// end inline asm
	// begin inline asm
	dp4a.s32.s32 %r1505, %r1506, %r1507, %r1501;
	// end inline asm
	ld.shared.u32 	%r3037, [%r2818+-12664];
	and.b32  	%r1510, %r3037, 252645135;
	shr.u32 	%r3038, %r3037, 4;
	and.b32  	%r1514, %r3038, 252645135;
	// begin inline asm
	dp4a.s32.s32 %r1509, %r1510, %r1511, %r1505;
	// end inline asm
	// begin inline asm
	dp4a.s32.s32 %r1513, %r1514, %r1515, %r1509;
	// end inline asm
	ld.shared.u32 	%r3039, [%r2818+-12660];
	and.b32  	%r1518, %r3039, 252645135;
	shr.u32 	%r3040, %r3039, 4;
	and.b32  	%r1522, %r3040, 252645135;
	// begin inline asm
	dp4a.s32.s32 %r1517, %r1518, %r1519, %r1513;
	// end inline asm
	// begin inline asm
	dp4a.s32.s32 %r1521, %r1522, %r1523, %r1517;
	// end inline asm
	ld.shared.u32 	%r1526, [%r2822+384];
	// begin inline asm
	{.reg .f16 low,high;
  mov.b32 {low,high},%r1526;
  cvt.f32.f16 %f803, low;}

	// end inline asm
	// begin inline asm
	{.reg .f16 low,high;
  mov.b32 {low,high},%r1526;
  cvt.f32.f16 %f804, high;}

	// end inline asm
	ld.shared.f32 	%f951, [%r2831];
	cvt.rn.f32.s32 	%f952, %r1521;
	mul.f32 	%f953, %f803, %f952;
	mul.f32 	%f954, %f804, 0f41000000;
	sub.f32 	%f955, %f953, %f954;
	fma.rn.f32 	%f2382, %f951, %f955, %f2382;
	ld.shared.u32 	%r1529, [%r2827+3072];
	ld.shared.u32 	%r1533, [%r2827+3088];
	ld.shared.u32 	%r1537, [%r2827+3076];
	ld.shared.u32 	%r1541, [%r2827+3092];
	ld.shared.u32 	%r1545, [%r2827+3080];
	ld.shared.u32 	%r1549, [%r2827+3096];
	ld.shared.u32 	%r1553, [%r2827+3084];
	ld.shared.u32 	%r1557, [%r2827+3100];
	ld.shared.u32 	%r3041, [%r2818+-8448];
	and.b32  	%r1528, %r3041, 252645135;
	shr.u32 	%r3042, %r3041, 4;
	and.b32  	%r1532, %r3042, 252645135;
	// begin inline asm
	dp4a.s32.s32 %r1527, %r1528, %r1529, %r2784;
	// end inline asm
	// begin inline asm
	dp4a.s32.s32 %r1531, %r1532, %r1533, %r1527;
	// end inline asm
	ld.shared.u32 	%r3043, [%r2818+-8444];
	and.b32  	%r1536, %r3043, 252645135;
	shr.u32 	%r3044, %r3043, 4;
	and.b32  	%r1540, %r3044, 252645135;
	// begin inline asm
	dp4a.s32.s32 %r1535, %r1536, %r1537, %r1531;
	// end inline asm
	// begin inline asm
	dp4a.s32.s32 %r1539, %r1540, %r1541, %r1535;
	// end inline asm
	ld.shared.u32 	%r3045, [%r2818+-8440];
	and.b32  	%r1544, %r3045, 252645135;
	shr.u32 	%r3046, %r3045, 4;
	and.b32  	%r1548, %r3046, 252645135;
	// begin inline asm
	dp4a.s32.s32 %r1543, %r1544, %r1545, %r1539;
	// end inline asm
	// begin inline asm
	dp4a.s32.s32 %r1547, %r1548, %r1549, %r1543;
	// end inline asm
	ld.shared.u32 	%r3047, [%r2818+-8436];
	and.b32  	%r1552, %r3047, 252645135;
	shr.u32 	%r3048, %r3047, 4;
	and.b32  	%r1556, %r3048, 252645135;
	// begin inline asm
	dp4a.s32.s32 %r1551, %r1552, %r1553, %r1547;
	// end inline asm
	// begin inline asm
	dp4a.s32.s32 %r1555, %r1556, %r1557, %r1551;
	// end inline asm
	ld.shared.f32 	%f956, [%r2842];
	cvt.rn.f32.s32 	%f957, %r1555;
	mul.f32 	%f958, %f803, %f957;
	sub.f32 	%f959, %f958, %f954;
	fma.rn.f32 	%f2366, %f956, %f959, %f2366;
	ld.shared.u32 	%r1561, [%r2827+3072];
	ld.shared.u32 	%r1565, [%r2827+3088];
	ld.shared.u32 	%r1569, [%r2827+3076];
	ld.shared.u32 	%r1573, [%r2827+3092];
	ld.shared.u32 	%r1577, [%r2827+3080];
	ld.shared.u32 	%r1581, [%r2827+3096];
	ld.shared.u32 	%r1585, [%r2827+3084];
	ld.shared.u32 	%r1589, [%r2827+3100];
	ld.shared.u32 	%r3049, [%r2818+-4224];
	and.b32  	%r1560, %r3049, 252645135;
	shr.u32 	%r3050, %r3049, 4;
	and.b32  	%r1564, %r3050, 252645135;
	// begin inline asm
	dp4a.s32.s32 %r1559, %r1560, %r1561, %r2784;
	// end inline asm
	// begin inline asm
	dp4a.s32.s32 %r1563, %r1564, %r1565, %r1559;
	// end inline asm
	ld.shared.u32 	%r3051, [%r2818+-4220];
	and.b32  	%r1568, %r3051, 252645135;
	shr.u32 	%r3052, %r3051, 4;
	and.b32  	%r1572, %r3052, 252645135;
	// begin inline asm
	dp4a.s32.s32 %r1567, %r1568, %r1569, %r1563;
	// end inline asm
	// begin inline asm
	dp4a.s32.s32 %r1571, %r1572, %r1573, %r1567;
	// end inline asm
	ld.shared.u32 	%r3053, [%r2818+-4216];
	and.b32  	%r1576, %r3053, 252645135;
	shr.u32 	%r3054, %r3053, 4;
	and.b32  	%r1580, %r3054, 252645135;
	// begin inline asm
	dp4a.s32.s32 %r1575, %r1576, %r1577, %r1571;
	// end inline asm
	// begin inline asm
	dp4a.s32.s32 %r1579, %r1580, %r1581, %r1575;
	// end inline asm
	ld.shared.u32 	%r3055, [%r2818+-4212];
	and.b32  	%r1584, %r3055, 252645135;
	shr.u32 	%r3056, %r3055, 4;
	and.b32  	%r1588, %r3056, 252645135;
	// begin inline asm
	dp4a.s32.s32 %r1583, %r1584, %r1585, %r1579;
	// end inline asm
	// begin inline asm
	dp4a.s32.s32 %r1587, %r1588, %r1589, %r1583;
	// end inline asm
	ld.shared.u32 	%r1592, [%r2822+384];
	// begin inline asm
	{.reg .f16 low,high;
  mov.b32 {low,high},%r1592;
  cvt.f32.f16 %f805, low;}

	// end inline asm
	// begin inline asm
	{.reg .f16 low,high;
  mov.b32 {low,high},%r1592;
  cvt.f32.f16 %f806, high;}

	// end inline asm
	ld.shared.f32 	%f960, [%r2853];
	cvt.rn.f32.s32 	%f961, %r1587;
	mul.f32 	%f962, %f805, %f961;
	mul.f32 	%f963, %f806, 0f41000000;
	sub.f32 	%f964, %f962, %f963;
	fma.rn.f32 	%f2350, %f960, %f964, %f2350;
	ld.shared.u32 	%r1595, [%r2827+3072];
	ld.shared.u32 	%r1599, [%r2827+3088];
	ld.shared.u32 	%r1603, [%r2827+3076];
	ld.shared.u32 	%r1607, [%r2827+3092];
	ld.shared.u32 	%r1611, [%r2827+3080];
	ld.shared.u32 	%r1615, [%r2827+3096];
	ld.shared.u32 	%r1619, [%r2827+3084];
	ld.shared.u32 	%r1623, [%r2827+3100];
	ld.shared.u32 	%r3057, [%r2818];
	and.b32  	%r1594, %r3057, 252645135;
	shr.u32 	%r3058, %r3057, 4;
	and.b32  	%r1598, %r3058, 252645135;
	// begin inline asm
	dp4a.s32.s32 %r1593, %r1594, %r1595, %r2784;
	// end inline asm
	// begin inline asm
	dp4a.s32.s32 %r1597, %r1598, %r1599, %r1593;
	// end inline asm
	ld.shared.u32 	%r3059, [%r2818+4];
	and.b32  	%r1602, %r3059, 252645135;
	shr.u32 	%r3060, %r3059, 4;
	and.b32  	%r1606, %r3060, 252645135;
	// begin inline asm
	dp4a.s32.s32 %r1601, %r1602, %r1603, %r1597;
	// end inline asm
	// begin inline asm
	dp4a.s32.s32 %r1605, %r1606, %r1607, %r1601;
	// end inline asm
	ld.shared.u32 	%r3061, [%r2818+8];
	and.b32  	%r1610, %r3061, 252645135;
	shr.u32 	%r3062, %r3061, 4;
	and.b32  	%r1614, %r3062, 252645135;
	// begin inline asm
	dp4a.s32.s32 %r1609, %r1610, %r1611, %r1605;
	// end inline asm
	// begin inline asm
	dp4a.s32.s32 %r1613, %r1614, %r1615, %r1609;
	// end inline asm
	ld.shared.u32 	%r3063, [%r2818+12];
	and.b32  	%r1618, %r3063, 252645135;
	shr.u32 	%r3064, %r3063, 4;
	and.b32  	%r1622, %r3064, 252645135;
	// begin inline asm
	dp4a.s32.s32 %r1617, %r1618, %r1619, %r1613;
	// end inline asm
	// begin inline asm
	dp4a.s32.s32 %r1621, %r1622, %r1623, %r1617;
	// end inline asm
	ld.shared.f32 	%f965, [%r2864];
	cvt.rn.f32.s32 	%f966, %r1621;
	mul.f32 	%f967, %f805, %f966;
	sub.f32 	%f968, %f967, %f963;
	fma.rn.f32 	%f2334, %f965, %f968, %f2334;
	ld.shared.u32 	%r1627, [%r2827+3584];
	ld.shared.u32 	%r1631, [%r2827+3600];
	ld.shared.u32 	%r1635, [%r2827+3588];
	ld.shared.u32 	%r1639, [%r2827+3604];
	ld.shared.u32 	%r1643, [%r2827+3592];
	ld.shared.u32 	%r1647, [%r2827+3608];
	ld.shared.u32 	%r1651, [%r2827+3596];
	ld.shared.u32 	%r1655, [%r2827+3612];
	ld.shared.u32 	%r3065, [%r2818+-12672];
	and.b32  	%r1626, %r3065, 252645135;
	shr.u32 	%r3066, %r3065, 4;
	and.b32  	%r1630, %r3066, 252645135;
	// begin inline asm
	dp4a.s32.s32 %r1625, %r1626, %r1627, %r2784;
	// end inline asm
	// begin inline asm
	dp4a.s32.s32 %r1629, %r1630, %r1631, %r1625;
	// end inline asm
	ld.shared.u32 	%r3067, [%r2818+-12668];
	and.b32  	%r1634, %r3067, 252645135;
	shr.u32 	%r3068, %r3067, 4;
	and.b32  	%r1638, %r3068, 252645135;
	// begin inline asm
	dp4a.s32.s32 %r1633, %r1634, %r1635, %r1629;
	// end inline asm
	// begin inline asm
	dp4a.s32.s32 %r1637, %r1638, %r1639, %r1633;
	// end inline asm
	ld.shared.u32 	%r3069, [%r2818+-12664];
	and.b32  	%r1642, %r3069, 252645135;
	shr.u32 	%r3070, %r3069, 4;
	and.b32  	%r1646, %r3070, 252645135;
	// begin inline asm
	dp4a.s32.s32 %r1641, %r1642, %r1643, %r1637;
	// end inline asm
	// begin inline asm
	dp4a.s32.s32 %r1645, %r1646, %r1647, %r1641;
	// end inline asm
	ld.shared.u32 	%r3071, [%r2818+-12660];
	and.b32  	%r1650, %r3071, 252645135;
	shr.u32 	%r3072, %r3071, 4;
	and.b32  	%r1654, %r3072, 252645135;
	// begin inline asm
	dp4a.s32.s32 %r1649, %r1650, %r1651, %r1645;
	// end inline asm
	// begin inline asm
	dp4a.s32.s32 %r1653, %r1654, %r1655, %r1649;
	// end inline asm
	ld.shared.u32 	%r1658, [%r2822+448];
	// begin inline asm
	{.reg .f16 low,high;
  mov.b32 {low,high},%r1658;
  cvt.f32.f16 %f807, low;}

	// end inline asm
	// begin inline asm
	{.reg .f16 low,high;
  mov.b32 {low,high},%r1658;
  cvt.f32.f16 %f808, high;}

	// end inline asm
	ld.shared.f32 	%f969, [%r2831];
	cvt.rn.f32.s32 	%f970, %r1653;
	mul.f32 	%f971, %f807, %f970;
	mul.f32 	%f972, %f808, 0f41000000;
	sub.f32 	%f973, %f971, %f972;
	fma.rn.f32 	%f2381, %f969, %f973, %f2381;
	ld.shared.u32 	%r1661, [%r2827+3584];
	ld.shared.u32 	%r1665, [%r2827+3600];
	ld.shared.u32 	%r1669, [%r2827+3588];
	ld.shared.u32 	%r1673, [%r2827+3604];
	ld.shared.u32 	%r1677, [%r2827+3592];
	ld.shared.u32 	%r1681, [%r2827+3608];
	ld.shared.u32 	%r1685, [%r2827+3596];
	ld.shared.u32 	%r1689, [%r2827+3612];
	ld.shared.u32 	%r3073, [%r2818+-8448];
	and.b32  	%r1660, %r3073, 252645135;
	shr.u32 	%r3074, %r3073, 4;
	and.b32  	%r1664, %r3074, 252645135;
	// begin inline asm
	dp4a.s32.s32 %r1659, %r1660, %r1661, %r2784;
	// end inline asm
	// begin inline asm
	dp4a.s32.s32 %r1663, %r1664, %r1665, %r1659;
	// end inline asm
	ld.shared.u32 	%r3075, [%r2818+-8444];
	and.b32  	%r1668, %r3075, 252645135;
	shr.u32 	%r3076, %r3075, 4;
	and.b32  	%r1672, %r3076, 252645135;
	// begin inline asm
	dp4a.s32.s32 %r1667, %r1668, %r1669, %r1663;
	// end inline asm
	// begin inline asm
	dp4a.s32.s32 %r1671, %r1672, %r1673, %r1667;
	// end inline asm
	ld.shared.u32 	%r3077, [%r2818+-8440];
	and.b32  	%r1676, %r3077, 252645135;
	shr.u32 	%r3078, %r3077, 4;
	and.b32  	%r1680, %r3078, 252645135;
	// begin inline asm
	dp4a.s32.s32 %r1675, %r1676, %r1677, %r1671;
	// end inline asm
	// begin inline asm
	dp4a.s32.s32 %r1679, %r1680, %r1681, %r1675;
	// end inline asm
	ld.shared.u32 	%r3079, [%r2818+-8436];
	and.b32  	%r1684, %r3079, 252645135;
	shr.u32 	%r3080, %r3079, 4;
	and.b32  	%r1688, %r3080, 252645135;
	// begin inline asm
	dp4a.s32.s32 %r1683, %r1684, %r1685, %r1679;
	// end inline asm
	// begin inline asm
	dp4a.s32.s32 %r1687, %r1688, %r1689, %r1683;
	// end inline asm
	ld.shared.f32 	%f974, [%r2842];
	cvt.rn.f32.s32 	%f975, %r1687;
	mul.f32 	%f976, %f807, %f975;
	sub.f32 	%f977, %f976, %f972;
	fma.rn.f32 	%f2365, %f974, %f977, %f2365;
	ld.shared.u32 	%r1693, [%r2827+3584];
	ld.shared.u32 	%r1697, [%r2827+3600];
	ld.shared.u32 	%r1701, [%r2827+3588];
	ld.shared.u32 	%r1705, [%r2827+3604];
	ld.shared.u32 	%r1709, [%r2827+3592];
	ld.shared.u32 	%r1713, [%r2827+3608];
	ld.shared.u32 	%r1717, [%r2827+3596];
	ld.shared.u32 	%r1721, [%r2827+3612];
	ld.shared.u32 	%r3081, [%r2818+-4224];
	and.b32  	%r1692, %r3081, 252645135;
	shr.u32 	%r3082, %r3081, 4;
	and.b32  	%r1696, %r3082, 252645135;
	// begin inline asm
	dp4a.s32.s32 %r1691, %r1692, %r1693, %r2784;
	// end inline asm
	// begin inline asm
	dp4a.s32.s32 %r1695, %r1696, %r1697, %r1691;
	// end inline asm
	ld.shared.u32 	%r3083, [%r2818+-4220];
	and.b32  	%r1700, %r3083, 252645135;
	shr.u32 	%r3084, %r3083, 4;
	and.b32  	%r1704, %r3084, 252645135;
	// begin inline asm
	dp4a.s32.s32 %r1699, %r1700, %r1701, %r1695;
	// end inline asm
	// begin inline asm
	dp4a.s32.s32 %r1703, %r1704, %r1705, %r1699;
	// end inline asm
	ld.shared.u32 	%r3085, [%r2818+-4216];
	and.b32  	%r1708, %r3085, 252645135;
	shr.u32 	%r3086, %r3085, 4;
	and.b32  	%r1712, %r3086, 252645135;
	// begin inline asm
	dp4a.s32.s32 %r1707, %r1708, %r1709, %r1703;
	// end inline asm
	// begin inline asm
	dp4a.s32.s32 %r1711, %r1712, %r1713, %r1707;
	// end inline asm
	ld.shared.u32 	%r3087, [%r2818+-4212];
	and.b32  	%r1716, %r3087, 252645135;
	shr.u32 	%r3088, %r3087, 4;
	and.b32  	%r1720, %r3088, 252645135;
	// begin inline asm
	dp4a.s32.s32 %r1715, %r1716, %r1717, %r1711;
	// end inline asm
	// begin inline asm
	dp4a.s32.s32 %r1719, %r1720, %r1721, %r1715;
	// end inline asm
	ld.shared.u32 	%r1724, [%r2822+448];
	// begin inline asm
	{.reg .f16 low,high;
  mov.b32 {low,high},%r1724;
  cvt.f32.f16 %f809, low;}

	// end inline asm
	// begin inline asm
	{.reg .f16 low,high;
  mov.b32 {low,high},%r1724;
  cvt.f32.f16 %f810, high;}

	// end inline asm
	ld.shared.f32 	%f978, [%r2853];
	cvt.rn.f32.s32 	%f979, %r1719;
	mul.f32 	%f980, %f809, %f979;
	mul.f32 	%f981, %f810, 0f41000000;
	sub.f32 	%f982, %f980, %f981;
	fma.rn.f32 	%f2349, %f978, %f982, %f2349;
	ld.shared.u32 	%r1727, [%r2827+3584];
	ld.shared.u32 	%r1731, [%r2827+3600];
	ld.shared.u32 	%r1735, [%r2827+3588];
	ld.shared.u32 	%r1739, [%r2827+3604];
	ld.shared.u32 	%r1743, [%r2827+3592];
	ld.shared.u32 	%r1747, [%r2827+3608];
	ld.shared.u32 	%r1751, [%r2827+3596];
	ld.shared.u32 	%r1755, [%r2827+3612];
	ld.shared.u32 	%r3089, [%r2818];
	and.b32  	%r1726, %r3089, 252645135;
	shr.u32 	%r3090, %r3089, 4;
	and.b32  	%r1730, %r3090, 252645135;
	// begin inline asm
	dp4a.s32.s32 %r1725, %r1726, %r1727, %r2784;
	// end inline asm
	// begin inline asm
	dp4a.s32.s32 %r1729, %r1730, %r1731, %r1725;
	// end inline asm
	ld.shared.u32 	%r3091, [%r2818+4];
	and.b32  	%r1734, %r3091, 252645135;
	shr.u32 	%r3092, %r3091, 4;
	and.b32  	%r1738, %r3092, 252645135;
	// begin inline asm
	dp4a.s32.s32 %r1733, %r1734, %r1735, %r1729;
	// end inline asm
	// begin inline asm
	dp4a.s32.s32 %r1737, %r1738, %r1739, %r1733;
	// end inline asm
	ld.shared.u32 	%r3093, [%r2818+8];
	and.b32  	%r1742, %r3093, 252645135;
	shr.u32 	%r3094, %r3093, 4;
	and.b32  	%r1746, %r3094, 252645135;
	// begin inline asm
	dp4a.s32.s32 %r1741, %r1742, %r1743, %r1737;
	// end inline asm
	// begin inline asm
	dp4a.s32.s32 %r1745, %r1746, %r1747, %r1741;
	// end inline asm
	ld.shared.u32 	%r3095, [%r2818+12];
	and.b32  	%r1750, %r3095, 252645135;
	shr.u32 	%r3096, %r3095, 4;
	and.b32  	%r1754, %r3096, 252645135;
	// begin inline asm
	dp4a.s32.s32 %r1749, %r1750, %r1751, %r1745;
	// end inline asm
	// begin inline asm
	dp4a.s32.s32 %r1753, %r1754, %r1755, %r1749;
	// end inline asm
	ld.shared.f32 	%f983, [%r2864];
	cvt.rn.f32.s32 	%f984, %r1753;
	mul.f32 	%f985, %f809, %f984;
	sub.f32 	%f986, %f985, %f981;
	fma.rn.f32 	%f2333, %f983, %f986, %f2333;
	ld.shared.u32 	%r1759, [%r2827+4096];
	ld.shared.u32 	%r1763, [%r2827+4112];
	ld.shared.u32 	%r1767, [%r2827+4100];
	ld.shared.u32 	%r1771, [%r2827+4116];
	ld.shared.u32 	%r1775, [%r2827+4104];
	ld.shared.u32 	%r1779, [%r2827+4120];
	ld.shared.u32 	%r1783, [%r2827+4108];
	ld.shared.u32 	%r1787, [%r2827+4124];
	ld.shared.u32 	%r3097, [%r2818+-12672];
	and.b32  	%r1758, %r3097, 252645135;
	shr.u32 	%r3098, %r3097, 4;
	and.b32  	%r1762, %r3098, 252645135;
	// begin inline asm
	dp4a.s32.s32 %r1757, %r1758, %r1759, %r2784;
	// end inline asm
	// begin inline asm
	dp4a.s32.s32 %r1761, %r1762, %r1763, %r1757;
	// end inline asm
	ld.shared.u32 	%r3099, [%r2818+-12668];
	and.b32  	%r1766, %r3099, 252645135;
	shr.u32 	%r3100, %r3099, 4;
	and.b32  	%r1770, %r3100, 252645135;
	// begin inline asm
	dp4a.s32.s32 %r1765, %r1766, %r1767, %r1761;
	// end inline asm
	// begin inline asm
	dp4a.s32.s32 %r1769, %r1770, %r1771, %r1765;
	// end inline asm
	ld.shared.u32 	%r3101, [%r2818+-12664];
	and.b32  	%r1774, %r3101, 252645135;
	shr.u32 	%r3102, %r3101, 4;
	and.b32  	%r1778, %r3102, 252645135;
	// begin inline asm
	dp4a.s32.s32 %r1773, %r1774, %r1775, %r1769;
	// end inline asm
	// begin inline asm
	dp4a.s32.s32 %r1777, %r1778, %r1779, %r1773;
	// end inline asm
	ld.shared.u32 	%r3103, [%r2818+-12660];
	and.b32  	%r1782, %r3103, 252645135;
	shr.u32 	%r3104, %r3103, 4;
	and.b32  	%r1786, %r3104, 252645135;
	// begin inline asm
	dp4a.s32.s32 %r1781, %r1782, %r1783, %r1777;
	// end inline asm
	// begin inline asm
	dp4a.s32.s32 %r1785, %r1786, %r1787, %r1781;
	// end inline asm
	ld.shared.u32 	%r1790, [%r2822+512];
	// begin inline asm
	{.reg .f16 low,high;
  mov.b32 {low,high},%r1790;
  cvt.f32.f16 %f811, low;}

	// end inline asm
	// begin inline asm
	{.reg .f16 low,high;
  mov.b32 {low,high},%r1790;
  cvt.f32.f16 %f812, high;}

	// end inline asm
	ld.shared.f32 	%f987, [%r2831];
	cvt.rn.f32.s32 	%f988, %r1785;
	mul.f32 	%f989, %f811, %f988;
	mul.f32 	%f990, %f812, 0f41000000;
	sub.f32 	%f991, %f989, %f990;
	fma.rn.f32 	%f2380, %f987, %f991, %f2380;
	ld.shared.u32 	%r1793, [%r2827+4096];
	ld.shared.u32 	%r1797, [%r2827+4112];
	ld.shared.u32 	%r1801, [%r2827+4100];
	ld.shared.u32 	%r1805, [%r2827+4116];
	ld.shared.u32 	%r1809, [%r2827+4104];
	ld.shared.u32 	%r1813, [%r2827+4120];
	ld.shared.u32 	%r1817, [%r2827+4108];
	ld.shared.u32 	%r1821, [%r2827+4124];
	ld.shared.u32 	%r3105, [%r2818+-8448];
	and.b32  	%r1792, %r3105, 252645135;
	shr.u32 	%r3106, %r3105, 4;
	and.b32  	%r1796, %r3106, 252645135;
	// begin inline asm
	dp4a.s32.s32 %r1791, %r1792, %r1793, %r2784;
	// end inline asm
	// begin inline asm
	dp4a.s32.s32 %r1795, %r1796, %r1797, %r1791;
	// end inline asm
	ld.shared.u32 	%r3107, [%r2818+-8444];
	and.b32  	%r1800, %r3107, 252645135;
	shr.u32 	%r3108, %r3107, 4;
	and.b32  	%r1804, %r3108, 252645135;
	// begin inline asm
	dp4a.s32.s32 %r1799, %r1800, %r1801, %r1795;
	// end inline asm
	// begin inline asm
	dp4a.s32.s32 %r1803, %r1804, %r1805, %r1799;
	// end inline asm
	ld.shared.u32 	%r3109, [%r2818+-8440];
	and.b32  	%r1808, %r3109, 252645135;
	shr.u32 	%r3110, %r3109, 4;
	and.b32  	%r1812, %r3110, 252645135;
	// begin inline asm
	dp4a.s32.s32 %r1807, %r1808, %r1809, %r1803;
	// end inline asm
	// begin inline asm
	dp4a.s32.s32 %r1811, %r1812, %r1813, %r1807;
	// end inline asm
	ld.shared.u32 	%r3111, [%r2818+-8436];
	and.b32  	%r1816, %r3111, 252645135;
	shr.u32 	%r3112, %r3111, 4;
	and.b32  	%r1820, %r3112, 252645135;
	// begin inline asm
	dp4a.s32.s32 %r1815, %r1816, %r1817, %r1811;
	// end inline asm
	// begin inline asm
	dp4a.s32.s32 %r1819, %r1820, %r1821, %r1815;
	// end inline asm
	ld.shared.f32 	%f992, [%r2842];
	cvt.rn.f32.s32 	%f993, %r1819;
	mul.f32 	%f994, %f811, %f993;
	sub.f32 	%f995, %f994, %f990;
	fma.rn.f32 	%f2364, %f992, %f995, %f2364;
	ld.shared.u32 	%r1825, [%r2827+4096];
	ld.shared.u32 	%r1829, [%r2827+4112];
	ld.shared.u32 	%r1833, [%r2827+4100];
	ld.shared.u32 	%r1837, [%r2827+4116];
	ld.shared.u32 	%r1841, [%r2827+4104];
	ld.shared.u32 	%r1845, [%r2827+4120];
	ld.shared.u32 	%r1849, [%r2827+4108];
	ld.shared.u32 	%r1853, [%r2827+4124];
	ld.shared.u32 	%r3113, [%r2818+-4224];
	and.b32  	%r1824, %r3113, 252645135;
	shr.u32 	%r3114, %r3113, 4;
	and.b32  	%r1828, %r3114, 252645135;
	// begin inline asm
	dp4a.s32.s32 %r1823, %r1824, %r1825, %r2784;
	// end inline asm
	// begin inline asm
	dp4a.s32.s32 %r1827, %r1828, %r1829, %r1823;
	// end inline asm
	ld.shared.u32 	%r3115, [%r2818+-4220];
	and.b32  	%r1832, %r3115, 252645135;
	shr.u32 	%r3116, %r3115, 4;
	and.b32  	%r1836, %r3116, 252645135;
	// begin inline asm
	dp4a.s32.s32 %r1831, %r1832, %r1833, %r1827;
	// end inline asm
	// begin inline asm
	dp4a.s32.s32 %r1835, %r1836, %r1837, %r1831;
	// end inline asm
	ld.shared.u32 	%r3117, [%r2818+-4216];
	and.b32  	%r1840, %r3117, 252645135;
	shr.u32 	%r3118, %r3117, 4;
	and.b32  	%r1844, %r3118, 252645135;
	// begin inline asm
	dp4a.s32.s32 %r1839, %r1840, %r1841, %r1835;
	// end inline asm
	// begin inline asm
	dp4a.s32.s32 %r1843, %r1844, %r1845, %r1839;
	// end inline asm
	ld.shared.u32 	%r3119, [%r2818+-4212];
	and.b32  	%r1848, %r3119, 252645135;
	shr.u32 	%r3120, %r3119, 4;
	and.b32  	%r1852, %r3120, 252645135;
	// begin inline asm
	dp4a.s32.s32 %r1847, %r1848, %r1849, %r1843;
	// end inline asm
	// begin inline asm
	dp4a.s32.s32 %r1851, %r1852, %r1853, %r1847;
	// end inline asm
	ld.shared.u32 	%r1856, [%r2822+512];
	// begin inline asm
	{.reg .f16 low,high;
  mov.b32 {low,high},%r1856;
  cvt.f32.f16 %f813, low;}

	// end inline asm
	// begin inline asm
	{.reg .f16 low,high;
  mov.b32 {low,high},%r1856;
  cvt.f32.f16 %f814, high;}

	// end inline asm
	ld.shared.f32 	%f996, [%r2853];
	cvt.rn.f32.s32 	%f997, %r1851;
	mul.f32 	%f998, %f813, %f997;
	mul.f32 	%f999, %f814, 0f41000000;
	sub.f32 	%f1000, %f998, %f999;
	fma.rn.f32 	%f2348, %f996, %f1000, %f2348;
	ld.shared.u32 	%r1859, [%r2827+4096];
	ld.shared.u32 	%r1863, [%r2827+4112];
	ld.shared.u32 	%r1867, [%r2827+4100];
	ld.shared.u32 	%r1871, [%r2827+4116];
	ld.shared.u32 	%r1875, [%r2827+4104];
	ld.shared.u32 	%r1879, [%r2827+4120];
	ld.shared.u32 	%r1883, [%r2827+4108];
	ld.shared.u32 	%r1887, [%r2827+4124];
	ld.shared.u32 	%r3121, [%r2818];
	and.b32  	%r1858, %r3121, 252645135;
	shr.u32 	%r3122, %r3121, 4;
	and.b32  	%r1862, %r3122, 252645135;
	// begin inline asm
	dp4a.s32.s32 %r1857, %r1858, %r1859, %r2784;
	// end inline asm
	// begin inline asm
	dp4a.s32.s32 %r1861, %r1862, %r1863, %r1857;
	// end inline asm
	ld.shared.u32 	%r3123, [%r2818+4];
	and.b32  	%r1866, %r3123, 252645135;
	shr.u32 	%r3124, %r3123, 4;
	and.b32  	%r1870, %r3124, 252645135;
	// begin inline asm
	dp4a.s32.s32 %r1865, %r1866, %r1867, %r1861;
	// end inline asm
	// begin inline asm
	dp4a.s32.s32 %r1869, %r1870, %r1871, %r1865;
	// end inline asm
	ld.shared.u32 	%r3125, [%r2818+8];
	and.b32  	%r1874, %r3125, 252645135;
	shr.u32 	%r3126, %r3125, 4;
	and.b32  	%r1878, %r3126, 252645135;
	// begin inline asm
	dp4a.s32.s32 %r1873, %r1874, %r1875, %r1869;
	// end inline asm
	// begin inline asm
	dp4a.s32.s32 %r1877, %r1878, %r1879, %r1873;
	// end inline asm
	ld.shared.u32 	%r3127, [%r2818+12];
	and.b32  	%r1882, %r3127, 252645135;
	shr.u32 	%r3128, %r3127, 4;
	and.b32  	%r1886, %r3128, 252645135;
	// begin inline asm
	dp4a.s32.s32 %r1881, %r1882, %r1883, %r1877;
	// end inline asm
	// begin inline asm
	dp4a.s32.s32 %r1885, %r1886, %r1887, %r1881;
	// end inline asm
	ld.shared.f32 	%f1001, [%r2864];
	cvt.rn.f32.s32 	%f1002, %r1885;
	mul.f32 	%f1003, %f813, %f1002;
	sub.f32 	%f1004, %f1003, %f999;
	fma.rn.f32 	%f2332, %f1001, %f1004, %f2332;
	ld.shared.u32 	%r1891, [%r2827+4608];
	ld.shared.u32 	%r1895, [%r2827+4624];
	ld.shared.u32 	%r1899, [%r2827+4612];
	ld.shared.u32 	%r1903, [%r2827+4628];
	ld.shared.u32 	%r1907, [%r2827+4616];
	ld.shared.u32 	%r1911, [%r2827+4632];
	ld.shared.u32 	%r1915, [%r2827+4620];
	ld.shared.u32 	%r1919, [%r2827+4636];
	ld.shared.u32 	%r3129, [%r2818+-12672];
	and.b32  	%r1890, %r3129, 252645135;
	shr.u32 	%r3130, %r3129, 4;
	and.b32  	%r1894, %r3130, 252645135;
	// begin inline asm
	dp4a.s32.s32 %r1889, %r1890, %r1891, %r2784;
	// end inline asm
	// begin inline asm
	dp4a.s32.s32 %r1893, %r1894, %r1895, %r1889;
	// end inline asm
	ld.shared.u32 	%r3131, [%r2818+-12668];
	and.b32  	%r1898, %r3131, 252645135;
	shr.u32 	%r3132, %r3131, 4;
	and.b32  	%r1902, %r3132, 252645135;
	// begin inline asm
	dp4a.s32.s32 %r1897, %r1898, %r1899, %r1893;
	// end inline asm
	// begin inline asm
	dp4a.s32.s32 %r1901, %r1902, %r1903, %r1897;
	// end inline asm
	ld.shared.u32 	%r3133, [%r2818+-12664];
	and.b32  	%r1906, %r3133, 252645135;
	shr.u32 	%r3134, %r3133, 4;
	and.b32  	%r1910, %r3134, 252645135;
	// begin inline asm
	dp4a.s32.s32 %r1905, %r1906, %r1907, %r1901;
	// end inline asm
	// begin inline asm
	dp4a.s32.s32 %r1909, %r1910, %r1911, %r1905;
	// end inline asm
	ld.shared.u32 	%r3135, [%r2818+-12660];
	and.b32  	%r1914, %r3135, 252645135;
	shr.u32 	%r3136, %r3135, 4;
	and.b32  	%r1918, %r3136, 252645135;
	// begin inline asm
	dp4a.s32.s32 %r1913, %r1914, %r1915, %r1909;
	// end inline asm
	// begin inline asm
	dp4a.s32.s32 %r1917, %r1918, %r1919, %r1913;
	// end inline asm
	ld.shared.u32 	%r1922, [%r2822+576];
	// begin inline asm
	{.reg .f16 low,high;
  mov.b32 {low,high},%r1922;
  cvt.f32.f16 %f815, low;}

	// end inline asm
	// begin inline asm
	{.reg .f16 low,high;
  mov.b32 {low,high},%r1922;
  cvt.f32.f16 %f816, high;}

	// end inline asm
	ld.shared.f32 	%f1005, [%r2831];
	cvt.rn.f32.s32 	%f1006, %r1917;
	mul.f32 	%f1007, %f815, %f1006;
	mul.f32 	%f1008, %f816, 0f41000000;
	sub.f32 	%f1009, %f1007, %f1008;
	fma.rn.f32 	%f2379, %f1005, %f1009, %f2379;
	ld.shared.u32 	%r1925, [%r2827+4608];
	ld.shared.u32 	%r1929, [%r2827+4624];
	ld.shared.u32 	%r1933, [%r2827+4612];
	ld.shared.u32 	%r1937, [%r2827+4628];
	ld.shared.u32 	%r1941, [%r2827+4616];
	ld.shared.u32 	%r1945, [%r2827+4632];
	ld.shared.u32 	%r1949, [%r2827+4620];
	ld.shared.u32 	%r1953, [%r2827+4636];
	ld.shared.u32 	%r3137, [%r2818+-8448];
	and.b32  	%r1924, %r3137, 252645135;
	shr.u32 	%r3138, %r3137, 4;
	and.b32  	%r1928, %r3138, 252645135;
	// begin inline asm
	dp4a.s32.s32 %r1923, %r1924, %r1925, %r2784;
	// end inline asm
	// begin inline asm
	dp4a.s32.s32 %r1927, %r1928, %r1929, %r1923;
	// end inline asm
	ld.shared.u32 	%r3139, [%r2818+-8444];
	and.b32  	%r1932, %r3139, 252645135;
	shr.u32 	%r3140, %r3139, 4;
	and.b32  	%r1936, %r3140, 252645135;
	// begin inline asm
	dp4a.s32.s32 %r1931, %r1932, %r1933, %r1927;
	// end inline asm
	// begin inline asm
	dp4a.s32.s32 %r1935, %r1936, %r1937, %r1931;
	// end inline asm
	ld.shared.u32 	%r3141, [%r2818+-8440];
	and.b32  	%r1940, %r3141, 252645135;
	shr.u32 	%r3142, %r3141, 4;
	and.b32  	%r1944, %r3142, 252645135;
	// begin inline asm
	dp4a.s32.s32 %r1939, %r1940, %r1941, %r1935;
	// end inline asm
	// begin inline asm
	dp4a.s32.s32 %r1943, %r1944, %r1945, %r1939;
	// end inline asm
	ld.shared.u32 	%r3143, [%r2818+-8436];
	and.b32  	%r1948, %r3143, 252645135;
	shr.u32 	%r3144, %r3143, 4;
	and.b32  	%r1952, %r3144, 252645135;
	// begin inline asm
	dp4a.s32.s32 %r1947, %r1948, %r1949, %r1943;
	// end inline asm
	// begin inline asm
	dp4a.s32.s32 %r1951, %r1952, %r1953, %r1947;
	// end inline asm
	ld.shared.f32 	%f1010, [%r2842];
	cvt.rn.f32.s32 	%f1011, %r1951;
	mul.f32 	%f1012, %f815, %f1011;
	sub.f32 	%f1013, %f1012, %f1008;
	fma.rn.f32 	%f2363, %f1010, %f1013, %f2363;
	ld.shared.u32 	%r1957, [%r2827+4608];
	ld.shared.u32 	%r1961, [%r2827+4624];
	ld.shared.u32 	%r1965, [%r2827+4612];
	ld.shared.u32 	%r1969, [%r2827+4628];
	ld.shared.u32 	%r1973, [%r2827+4616];
	ld.shared.u32 	%r1977, [%r2827+4632];
	ld.shared.u32 	%r1981, [%r2827+4620];
	ld.shared.u32 	%r1985, [%r2827+4636];
	ld.shared.u32 	%r3145, [%r2818+-4224];
	and.b32  	%r1956, %r3145, 252645135;
	shr.u32 	%r3146, %r3145, 4;
	and.b32  	%r1960, %r3146, 252645135;
	// begin inline asm
	dp4a.s32.s32 %r1955, %r1956, %r1957, %r2784;
	// end inline asm
	// begin inline asm
	dp4a.s32.s32 %r1959, %r1960, %r1961, %r1955;
	// end inline asm
	ld.shared.u32 	%r3147, [%r2818+-4220];
	and.b32  	%r1964, %r3147, 252645135;
	shr.u32 	%r3148, %r3147, 4;
	and.b32  	%r1968, %r3148, 252645135;
	// begin inline asm
	dp4a.s32.s32 %r1963, %r1964, %r1965, %r1959;
	// end inline asm
	// begin inline asm
	dp4a.s32.s32 %r1967, %r1968, %r1969, %r1963;
	// end inline asm
	ld.shared.u32 	%r3149, [%r2818+-4216];
	and.b32  	%r1972, %r3149, 252645135;
	shr.u32 	%r3150, %r3149, 4;
	and.b32  	%r1976, %r3150, 252645135;
	// begin inline asm
	dp4a.s32.s32 %r1971, %r1972, %r1973, %r1967;
	// end inline asm
	// begin inline asm
	dp4a.s32.s32 %r1975, %r1976, %r1977, %r1971;
	// end inline asm
	ld.shared.u32 	%r3151, [%r2818+-4212];
	and.b32  	%r1980, %r3151, 252645135;
	shr.u32 	%r3152, %r3151, 4;
	and.b32  	%r1984, %r3152, 252645135;
	// begin inline asm
	dp4a.s32.s32 %r1979, %r1980, %r1981, %r1975;
	// end inline asm
	// begin inline asm
	dp4a.s32.s32 %r1983, %r1984, %r1985, %r1979;
	// end inline asm
	ld.shared.u32 	%r1988, [%r2822+576];
	// begin inline asm
	{.reg .f16 low,high;
  mov.b32 {low,high},%r1988;
  cvt.f32.f16 %f817, low;}

	// end inline asm
	// begin inline asm
	{.reg .f16 low,high;
  mov.b32 {low,high},%r1988;
  cvt.f32.f16 %f818, high;}

	// end inline asm
	ld.shared.f32 	%f1014, [%r2853];
	cvt.rn.f32.s32 	%f1015, %r1983;
	mul.f32 	%f1016, %f817, %f1015;
	mul.f32 	%f1017, %f818, 0f41000000;
	sub.f32 	%f1018, %f1016, %f1017;
	fma.rn.f32 	%f2347, %f1014, %f1018, %f2347;
	ld.shared.u32 	%r1991, [%r2827+4608];
	ld.shared.u32 	%r1995, [%r2827+4624];
	ld.shared.u32 	%r1999, [%r2827+4612];
	ld.shared.u32 	%r2003, [%r2827+4628];
	ld.shared.u32 	%r2007, [%r2827+4616];
	ld.shared.u32 	%r2011, [%r2827+4632];
	ld.shared.u32 	%r2015, [%r2827+4620];
	ld.shared.u32 	%r2019, [%r2827+4636];
	ld.shared.u32 	%r3153, [%r2818];
	and.b32  	%r1990, %r3153, 252645135;
	shr.u32 	%r3154, %r3153, 4;
	and.b32  	%r1994, %r3154, 252645135;
	// begin inline asm
	dp4a.s32.s32 %r1989, %r1990, %r1991, %r2784;
	// end inline asm
	// begin inline asm
	dp4a.s32.s32 %r1993, %r1994, %r1995, %r1989;
	// end inline asm
	ld.shared.u32 	%r3155, [%r2818+4];
	and.b32  	%r1998, %r3155, 252645135;
	shr.u32 	%r3156, %r3155, 4;
	and.b32  	%r2002, %r3156, 252645135;
	// begin inline asm
	dp4a.s32.s32 %r1997, %r1998, %r1999, %r1993;
	// end inline asm
	// begin inline asm
	dp4a.s32.s32 %r2001, %r2002, %r2003, %r1997;
	// end inline asm
	ld.shared.u32 	%r3157, [%r2818+8];
	and.b32  	%r2006, %r3157, 252645135;
	shr.u32 	%r3158, %r3157, 4;
	and.b32  	%r2010, %r3158, 252645135;
	// begin inline asm
	dp4a.s32.s32 %r2005, %r2006, %r2007, %r2001;
	// end inline asm
	// begin inline asm
	dp4a.s32.s32 %r2009, %r2010, %r2011, %r2005;
	// end inline asm
	ld.shared.u32 	%r3159, [%r2818+12];
	and.b32  	%r2014, %r3159, 252645135;
	shr.u32 	%r3160, %r3159, 4;
	and.b32  	%r2018, %r3160, 252645135;
	// begin inline asm
	dp4a.s32.s32 %r2013, %r2014, %r2015, %r2009;
	// end inline asm
	// begin inline asm
	dp4a.s32.s32 %r2017, %r2018, %r2019, %r2013;
	// end inline asm
	ld.shared.f32 	%f1019, [%r2864];
	cvt.rn.f32.s32 	%f1020, %r2017;
	mul.f32 	%f1021, %f817, %f1020;
	sub.f32 	%f1022, %f1021, %f1017;
	fma.rn.f32 	%f2331, %f1019, %f1022, %f2331;
	ld.shared.u32 	%r2023, [%r2827+5120];
	ld.shared.u32 	%r2027, [%r2827+5136];
	ld.shared.u32 	%r2031, [%r2827+5124];
	ld.shared.u32 	%r2035, [%r2827+5140];
	ld.shared.u32 	%r2039, [%r2827+5128];
	ld.shared.u32 	%r2043, [%r2827+5144];
	ld.shared.u32 	%r2047, [%r2827+5132];
	ld.shared.u32 	%r2051, [%r2827+5148];
	ld.shared.u32 	%r3161, [%r2818+-12672];
	and.b32  	%r2022, %r3161, 252645135;
	shr.u32 	%r3162, %r3161, 4;
	and.b32  	%r2026, %r3162, 252645135;
	// begin inline asm
	dp4a.s32.s32 %r2021, %r2022, %r2023, %r2784;
	// end inline asm
	// begin inline asm
	dp4a.s32.s32 %r2025, %r2026, %r2027, %r2021;
	// end inline asm
	ld.shared.u32 	%r3163, [%r2818+-12668];
	and.b32  	%r2030, %r3163, 252645135;
	shr.u32 	%r3164, %r3163, 4;
	and.b32  	%r2034, %r3164, 252645135;
	// begin inline asm
	dp4a.s32.s32 %r2029, %r2030, %r2031, %r2025;
	// end inline asm
	// begin inline asm
	dp4a.s32.s32 %r2033, %r2034, %r2035, %r2029;
	// end inline asm
	ld.shared.u32 	%r3165, [%r2818+-12664];
	and.b32  	%r2038, %r3165, 252645135;
	shr.u32 	%r3166, %r3165, 4;
	and.b32  	%r2042, %r3166, 252645135;
	// begin inline asm
	dp4a.s32.s32 %r2037, %r2038, %r2039, %r2033;
	// end inline asm
	// begin inline asm
	dp4a.s32.s32 %r2041, %r2042, %r2043, %r2037;
	// end inline asm
	ld.shared.u32 	%r3167, [%r2818+-12660];
	and.b32  	%r2046, %r3167, 252645135;
	shr.u32 	%r3168, %r3167, 4;
	and.b32  	%r2050, %r3168, 252645135;
	// begin inline asm
	dp4a.s32.s32 %r2045, %r2046, %r2047, %r2041;
	// end inline asm
	// begin inline asm
	dp4a.s32.s32 %r2049, %r2050, %r2051, %r2045;
	// end inline asm
	ld.shared.u32 	%r2054, [%r2822+640];
	// begin inline asm
	{.reg .f16 low,high;
  mov.b32 {low,high},%r2054;
  cvt.f32.f16 %f819, low;}

	// end inline asm
	// begin inline asm
	{.reg .f16 low,high;
  mov.b32 {low,high},%r2054;
  cvt.f32.f16 %f820, high;}

	// end inline asm
	ld.shared.f32 	%f1023, [%r2831];
	cvt.rn.f32.s32 	%f1024, %r2049;
	mul.f32 	%f1025, %f819, %f1024;
	mul.f32 	%f1026, %f820, 0f41000000;
	sub.f32 	%f1027, %f1025, %f1026;
	fma.rn.f32 	%f2378, %f1023, %f1027, %f2378;
	ld.shared.u32 	%r2057, [%r2827+5120];
	ld.shared.u32 	%r2061, [%r2827+5136];
	ld.shared.u32 	%r2065, [%r2827+5124];
	ld.shared.u32 	%r2069, [%r2827+5140];
	ld.shared.u32 	%r2073, [%r2827+5128];
	ld.shared.u32 	%r2077, [%r2827+5144];
	ld.shared.u32 	%r2081, [%r2827+5132];
	ld.shared.u32 	%r2085, [%r2827+5148];
	ld.shared.u32 	%r3169, [%r2818+-8448];
	and.b32  	%r2056, %r3169, 252645135;
	shr.u32 	%r3170, %r3169, 4;
	and.b32  	%r2060, %r3170, 252645135;
	// begin inline asm
	dp4a.s32.s32 %r2055, %r2056, %r2057, %r2784;
	// end inline asm
	// begin inline asm
	dp4a.s32.s32 %r2059, %r2060, %r2061, %r2055;
	// end inline asm
	ld.shared.u32 	%r3171, [%r2818+-8444];
	and.b32  	%r2064, %r3171, 252645135;
	shr.u32 	%r3172, %r3171, 4;
	and.b32  	%r2068, %r3172, 252645135;
	// begin inline asm
	dp4a.s32.s32 %r2063, %r2064, %r2065, %r2059;
	// end inline asm
	// begin inline asm
	dp4a.s32.s32 %r2067, %r2068, %r2069, %r2063;
	// end inline asm
	ld.shared.u32 	%r3173, [%r2818+-8440];
	and.b32  	%r2072, %r3173, 252645135;
	shr.u32 	%r3174, %r3173, 4;
	and.b32  	%r2076, %r3174, 252645135;
	// begin inline asm
	dp4a.s32.s32 %r2071, %r2072, %r2073, %r2067;
	// end inline asm
	// begin inline asm
	dp4a.s32.s32 %r2075, %r2076, %r2077, %r2071;
	// end inline asm
	ld.shared.u32 	%r3175, [%r2818+-8436];
	and.b32  	%r2080, %r3175, 252645135;
	shr.u32 	%r3176, %r3175, 4;
	and.b32  	%r2084, %r3176, 252645135;
	// begin inline asm
	dp4a.s32.s32 %r2079, %r2080, %r2081, %r2075;
	// end inline asm
	// begin inline asm
	dp4a.s32.s32 %r2083, %r2084, %r2085, %r2079;
	// end inline asm
	ld.shared.f32 	%f1028, [%r2842];
	cvt.rn.f32.s32 	%f1029, %r2083;
	mul.f32 	%f1030, %f819, %f1029;
	sub.f32 	%f1031, %f1030, %f1026;
	fma.rn.f32 	%f2362, %f1028, %f1031, %f2362;
	ld.shared.u32 	%r2089, [%r2827+5120];
	ld.shared.u32 	%r2093, [%r2827+5136];
	ld.shared.u32 	%r2097, [%r2827+5124];
	ld.shared.u32 	%r2101, [%r2827+5140];
	ld.shared.u32 	%r2105, [%r2827+5128];
	ld.shared.u32 	%r2109, [%r2827+5144];
	ld.shared.u32 	%r2113, [%r2827+5132];
	ld.shared.u32 	%r2117, [%r2827+5148];
	ld.shared.u32 	%r3177, [%r2818+-4224];
	and.b32  	%r2088, %r3177, 252645135;
	shr.u32 	%r3178, %r3177, 4;
	and.b32  	%r2092, %r3178, 252645135;
	// begin inline asm
	dp4a.s32.s32 %r2087, %r2088, %r2089, %r2784;
	// end inline asm
	// begin inline asm
	dp4a.s32.s32 %r2091, %r2092, %r2093, %r2087;
	// end inline asm
	ld.shared.u32 	%r3179, [%r2818+-4220];
	and.b32  	%r2096, %r3179, 252645135;
	shr.u32 	%r3180, %r3179, 4;
	and.b32  	%r2100, %r3180, 252645135;
	// begin inline asm
	dp4a.s32.s32 %r2095, %r2096, %r2097, %r2091;
	// end inline asm
	// begin inline asm
	dp4a.s32.s32 %r2099, %r2100, %r2101, %r2095;
	// end inline asm
	ld.shared.u32 	%r3181, [%r2818+-4216];
	and.b32  	%r2104, %r3181, 252645135;
	shr.u32 	%r3182, %r3181, 4;
	and.b32  	%r2108, %r3182, 252645135;
	// begin inline asm
	dp4a.s32.s32 %r2103, %r2104, %r2105, %r2099;
	// end inline asm
	// begin inline asm
	dp4a.s32.s32 %r2107, %r2108, %r2109, %r2103;
	// end inline asm
	ld.shared.u32 	%r3183, [%r2818+-4212];
	and.b32  	%r2112, %r3183, 252645135;
	shr.u32 	%r3184, %r3183, 4;
	and.b32  	%r2116, %r3184, 252645135;
	// begin inline asm
	dp4a.s32.s32 %r2111, %r2112, %r2113, %r2107;
	// end inline asm
	// begin inline asm
	dp4a.s32.s32 %r2115, %r2116, %r2117, %r2111;
	// end inline asm
	ld.shared.u32 	%r2120, [%r2822+640];
	// begin inline asm
	{.reg .f16 low,high;
  mov.b32 {low,high},%r2120;
  cvt.f32.f16 %f821, low;}

	// end inline asm
	// begin inline asm
	{.reg .f16 low,high;
  mov.b32 {low,high},%r2120;
  cvt.f32.f16 %f822, high;}

	// end inline asm
	ld.shared.f32 	%f1032, [%r2853];
	cvt.rn.f32.s32 	%f1033, %r2115;
	mul.f32 	%f1034, %f821, %f1033;
	mul.f32 	%f1035, %f822, 0f41000000;
	sub.f32 	%f1036, %f1034, %f1035;
	fma.rn.f32 	%f2346, %f1032, %f1036, %f2346;
	ld.shared.u32 	%r2123, [%r2827+5120];
	ld.shared.u32 	%r2127, [%r2827+5136];
	ld.shared.u32 	%r2131, [%r2827+5124];
	ld.shared.u32 	%r2135, [%r2827+5140];
	ld.shared.u32 	%r2139, [%r2827+5128];
	ld.shared.u32 	%r2143, [%r2827+5144];
	ld.shared.u32 	%r2147, [%r2827+5132];
	ld.shared.u32 	%r2151, [%r2827+5148];
	ld.shared.u32 	%r3185, [%r2818];
	and.b32  	%r2122, %r3185, 252645135;
	shr.u32 	%r3186, %r3185, 4;
	and.b32  	%r2126, %r3186, 252645135;
	// begin inline asm
	dp4a.s32.s32 %r2121, %r2122, %r2123, %r2784;
	// end inline asm
	// begin inline asm
	dp4a.s32.s32 %r2125, %r2126, %r2127, %r2121;
	// end inline asm
	ld.shared.u32 	%r3187, [%r2818+4];
	and.b32  	%r2130, %r3187, 252645135;
	shr.u32 	%r3188, %r3187, 4;
	and.b32  	%r2134, %r3188, 252645135;
	// begin inline asm
	dp4a.s32.s32 %r2129, %r2130, %r2131, %r2125;
	// end inline asm
	// begin inline asm
	dp4a.s32.s32 %r2133, %r2134, %r2135, %r2129;
	// end inline asm
	ld.shared.u32 	%r3189, [%r2818+8];
	and.b32  	%r2138, %r3189, 252645135;
	shr.u32 	%r3190, %r3189, 4;
	and.b32  	%r2142, %r3190, 252645135;
	// begin inline asm
	dp4a.s32.s32 %r2137, %r2138, %r2139, %r2133;
	// end inline asm
	// begin inline asm
	dp4a.s32.s32 %r2141, %r2142, %r2143, %r2137;
	// end inline asm
	ld.shared.u32 	%r3191, [%r2818+12];
	and.b32  	%r2146, %r3191, 252645135;
	shr.u32 	%r3192, %r3191, 4;
	and.b32  	%r2150, %r3192, 252645135;
	// begin inline asm
	dp4a.s32.s32 %r2145, %r2146, %r2147, %r2141;
	// end inline asm
	// begin inline asm
	dp4a.s32.s32 %r2149, %r2150, %r2151, %r2145;
	// end inline asm
	ld.shared.f32 	%f1037, [%r2864];
	cvt.rn.f32.s32 	%f1038, %r2149;
	mul.f32 	%f1039, %f821, %f1038;
	sub.f32 	%f1040, %f1039, %f1035;
	fma.rn.f32 	%f2330, %f1037, %f1040, %f2330;
	ld.shared.u32 	%r2155, [%r2827+5632];
	ld.shared.u32 	%r2159, [%r2827+5648];
	ld.shared.u32 	%r2163, [%r2827+5636];
	ld.shared.u32 	%r2167, [%r2827+5652];
	ld.shared.u32 	%r2171, [%r2827+5640];
	ld.shared.u32 	%r2175, [%r2827+5656];
	ld.shared.u32 	%r2179, [%r2827+5644];
	ld.shared.u32 	%r2183, [%r2827+5660];
	ld.shared.u32 	%r3193, [%r2818+-12672];
	and.b32  	%r2154, %r3193, 252645135;
	shr.u32 	%r3194, %r3193, 4;
	and.b32  	%r2158, %r3194, 252645135;
	// begin inline asm
	dp4a.s32.s32 %r2153, %r2154, %r2155, %r2784;
	// end inline asm
	// begin inline asm
	dp4a.s32.s32 %r2157, %r2158, %r2159, %r2153;
	// end inline asm
	ld.shared.u32 	%r3195, [%r2818+-12668];
	and.b32  	%r2162, %r3195, 252645135;
	shr.u32 	%r3196, %r3195, 4;
	and.b32  	%r2166, %r3196, 252645135;
	// begin inline asm
	dp4a.s32.s32 %r2161, %r2162, %r2163, %r2157;
	// end inline asm
	// begin inline asm
	dp4a.s32.s32 %r2165, %r2166, %r2167, %r2161;
	// end inline asm
	ld.shared.u32 	%r3197, [%r2818+-12664];
	and.b32  	%r2170, %r3197, 252645135;
	shr.u32 	%r3198, %r3197, 4;
	and.b32  	%r2174, %r3198, 252645135;
	// begin inline asm
	dp4a.s32.s32 %r2169, %r2170, %r2171, %r2165;
	// end inline asm
	// begin inline asm
	dp4a.s32.s32 %r2173, %r2174, %r2175, %r2169;
	// end inline asm
	ld.shared.u32 	%r3199, [%r2818+-12660];
	and.b32  	%r2178, %r3199, 252645135;
	shr.u32 	%r3200, %r3199, 4;
	and.b32  	%r2182, %r3200, 252645135;
	// begin inline asm
	dp4a.s32.s32 %r2177, %r2178, %r2179, %r2173;
	// end inline asm
	// begin inline asm
	dp4a.s32.s32 %r2181, %r2182, %r2183, %r2177;
	// end inline asm
	ld.shared.u32 	%r2186, [%r2822+704];
	// begin inline asm
	{.reg .f16 low,high;
  mov.b32 {low,high},%r2186;
  cvt.f32.f16 %f823, low;}

	// end inline asm
	// begin inline asm
	{.reg .f16 low,high;
  mov.b32 {low,high},%r2186;
  cvt.f32.f16 %f824, high;}

	// end inline asm
	ld.shared.f32 	%f1041, [%r2831];
	cvt.rn.f32.s32 	%f1042, %r2181;
	mul.f32 	%f1043, %f823, %f1042;
	mul.f32 	%f1044, %f824, 0f41000000;
	sub.f32 	%f1045, %f1043, %f1044;
	fma.rn.f32 	%f2377, %f1041, %f1045, %f2377;
	ld.shared.u32 	%r2189, [%r2827+5632];
	ld.shared.u32 	%r2193, [%r2827+5648];
	ld.shared.u32 	%r2197, [%r2827+5636];
	ld.shared.u32 	%r2201, [%r2827+5652];
	ld.shared.u32 	%r2205, [%r2827+5640];
	ld.shared.u32 	%r2209, [%r2827+5656];
	ld.shared.u32 	%r2213, [%r2827+5644];
	ld.shared.u32 	%r2217, [%r2827+5660];
	ld.shared.u32 	%r3201, [%r2818+-8448];
	and.b32  	%r2188, %r3201, 252645135;
	shr.u32 	%r3202, %r3201, 4;
	and.b32  	%r2192, %r3202, 252645135;
	// begin inline asm
	dp4a.s32.s32 %r2187, %r2188, %r2189, %r2784;
	// end inline asm
	// begin inline asm
	dp4a.s32.s32 %r2191, %r2192, %r2193, %r2187;
	// end inline asm
	ld.shared.u32 	%r3203, [%r2818+-8444];
	and.b32  	%r2196, %r3203, 252645135;
	shr.u32 	%r3204, %r3203, 4;
	and.b32  	%r2200, %r3204, 252645135;
	// begin inline asm
	dp4a.s32.s32 %r2195, %r2196, %r2197, %r2191;
	// end inline asm
	// begin inline asm
	dp4a.s32.s32 %r2199, %r2200, %r2201, %r2195;
	// end inline asm
	ld.shared.u32 	%r3205, [%r2818+-8440];
	and.b32  	%r2204, %r3205, 252645135;
	shr.u32 	%r3206, %r3205, 4;
	and.b32  	%r2208, %r3206, 252645135;
	// begin inline asm
	dp4a.s32.s32 %r2203, %r2204, %r2205, %r2199;
	// end inline asm
	// begin inline asm
	dp4a.s32.s32 %r2207, %r2208, %r2209, %r2203;
	// end inline asm
	ld.shared.u32 	%r3207, [%r2818+-8436];
	and.b32  	%r2212, %r3207, 252645135;
	shr.u32 	%r3208, %r3207, 4;
	and.b32  	%r2216, %r3208, 252645135;
	// begin inline asm
	dp4a.s32.s32 %r2211, %r2212, %r2213, %r2207;
	// end inline asm
	// begin inline asm
	dp4a.s32.s32 %r2215, %r2216, %r2217, %r2211;
	// end inline asm
	ld.shared.f32 	%f1046, [%r2842];
	cvt.rn.f32.s32 	%f1047, %r2215;
	mul.f32 	%f1048, %f823, %f1047;
	sub.f32 	%f1049, %f1048, %f1044;
	fma.rn.f32 	%f2361, %f1046, %f1049, %f2361;
	ld.shared.u32 	%r2221, [%r2827+5632];
	ld.shared.u32 	%r2225, [%r2827+5648];
	ld.shared.u32 	%r2229, [%r2827+5636];
	ld.shared.u32 	%r2233, [%r2827+5652];
	ld.shared.u32 	%r2237, [%r2827+5640];
	ld.shared.u32 	%r2241, [%r2827+5656];
	ld.shared.u32 	%r2245, [%r2827+5644];
	ld.shared.u32 	%r2249, [%r2827+5660];
	ld.shared.u32 	%r3209, [%r2818+-4224];
	and.b32  	%r2220, %r3209, 252645135;
	shr.u32 	%r3210, %r3209, 4;
	and.b32  	%r2224, %r3210, 252645135;
	// begin inline asm
	dp4a.s32.s32 %r2219, %r2220, %r2221, %r2784;
	// end inline asm
	// begin inline asm
	dp4a.s32.s32 %r2223, %r2224, %r2225, %r2219;
	// end inline asm
	ld.shared.u32 	%r3211, [%r2818+-4220];
	and.b32  	%r2228, %r3211, 252645135;
	shr.u32 	%r3212, %r3211, 4;
	and.b32  	%r2232, %r3212, 252645135;
	// begin inline asm
	dp4a.s32.s32 %r2227, %r2228, %r2229, %r2223;
	// end inline asm
	// begin inline asm
	dp4a.s32.s32 %r2231, %r2232, %r2233, %r2227;
	// end inline asm
	ld.shared.u32 	%r3213, [%r2818+-4216];
	and.b32  	%r2236, %r3213, 252645135;
	shr.u32 	%r3214, %r3213, 4;
	and.b32  	%r2240, %r3214, 252645135;
	// begin inline asm
	dp4a.s32.s32 %r2235, %r2236, %r2237, %r2231;
	// end inline asm
	// begin inline asm
	dp4a.s32.s32 %r2239, %r2240, %r2241, %r2235;
	// end inline asm
	ld.shared.u32 	%r3215, [%r2818+-4212];
	and.b32  	%r2244, %r3215, 252645135;
	shr.u32 	%r3216, %r3215, 4;
	and.b32  	%r2248, %r3216, 252645135;
	// begin inline asm
	dp4a.s32.s32 %r2243, %r2244, %r2245, %r2239;
	// end inline asm
	// begin inline asm
	dp4a.s32.s32 %r2247, %r2248, %r2249, %r2243;
	// end inline asm
	ld.shared.u32 	%r2252, [%r2822+704];
	// begin inline asm
	{.reg .f16 low,high;
  mov.b32 {low,high},%r2252;
  cvt.f32.f16 %f825, low;}

	// end inline asm
	// begin inline asm
	{.reg .f16 low,high;
  mov.b32 {low,high},%r2252;
  cvt.f32.f16 %f826, high;}

	// end inline asm
	ld.shared.f32 	%f1050, [%r2853];
	cvt.rn.f32.s32 	%f1051, %r2247;
	mul.f32 	%f1052, %f825, %f1051;
	mul.f32 	%f1053, %f826, 0f41000000;
	sub.f32 	%f1054, %f1052, %f1053;
	fma.rn.f32 	%f2345, %f1050, %f1054, %f2345;
	ld.shared.u32 	%r2255, [%r2827+5632];
	ld.shared.u32 	%r2259, [%r2827+5648];
	ld.shared.u32 	%r2263, [%r2827+5636];
	ld.shared.u32 	%r2267, [%r2827+5652];
	ld.shared.u32 	%r2271, [%r2827+5640];
	ld.shared.u32 	%r2275, [%r2827+5656];
	ld.shared.u32 	%r2279, [%r2827+5644];
	ld.shared.u32 	%r2283, [%r2827+5660];
	ld.shared.u32 	%r3217, [%r2818];
	and.b32  	%r2254, %r3217, 252645135;
	shr.u32 	%r3218, %r3217, 4;
	and.b32  	%r2258, %r3218, 252645135;
	// begin inline asm
	dp4a.s32.s32 %r2253, %r2254, %r2255, %r2784;
	// end inline asm
	// begin inline asm
	dp4a.s32.s32 %r2257, %r2258, %r2259, %r2253;
	// end inline asm
	ld.shared.u32 	%r3219, [%r2818+4];
	and.b32  	%r2262, %r3219, 252645135;
	shr.u32 	%r3220, %r3219, 4;
	and.b32  	%r2266, %r3220, 252645135;
	// begin inline asm
	dp4a.s32.s32 %r2261, %r2262, %r2263, %r2257;
	// end inline asm
	// begin inline asm
	dp4a.s32.s32 %r2265, %r2266, %r2267, %r2261;
	// end inline asm
	ld.shared.u32 	%r3221, [%r2818+8];
	and.b32  	%r2270, %r3221, 252645135;
	shr.u32 	%r3222, %r3221, 4;
	and.b32  	%r2274, %r3222, 252645135;
	// begin inline asm
	dp4a.s32.s32 %r2269, %r2270, %r2271, %r2265;
	// end inline asm
	// begin inline asm
	dp4a.s32.s32 %r2273, %r2274, %r2275, %r2269;
	// end inline asm
	ld.shared.u32 	%r3223, [%r2818+12];
	and.b32  	%r2278, %r3223, 252645135;
	shr.u32 	%r3224, %r3223, 4;
	and.b32  	%r2282, %r3224, 252645135;
	// begin inline asm
	dp4a.s32.s32 %r2277, %r2278, %r2279, %r2273;
	// end inline asm
	// begin inline asm
	dp4a.s32.s32 %r2281, %r2282, %r2283, %r2277;
	// end inline asm
	ld.shared.f32 	%f1055, [%r2864];
	cvt.rn.f32.s32 	%f1056, %r2281;
	mul.f32 	%f1057, %f825, %f1056;
	sub.f32 	%f1058, %f1057, %f1053;
	fma.rn.f32 	%f2329, %f1055, %f1058, %f2329;
	ld.shared.u32 	%r2287, [%r2827+6144];
	ld.shared.u32 	%r2291, [%r2827+6160];
	ld.shared.u32 	%r2295, [%r2827+6148];
	ld.shared.u32 	%r2299, [%r2827+6164];
	ld.shared.u32 	%r2303, [%r2827+6152];
	ld.shared.u32 	%r2307, [%r2827+6168];
	ld.shared.u32 	%r2311, [%r2827+6156];
	ld.shared.u32 	%r2315, [%r2827+6172];
	ld.shared.u32 	%r3225, [%r2818+-12672];
	and.b32  	%r2286, %r3225, 252645135;
	shr.u32 	%r3226, %r3225, 4;
	and.b32  	%r2290, %r3226, 252645135;
	// begin inline asm
	dp4a.s32.s32 %r2285, %r2286, %r2287, %r2784;
	// end inline asm
	// begin inline asm
	dp4a.s32.s32 %r2289, %r2290, %r2291, %r2285;
	// end inline asm
	ld.shared.u32 	%r3227, [%r2818+-12668];
	and.b32  	%r2294, %r3227, 252645135;
	shr.u32 	%r3228, %r3227, 4;
	and.b32  	%r2298, %r3228, 252645135;
	// begin inline asm
	dp4a.s32.s32 %r2293, %r2294, %r2295, %r2289;
	// end inline asm
	// begin inline asm
	dp4a.s32.s32 %r2297, %r2298, %r2299, %r2293;
	// end inline asm
	ld.shared.u32 	%r3229, [%r2818+-12664];
	and.b32  	%r2302, %r3229, 252645135;
	shr.u32 	%r3230, %r3229, 4;
	and.b32  	%r2306, %r3230, 252645135;
	// begin inline asm
	dp4a.s32.s32 %r2301, %r2302, %r2303, %r2297;
	// end inline asm
	// begin inline asm
	dp4a.s32.s32 %r2305, %r2306, %r2307, %r2301;
	// end inline asm
	ld.shared.u32 	%r3231, [%r2818+-12660];
	and.b32  	%r2310, %r3231, 252645135;
	shr.u32 	%r3232, %r3231, 4;
	and.b32  	%r2314, %r3232, 252645135;
	// begin inline asm
	dp4a.s32.s32 %r2309, %r2310, %r2311, %r2305;
	// end inline asm
	// begin inline asm
	dp4a.s32.s32 %r2313, %r2314, %r2315, %r2309;
	// end inline asm
	ld.shared.u32 	%r2318, [%r2822+768];
	// begin inline asm
	{.reg .f16 low,high;
  mov.b32 {low,high},%r2318;
  cvt.f32.f16 %f827, low;}

	// end inline asm
	// begin inline asm
	{.reg .f16 low,high;
  mov.b32 {low,high},%r2318;
  cvt.f32.f16 %f828, high;}

	// end inline asm
	ld.shared.f32 	%f1059, [%r2831];
	cvt.rn.f32.s32 	%f1060, %r2313;
	mul.f32 	%f1061, %f827, %f1060;
	mul.f32 	%f1062, %f828, 0f41000000;
	sub.f32 	%f1063, %f1061, %f1062;
	fma.rn.f32 	%f2376, %f1059, %f1063, %f2376;
	ld.shared.u32 	%r2321, [%r2827+6144];
	ld.shared.u32 	%r2325, [%r2827+6160];
	ld.shared.u32 	%r2329, [%r2827+6148];
	ld.shared.u32 	%r2333, [%r2827+6164];
	ld.shared.u32 	%r2337, [%r2827+6152];
	ld.shared.u32 	%r2341, [%r2827+6168];
	ld.shared.u32 	%r2345, [%r2827+6156];
	ld.shared.u32 	%r2349, [%r2827+6172];
	ld.shared.u32 	%r3233, [%r2818+-8448];
	and.b32  	%r2320, %r3233, 252645135;
	shr.u32 	%r3234, %r3233, 4;
	and.b32  	%r2324, %r3234, 252645135;
	// begin inline asm
	dp4a.s32.s32 %r2319, %r2320, %r2321, %r2784;
	// end inline asm
	// begin inline asm
	dp4a.s32.s32 %r2323, %r2324, %r2325, %r2319;
	// end inline asm
	ld.shared.u32 	%r3235, [%r2818+-8444];
	and.b32  	%r2328, %r3235, 252645135;
	shr.u32 	%r3236, %r3235, 4;
	and.b32  	%r2332, %r3236, 252645135;
	// begin inline asm
	dp4a.s32.s32 %r2327, %r2328, %r2329, %r2323;
	// end inline asm
	// begin inline asm
	dp4a.s32.s32 %r2331, %r2332, %r2333, %r2327;
	// end inline asm
	ld.shared.u32 	%r3237, [%r2818+-8440];
	and.b32  	%r2336, %r3237, 252645135;
	shr.u32 	%r3238, %r3237, 4;
	and.b32  	%r2340, %r3238, 252645135;
	// begin inline asm
	dp4a.s32.s32 %r2335, %r2336, %r2337, %r2331;
	// end inline asm
	// begin inline asm
	dp4a.s32.s32 %r2339, %r2340, %r2341, %r2335;
	// end inline asm
	ld.shared.u32 	%r3239, [%r2818+-8436];
	and.b32  	%r2344, %r3239, 252645135;
	shr.u32 	%r3240, %r3239, 4;
	and.b32  	%r2348, %r3240, 252645135;
	// begin inline asm
	dp4a.s32.s32 %r2343, %r2344, %r2345, %r2339;
	// end inline asm
	// begin inline asm
	dp4a.s32.s32 %r2347, %r2348, %r2349, %r2343;
	// end inline asm
	ld.shared.f32 	%f1064, [%r2842];
	cvt.rn.f32.s32 	%f1065, %r2347;
	mul.f32 	%f1066, %f827, %f1065;
	sub.f32 	%f1067, %f1066, %f1062;
	fma.rn.f32 	%f2360, %f1064, %f1067, %f2360;
	ld.shared.u32 	%r2353, [%r2827+6144];
	ld.shared.u32 	%r2357, [%r2827+6160];
	ld.shared.u32 	%r2361, [%r2827+6148];
	ld.shared.u32 	%r2365, [%r2827+6164];
	ld.shared.u32 	%r2369, [%r2827+6152];
	ld.shared.u32 	%r2373, [%r2827+6168];
	ld.shared.u32 	%r2377, [%r2827+6156];
	ld.shared.u32 	%r2381, [%r2827+6172];
	ld.shared.u32 	%r3241, [%r2818+-4224];
	and.b32  	%r2352, %r3241, 252645135;
	shr.u32 	%r3242, %r3241, 4;
	and.b32  	%r2356, %r3242, 252645135;
	// begin inline asm
	dp4a.s32.s32 %r2351, %r2352, %r2353, %r2784;
	// end inline asm
	// begin inline asm
	dp4a.s32.s32 %r2355, %r2356, %r2357, %r2351;
	// end inline asm
	ld.shared.u32 	%r3243, [%r2818+-4220];
	and.b32  	%r2360, %r3243, 252645135;
	shr.u32 	%r3244, %r3243, 4;
	and.b32  	%r2364, %r3244, 252645135;
	// begin inline asm
	dp4a.s32.s32 %r2359, %r2360, %r2361, %r2355;
	// end inline asm
	// begin inline asm
	dp4a.s32.s32 %r2363, %r2364, %r2365, %r2359;
	// end inline asm
	ld.shared.u32 	%r3245, [%r2818+-4216];
	and.b32  	%r2368, %r3245, 252645135;
	shr.u32 	%r3246, %r3245, 4;
	and.b32  	%r2372, %r3246, 252645135;
	// begin inline asm
	dp4a.s32.s32 %r2367, %r2368, %r2369, %r2363;
	// end inline asm
	// begin inline asm
	dp4a.s32.s32 %r2371, %r2372, %r2373, %r2367;
	// end inline asm
	ld.shared.u32 	%r3247, [%r2818+-4212];
	and.b32  	%r2376, %r3247, 252645135;
	shr.u32 	%r3248, %r3247, 4;
	and.b32  	%r2380, %r3248, 252645135;
	// begin inline asm
	dp4a.s32.s32 %r2375, %r2376, %r2377, %r2371;
	// end inline asm
	// begin inline asm
	dp4a.s32.s32 %r2379, %r2380, %r2381, %r2375;
	// end inline asm
	ld.shared.u32 	%r2384, [%r2822+768];
	// begin inline asm
	{.reg .f16 low,high;
  mov.b32 {low,high},%r2384;
  cvt.f32.f16 %f829, low;}

	// end inline asm
	// begin inline asm
	{.reg .f16 low,high;
  mov.b32 {low,high},%r2384;
  cvt.f32.f16 %f830, high;}

	// end inline asm
	ld.shared.f32 	%f1068, [%r2853];
	cvt.rn.f32.s32 	%f1069, %r2379;
	mul.f32 	%f1070, %f829, %f1069;
	mul.f32 	%f1071, %f830, 0f41000000;
	sub.f32 	%f1072, %f1070, %f1071;
	fma.rn.f32 	%f2344, %f1068, %f1072, %f2344;
	ld.shared.u32 	%r2387, [%r2827+6144];
	ld.shared.u32 	%r2391, [%r2827+6160];
	ld.shared.u32 	%r2395, [%r2827+6148];
	ld.shared.u32 	%r2399, [%r2827+6164];
	ld.shared.u32 	%r2403, [%r2827+6152];
	ld.shared.u32 	%r2407, [%r2827+6168];
	ld.shared.u32 	%r2411, [%r2827+6156];
	ld.shared.u32 	%r2415, [%r2827+6172];
	ld.shared.u32 	%r3249, [%r2818];
	and.b32  	%r2386, %r3249, 252645135;
	shr.u32 	%r3250, %r3249, 4;
	and.b32  	%r2390, %r3250, 252645135;
	// begin inline asm
	dp4a.s32.s32 %r2385, %r2386, %r2387, %r2784;
	// end inline asm
	// begin inline asm
	dp4a.s32.s32 %r2389, %r2390, %r2391, %r2385;
	// end inline asm
	ld.shared.u32 	%r3251, [%r2818+4];
	and.b32  	%r2394, %r3251, 252645135;
	shr.u32 	%r3252, %r3251, 4;
	and.b32  	%r2398, %r3252, 252645135;
	// begin inline asm
	dp4a.s32.s32 %r2393, %r2394, %r2395, %r2389;
	// end inline asm
	// begin inline asm
	dp4a.s32.s32 %r2397, %r2398, %r2399, %r2393;
	// end inline asm
	ld.shared.u32 	%r3253, [%r2818+8];
	and.b32  	%r2402, %r3253, 252645135;
	shr.u32 	%r3254, %r3253, 4;
	and.b32  	%r2406, %r3254, 252645135;
	// begin inline asm
	dp4a.s32.s32 %r2401, %r2402, %r2403, %r2397;
	// end inline asm
	// begin inline asm
	dp4a.s32.s32 %r2405, %r2406, %r2407, %r2401;
	// end inline asm
	ld.shared.u32 	%r3255, [%r2818+12];
	and.b32  	%r2410, %r3255, 252645135;
	shr.u32 	%r3256, %r3255, 4;
	and.b32  	%r2414, %r3256, 252645135;
	// begin inline asm
	dp4a.s32.s32 %r2409, %r2410, %r2411, %r2405;
	// end inline asm
	// begin inline asm
	dp4a.s32.s32 %r2413, %r2414, %r2415, %r2409;
	// end inline asm
	ld.shared.f32 	%f1073, [%r2864];
	cvt.rn.f32.s32 	%f1074, %r2413;
	mul.f32 	%f1075, %f829, %f1074;
	sub.f32 	%f1076, %f1075, %f1071;
	fma.rn.f32 	%f2328, %f1073, %f1076, %f2328;
	ld.shared.u32 	%r2419, [%r2827+6656];
	ld.shared.u32 	%r2423, [%r2827+6672];
	ld.shared.u32 	%r2427, [%r2827+6660];
	ld.shared.u32 	%r2431, [%r2827+6676];
	ld.shared.u32 	%r2435, [%r2827+6664];
	ld.shared.u32 	%r2439, [%r2827+6680];
	ld.shared.u32 	%r2443, [%r2827+6668];
	ld.shared.u32 	%r2447, [%r2827+6684];
	ld.shared.u32 	%r3257, [%r2818+-12672];
	and.b32  	%r2418, %r3257, 252645135;
	shr.u32 	%r3258, %r3257, 4;
	and.b32  	%r2422, %r3258, 252645135;
	// begin inline asm
	dp4a.s32.s32 %r2417, %r2418, %r2419, %r2784;
	// end inline asm
	// begin inline asm
	dp4a.s32.s32 %r2421, %r2422, %r2423, %r2417;
	// end inline asm
	ld.shared.u32 	%r3259, [%r2818+-12668];
	and.b32  	%r2426, %r3259, 252645135;
	shr.u32 	%r3260, %r3259, 4;
	and.b32  	%r2430, %r3260, 252645135;
	// begin inline asm
	dp4a.s32.s32 %r2425, %r2426, %r2427, %r2421;
	// end inline asm
	// begin inline asm
	dp4a.s32.s32 %r2429, %r2430, %r2431, %r2425;
	// end inline asm
	ld.shared.u32 	%r3261, [%r2818+-12664];
	and.b32  	%r2434, %r3261, 252645135;
	shr.u32 	%r3262, %r3261, 4;
	and.b32  	%r2438, %r3262, 252645135;
	// begin inline asm
	dp4a.s32.s32 %r2433, %r2434, %r2435, %r2429;
	// end inline asm
	// begin inline asm
	dp4a.s32.s32 %r2437, %r2438, %r2439, %r2433;
	// end inline asm
	ld.shared.u32 	%r3263, [%r2818+-12660];
	and.b32  	%r2442, %r3263, 252645135;
	shr.u32 	%r3264, %r3263, 4;
	and.b32  	%r2446, %r3264, 252645135;
	// begin inline asm
	dp4a.s32.s32 %r2441, %r2442, %r2443, %r2437;
	// end inline asm
	// begin inline asm
	dp4a.s32.s32 %r2445, %r2446, %r2447, %r2441;
	// end inline asm
	ld.shared.u32 	%r2450, [%r2822+832];
	// begin inline asm
	{.reg .f16 low,high;
  mov.b32 {low,high},%r2450;
  cvt.f32.f16 %f831, low;}

	// end inline asm
	// begin inline asm
	{.reg .f16 low,high;
  mov.b32 {low,high},%r2450;
  cvt.f32.f16 %f832, high;}

	// end inline asm
	ld.shared.f32 	%f1077, [%r2831];
	cvt.rn.f32.s32 	%f1078, %r2445;
	mul.f32 	%f1079, %f831, %f1078;
	mul.f32 	%f1080, %f832, 0f41000000;
	sub.f32 	%f1081, %f1079, %f1080;
	fma.rn.f32 	%f2375, %f1077, %f1081, %f2375;
	ld.shared.u32 	%r2453, [%r2827+6656];
	ld.shared.u32 	%r2457, [%r2827+6672];
	ld.shared.u32 	%r2461, [%r2827+6660];
	ld.shared.u32 	%r2465, [%r2827+6676];
	ld.shared.u32 	%r2469, [%r2827+6664];
	ld.shared.u32 	%r2473, [%r2827+6680];
	ld.shared.u32 	%r2477, [%r2827+6668];
	ld.shared.u32 	%r2481, [%r2827+6684];
	ld.shared.u32 	%r3265, [%r2818+-8448];
	and.b32  	%r2452, %r3265, 252645135;
	shr.u32 	%r3266, %r3265, 4;
	and.b32  	%r2456, %r3266, 252645135;
	// begin inline asm
	dp4a.s32.s32 %r2451, %r2452, %r2453, %r2784;
	// end inline asm
	// begin inline asm
	dp4a.s32.s32 %r2455, %r2456, %r2457, %r2451;
	// end inline asm
	ld.shared.u32 	%r3267, [%r2818+-8444];
	and.b32  	%r2460, %r3267, 252645135;
	shr.u32 	%r3268, %r3267, 4;
	and.b32  	%r2464, %r3268, 252645135;
	// begin inline asm
	dp4a.s32.s32 %r2459, %r2460, %r2461, %r2455;
	// end inline asm
	// begin inline asm
	dp4a.s32.s32 %r2463, %r2464, %r2465, %r2459;
	// end inline asm
	ld.shared.u32 	%r3269, [%r2818+-8440];
	and.b32  	%r2468, %r3269, 252645135;
	shr.u32 	%r3270, %r3269, 4;
	and.b32  	%r2472, %r3270, 252645135;
	// begin inline asm
	dp4a.s32.s32 %r2467, %r2468, %r2469, %r2463;
	// end inline asm
	// begin inline asm
	dp4a.s32.s32 %r2471, %r2472, %r2473, %r2467;
	// end inline asm
	ld.shared.u32 	%r3271, [%r2818+-8436];
	and.b32  	%r2476, %r3271, 252645135;
	shr.u32 	%r3272, %r3271, 4;
	and.b32  	%r2480, %r3272, 252645135;
	// begin inline asm
	dp4a.s32.s32 %r2475, %r2476, %r2477, %r2471;
	// end inline asm
	// begin inline asm
	dp4a.s32.s32 %r2479, %r2480, %r2481, %r2475;
	// end inline asm
	ld.shared.f32 	%f1082, [%r2842];
	cvt.rn.f32.s32 	%f1083, %r2479;
	mul.f32 	%f1084, %f831, %f1083;
	sub.f32 	%f1085, %f1084, %f1080;
	fma.rn.f32 	%f2359, %f1082, %f1085, %f2359;
	ld.shared.u32 	%r2485, [%r2827+6656];
	ld.shared.u32 	%r2489, [%r2827+6672];
	ld.shared.u32 	%r2493, [%r2827+6660];
	ld.shared.u32 	%r2497, [%r2827+6676];
	ld.shared.u32 	%r2501, [%r2827+6664];
	ld.shared.u32 	%r2505, [%r2827+6680];
	ld.shared.u32 	%r2509, [%r2827+6668];
	ld.shared.u32 	%r2513, [%r2827+6684];
	ld.shared.u32 	%r3273, [%r2818+-4224];
	and.b32  	%r2484, %r3273, 252645135;
	shr.u32 	%r3274, %r3273, 4;
	and.b32  	%r2488, %r3274, 252645135;
	// begin inline asm
	dp4a.s32.s32 %r2483, %r2484, %r2485, %r2784;
	// end inline asm
	// begin inline asm
	dp4a.s32.s32 %r2487, %r2488, %r2489, %r2483;
	// end inline asm
	ld.shared.u32 	%r3275, [%r2818+-4220];
	and.b32  	%r2492, %r3275, 252645135;
	shr.u32 	%r3276, %r3275, 4;
	and.b32  	%r2496, %r3276, 252645135;
	// begin inline asm
	dp4a.s32.s32 %r2491, %r2492, %r2493, %r2487;
	// end inline asm
	// begin inline asm
	dp4a.s32.s32 %r2495, %r2496, %r2497, %r2491;
	// end inline asm
	ld.shared.u32 	%r3277, [%r2818+-4216];
	and.b32  	%r2500, %r3277, 252645135;
	shr.u32 	%r3278, %r3277, 4;
	and.b32  	%r2504, %r3278, 252645135;
	// begin inline asm
	dp4a.s32.s32 %r2499, %r2500, %r2501, %r2495;
	// end inline asm
	// begin inline asm
	dp4a.s32.s32 %r2503, %r2504, %r2505, %r2499;
	// end inline asm
	ld.shared.u32 	%r3279, [%r2818+-4212];
	and.b32  	%r2508, %r3279, 252645135;
	shr.u32 	%r3280, %r3279, 4;
	and.b32  	%r2512, %r3280, 252645135;
	// begin inline asm
	dp4a.s32.s32 %r2507, %r2508, %r2509, %r2503;
	// end inline asm
	// begin inline asm
	dp4a.s32.s32 %r2511, %r2512, %r2513, %r2507;
	// end inline asm
	ld.shared.u32 	%r2516, [%r2822+832];
	// begin inline asm
	{.reg .f16 low,high;
  mov.b32 {low,high},%r2516;
  cvt.f32.f16 %f833, low;}

	// end inline asm
	// begin inline asm
	{.reg .f16 low,high;
  mov.b32 {low,high},%r2516;
  cvt.f32.f16 %f834, high;}

	// end inline asm
	ld.shared.f32 	%f1086, [%r2853];
	cvt.rn.f32.s32 	%f1087, %r2511;
	mul.f32 	%f1088, %f833, %f1087;
	mul.f32 	%f1089, %f834, 0f41000000;
	sub.f32 	%f1090, %f1088, %f1089;
	fma.rn.f32 	%f2343, %f1086, %f1090, %f2343;
	ld.shared.u32 	%r2519, [%r2827+6656];
	ld.shared.u32 	%r2523, [%r2827+6672];
	ld.shared.u32 	%r2527, [%r2827+6660];
	ld.shared.u32 	%r2531, [%r2827+6676];
	ld.shared.u32 	%r2535, [%r2827+6664];
	ld.shared.u32 	%r2539, [%r2827+6680];
	ld.shared.u32 	%r2543, [%r2827+6668];
	ld.shared.u32 	%r2547, [%r2827+6684];
	ld.shared.u32 	%r3281, [%r2818];
	and.b32  	%r2518, %r3281, 252645135;
	shr.u32 	%r3282, %r3281, 4;
	and.b32  	%r2522, %r3282, 252645135;
	// begin inline asm
	dp4a.s32.s32 %r2517, %r2518, %r2519, %r2784;
	// end inline asm
	// begin inline asm
	dp4a.s32.s32 %r2521, %r2522, %r2523, %r2517;
	// end inline asm
	ld.shared.u32 	%r3283, [%r2818+4];
	and.b32  	%r2526, %r3283, 252645135;
	shr.u32 	%r3284, %r3283, 4;
	and.b32  	%r2530, %r3284, 252645135;
	// begin inline asm
	dp4a.s32.s32 %r2525, %r2526, %r2527, %r2521;
	// end inline asm
	// begin inline asm
	dp4a.s32.s32 %r2529, %r2530, %r2531, %r2525;
	// end inline asm
	ld.shared.u32 	%r3285, [%r2818+8];
	and.b32  	%r2534, %r3285, 252645135;
	shr.u32 	%r3286, %r3285, 4;
	and.b32  	%r2538, %r3286, 252645135;
	// begin inline asm
	dp4a.s32.s32 %r2533, %r2534, %r2535, %r2529;
	// end inline asm
	// begin inline asm
	dp4a.s32.s32 %r2537, %r2538, %r2539, %r2533;
	// end inline asm
	ld.shared.u32 	%r3287, [%r2818+12];
	and.b32  	%r2542, %r3287, 252645135;
	shr.u32 	%r3288, %r3287, 4;
	and.b32  	%r2546, %r3288, 252645135;
	// begin inline asm
	dp4a.s32.s32 %r2541, %r2542, %r2543, %r2537;
	// end inline asm
	// begin inline asm
	dp4a.s32.s32 %r2545, %r2546, %r2547, %r2541;
	// end inline asm
	ld.shared.f32 	%f1091, [%r2864];
	cvt.rn.f32.s32 	%f1092, %r2545;
	mul.f32 	%f1093, %f833, %f1092;
	sub.f32 	%f1094, %f1093, %f1089;
	fma.rn.f32 	%f2327, %f1091, %f1094, %f2327;
	ld.shared.u32 	%r2551, [%r2827+7168];
	ld.shared.u32 	%r2555, [%r2827+7184];
	ld.shared.u32 	%r2559, [%r2827+7172];
	ld.shared.u32 	%r2563, [%r2827+7188];
	ld.shared.u32 	%r2567, [%r2827+7176];
	ld.shared.u32 	%r2571, [%r2827+7192];
	ld.shared.u32 	%r2575, [%r2827+7180];
	ld.shared.u32 	%r2579, [%r2827+7196];
	ld.shared.u32 	%r3289, [%r2818+-12672];
	and.b32  	%r2550, %r3289, 252645135;
	shr.u32 	%r3290, %r3289, 4;
	and.b32  	%r2554, %r3290, 252645135;
	// begin inline asm
	dp4a.s32.s32 %r2549, %r2550, %r2551, %r2784;
	// end inline asm
	// begin inline asm
	dp4a.s32.s32 %r2553, %r2554, %r2555, %r2549;
	// end inline asm
	ld.shared.u32 	%r3291, [%r2818+-12668];
	and.b32  	%r2558, %r3291, 252645135;
	shr.u32 	%r3292, %r3291, 4;
	and.b32  	%r2562, %r3292, 252645135;
	// begin inline asm
	dp4a.s32.s32 %r2557, %r2558, %r2559, %r2553;
	// end inline asm
	// begin inline asm
	dp4a.s32.s32 %r2561, %r2562, %r2563, %r2557;
	// end inline asm
	ld.shared.u32 	%r3293, [%r2818+-12664];
	and.b32  	%r2566, %r3293, 252645135;
	shr.u32 	%r3294, %r3293, 4;
	and.b32  	%r2570, %r3294, 252645135;
	// begin inline asm
	dp4a.s32.s32 %r2565, %r2566, %r2567, %r2561;
	// end inline asm
	// begin inline asm
	dp4a.s32.s32 %r2569, %r2570, %r2571, %r2565;
	// end inline asm
	ld.shared.u32 	%r3295, [%r2818+-12660];
	and.b32  	%r2574, %r3295, 252645135;
	shr.u32 	%r3296, %r3295, 4;
	and.b32  	%r2578, %r3296, 252645135;
	// begin inline asm
	dp4a.s32.s32 %r2573, %r2574, %r2575, %r2569;
	// end inline asm
	// begin inline asm
	dp4a.s32.s32 %r2577, %r2578, %r2579, %r2573;
	// end inline asm
	ld.shared.u32 	%r2582, [%r2822+896];
	// begin inline asm
	{.reg .f16 low,high;
  mov.b32 {low,high},%r2582;
  cvt.f32.f16 %f835, low;}

	// end inline asm
	// begin inline asm
	{.reg .f16 low,high;
  mov.b32 {low,high},%r2582;
  cvt.f32.f16 %f836, high;}

	// end inline asm
	ld.shared.f32 	%f1095, [%r2831];
	cvt.rn.f32.s32 	%f1096, %r2577;
	mul.f32 	%f1097, %f835, %f1096;
	mul.f32 	%f1098, %f836, 0f41000000;
	sub.f32 	%f1099, %f1097, %f1098;
	fma.rn.f32 	%f2374, %f1095, %f1099, %f2374;
	ld.shared.u32 	%r2585, [%r2827+7168];
	ld.shared.u32 	%r2589, [%r2827+7184];
	ld.shared.u32 	%r2593, [%r2827+7172];
	ld.shared.u32 	%r2597, [%r2827+7188];
	ld.shared.u32 	%r2601, [%r2827+7176];
	ld.shared.u32 	%r2605, [%r2827+7192];
	ld.shared.u32 	%r2609, [%r2827+7180];
	ld.shared.u32 	%r2613, [%r2827+7196];
	ld.shared.u32 	%r3297, [%r2818+-8448];
	and.b32  	%r2584, %r3297, 252645135;
	shr.u32 	%r3298, %r3297, 4;
	and.b32  	%r2588, %r3298, 252645135;
	// begin inline asm
	dp4a.s32.s32 %r2583, %r2584, %r2585, %r2784;
	// end inline asm
	// begin inline asm
	dp4a.s32.s32 %r2587, %r2588, %r2589, %r2583;
	// end inline asm
	ld.shared.u32 	%r3299, [%r2818+-8444];
	and.b32  	%r2592, %r3299, 252645135;
	shr.u32 	%r3300, %r3299, 4;
	and.b32  	%r2596, %r3300, 252645135;
	// begin inline asm
	dp4a.s32.s32 %r2591, %r2592, %r2593, %r2587;
	// end inline asm
	// begin inline asm
	dp4a.s32.s32 %r2595, %r2596, %r2597, %r2591;
	// end inline asm
	ld.shared.u32 	%r3301, [%r2818+-8440];
	and.b32  	%r2600, %r3301, 252645135;
	shr.u32 	%r3302, %r3301, 4;
	and.b32  	%r2604, %r3302, 252645135;
	// begin inline asm
	dp4a.s32.s32 %r2599, %r2600, %r2601, %r2595;
	// end inline asm
	// begin inline asm
	dp4a.s32.s32 %r2603, %r2604, %r2605, %r2599;
	// end inline asm
	ld.shared.u32 	%r3303, [%r2818+-8436];
	and.b32  	%r2608, %r3303, 252645135;
	shr.u32 	%r3304, %r3303, 4;
	and.b32  	%r2612, %r3304, 252645135;
	// begin inline asm
	dp4a.s32.s32 %r2607, %r2608, %r2609, %r2603;
	// end inline asm
	// begin inline asm
	dp4a.s32.s32 %r2611, %r2612, %r2613, %r2607;
	// end inline asm
	ld.shared.f32 	%f1100, [%r2842];
	cvt.rn.f32.s32 	%f1101, %r2611;
	mul.f32 	%f1102, %f835, %f1101;
	sub.f32 	%f1103, %f1102, %f1098;
	fma.rn.f32 	%f2358, %f1100, %f1103, %f2358;
	ld.shared.u32 	%r2617, [%r2827+7168];
	ld.shared.u32 	%r2621, [%r2827+7184];
	ld.shared.u32 	%r2625, [%r2827+7172];
	ld.shared.u32 	%r2629, [%r2827+7188];
	ld.shared.u32 	%r2633, [%r2827+7176];
	ld.shared.u32 	%r2637, [%r2827+7192];
	ld.shared.u32 	%r2641, [%r2827+7180];
	ld.shared.u32 	%r2645, [%r2827+7196];
	ld.shared.u32 	%r3305, [%r2818+-4224];
	and.b32  	%r2616, %r3305, 252645135;
	shr.u32 	%r3306, %r3305, 4;
	and.b32  	%r2620, %r3306, 252645135;
	// begin inline asm
	dp4a.s32.s32 %r2615, %r2616, %r2617, %r2784;
	// end inline asm
	// begin inline asm
	dp4a.s32.s32 %r2619, %r2620, %r2621, %r2615;
	// end inline asm
	ld.shared.u32 	%r3307, [%r2818+-4220];
	and.b32  	%r2624, %r3307, 252645135;
	shr.u32 	%r3308, %r3307, 4;
	and.b32  	%r2628, %r3308, 252645135;
	// begin inline asm
	dp4a.s32.s32 %r2623, %r2624, %r2625, %r2619;
	// end inline asm
	// begin inline asm
	dp4a.s32.s32 %r2627, %r2628, %r2629, %r2623;
	// end inline asm
	ld.shared.u32 	%r3309, [%r2818+-4216];
	and.b32  	%r2632, %r3309, 252645135;
	shr.u32 	%r3310, %r3309, 4;
	and.b32  	%r2636, %r3310, 252645135;
	// begin inline asm
	dp4a.s32.s32 %r2631, %r2632, %r2633, %r2627;
	// end inline asm
	// begin inline asm
	dp4a.s32.s32 %r2635, %r2636, %r2637, %r2631;
	// end inline asm
	ld.shared.u32 	%r3311, [%r2818+-4212];
	and.b32  	%r2640, %r3311, 252645135;
	shr.u32 	%r3312, %r3311, 4;
	and.b32  	%r2644, %r3312, 252645135;
	// begin inline asm
	dp4a.s32.s32 %r2639, %r2640, %r2641, %r2635;
	// end inline asm
	// begin inline asm
	dp4a.s32.s32 %r2643, %r2644, %r2645, %r2639;
	// end inline asm
	ld.shared.u32 	%r2648, [%r2822+896];
	// begin inline asm
	{.reg .f16 low,high;
  mov.b32 {low,high},%r2648;
  cvt.f32.f16 %f837, low;}

	// end inline asm
	// begin inline asm
	{.reg .f16 low,high;
  mov.b32 {low,high},%r2648;
  cvt.f32.f16 %f838, high;}

	// end inline asm
	ld.shared.f32 	%f1104, [%r2853];
	cvt.rn.f32.s32 	%f1105, %r2643;
	mul.f32 	%f1106, %f837, %f1105;
	mul.f32 	%f1107, %f838, 0f41000000;
	sub.f32 	%f1108, %f1106, %f1107;
	fma.rn.f32 	%f2342, %f1104, %f1108, %f2342;
	ld.shared.u32 	%r2651, [%r2827+7168];
	ld.shared.u32 	%r2655, [%r2827+7184];
	ld.shared.u32 	%r2659, [%r2827+7172];
	ld.shared.u32 	%r2663, [%r2827+7188];
	ld.shared.u32 	%r2667, [%r2827+7176];
	ld.shared.u32 	%r2671, [%r2827+7192];
	ld.shared.u32 	%r2675, [%r2827+7180];
	ld.shared.u32 	%r2679, [%r2827+7196];
	ld.shared.u32 	%r3313, [%r2818];
	and.b32  	%r2650, %r3313, 252645135;
	shr.u32 	%r3314, %r3313, 4;
	and.b32  	%r2654, %r3314, 252645135;
	// begin inline asm
	dp4a.s32.s32 %r2649, %r2650, %r2651, %r2784;
	// end inline asm
	// begin inline asm
	dp4a.s32.s32 %r2653, %r2654, %r2655, %r2649;
	// end inline asm
	ld.shared.u32 	%r3315, [%r2818+4];
	and.b32  	%r2658, %r3315, 252645135;
	shr.u32 	%r3316, %r3315, 4;
	and.b32  	%r2662, %r3316, 252645135;
	// begin inline asm
	dp4a.s32.s32 %r2657, %r2658, %r2659, %r2653;
	// end inline asm
	// begin inline asm
	dp4a.s32.s32 %r2661, %r2662, %r2663, %r2657;
	// end inline asm
	ld.shared.u32 	%r3317, [%r2818+8];
	and.b32  	%r2666, %r3317, 252645135;
	shr.u32 	%r3318, %r3317, 4;
	and.b32  	%r2670, %r3318, 252645135;
	// begin inline asm
	dp4a.s32.s32 %r2665, %r2666, %r2667, %r2661;
	// end inline asm
	// begin inline asm
	dp4a.s32.s32 %r2669, %r2670, %r2671, %r2665;
	// end inline asm
	ld.shared.u32 	%r3319, [%r2818+12];
	and.b32  	%r2674, %r3319, 252645135;
	shr.u32 	%r3320, %r3319, 4;
	and.b32  	%r2678, %r3320, 252645135;
	// begin inline asm
	dp4a.s32.s32 %r2673, %r2674, %r2675, %r2669;
	// end inline asm
	// begin inline asm
	dp4a.s32.s32 %r2677, %r2678, %r2679, %r2673;
	// end inline asm
	ld.shared.f32 	%f1109, [%r2864];
	cvt.rn.f32.s32 	%f1110, %r2677;
	mul.f32 	%f1111, %f837, %f1110;
	sub.f32 	%f1112, %f1111, %f1107;
	fma.rn.f32 	%f2326, %f1109, %f1112, %f2326;
	ld.shared.u32 	%r2683, [%r2827+7680];
	ld.shared.u32 	%r2687, [%r2827+7696];
	ld.shared.u32 	%r2691, [%r2827+7684];
	ld.shared.u32 	%r2695, [%r2827+7700];
	ld.shared.u32 	%r2699, [%r2827+7688];
	ld.shared.u32 	%r2703, [%r2827+7704];
	ld.shared.u32 	%r2707, [%r2827+7692];
	ld.shared.u32 	%r2711, [%r2827+7708];
	ld.shared.u32 	%r3321, [%r2818+-12672];
	and.b32  	%r2682, %r3321, 252645135;
	shr.u32 	%r3322, %r3321, 4;
	and.b32  	%r2686, %r3322, 252645135;
	// begin inline asm
	dp4a.s32.s32 %r2681, %r2682, %r2683, %r2784;
	// end inline asm
	// begin inline asm
	dp4a.s32.s32 %r2685, %r2686, %r2687, %r2681;
	// end inline asm
	ld.shared.u32 	%r3323, [%r2818+-12668];
	and.b32  	%r2690, %r3323, 252645135;
	shr.u32 	%r3324, %r3323, 4;
	and.b32  	%r2694, %r3324, 252645135;
	// begin inline asm
	dp4a.s32.s32 %r2689, %r2690, %r2691, %r2685;
	// end inline asm
	// begin inline asm
	dp4a.s32.s32 %r2693, %r2694, %r2695, %r2689;
	// end inline asm
	ld.shared.u32 	%r3325, [%r2818+-12664];
	and.b32  	%r2698, %r3325, 252645135;
	shr.u32 	%r3326, %r3325, 4;
	and.b32  	%r2702, %r3326, 252645135;
	// begin inline asm
	dp4a.s32.s32 %r2697, %r2698, %r2699, %r2693;
	// end inline asm
	// begin inline asm
	dp4a.s32.s32 %r2701, %r2702, %r2703, %r2697;
	// end inline asm
	ld.shared.u32 	%r3327, [%r2818+-12660];
	and.b32  	%r2706, %r3327, 252645135;
	shr.u32 	%r3328, %r3327, 4;
	and.b32  	%r2710, %r3328, 252645135;
	// begin inline asm
	dp4a.s32.s32 %r2705, %r2706, %r2707, %r2701;
	// end inline asm
	// begin inline asm
	dp4a.s32.s32 %r2709, %r2710, %r2711, %r2705;
	// end inline asm
	ld.shared.u32 	%r2714, [%r2822+960];
	// begin inline asm
	{.reg .f16 low,high;
  mov.b32 {low,high},%r2714;
  cvt.f32.f16 %f839, low;}

	// end inline asm
	// begin inline asm
	{.reg .f16 low,high;
  mov.b32 {low,high},%r2714;
  cvt.f32.f16 %f840, high;}

	// end inline asm
	ld.shared.f32 	%f1113, [%r2831];
	cvt.rn.f32.s32 	%f1114, %r2709;
	mul.f32 	%f1115, %f839, %f1114;
	mul.f32 	%f1116, %f840, 0f41000000;
	sub.f32 	%f1117, %f1115, %f1116;
	fma.rn.f32 	%f2373, %f1113, %f1117, %f2373;
	ld.shared.u32 	%r2717, [%r2827+7680];
	ld.shared.u32 	%r2721, [%r2827+7696];
	ld.shared.u32 	%r2725, [%r2827+7684];
	ld.shared.u32 	%r2729, [%r2827+7700];
	ld.shared.u32 	%r2733, [%r2827+7688];
	ld.shared.u32 	%r2737, [%r2827+7704];
	ld.shared.u32 	%r2741, [%r2827+7692];
	ld.shared.u32 	%r2745, [%r2827+7708];
	ld.shared.u32 	%r3329, [%r2818+-8448];
	and.b32  	%r2716, %r3329, 252645135;
	shr.u32 	%r3330, %r3329, 4;
	and.b32  	%r2720, %r3330, 252645135;
	// begin inline asm
	dp4a.s32.s32 %r2715, %r2716, %r2717, %r2784;
	// end inline asm
	// begin inline asm
	dp4a.s32.s32 %r2719, %r2720, %r2721, %r2715;
	// end inline asm
	ld.shared.u32 	%r3331, [%r2818+-8444];
	and.b32  	%r2724, %r3331, 252645135;
	shr.u32 	%r3332, %r3331, 4;
	and.b32  	%r2728, %r3332, 252645135;
	// begin inline asm
	dp4a.s32.s32 %r2723, %r2724, %r2725, %r2719;
	// end inline asm
	// begin inline asm
	dp4a.s32.s32 %r2727, %r2728, %r2729, %r2723;
	// end inline asm
	ld.shared.u32 	%r3333, [%r2818+-8440];
	and.b32  	%r2732, %r3333, 252645135;
	shr.u32 	%r3334, %r3333, 4;
	and.b32  	%r2736, %r3334, 252645135;
	// begin inline asm
	dp4a.s32.s32 %r2731, %r2732, %r2733, %r2727;
	// end inline asm
	// begin inline asm
	dp4a.s32.s32 %r2735, %r2736, %r2737, %r2731;
	// end inline asm
	ld.shared.u32 	%r3335, [%r2818+-8436];
	and.b32  	%r2740, %r3335, 252645135;
	shr.u32 	%r3336, %r3335, 4;
	and.b32  	%r2744, %r3336, 252645135;
	// begin inline asm
	dp4a.s32.s32 %r2739, %r2740, %r2741, %r2735;
	// end inline asm
	// begin inline asm
	dp4a.s32.s32 %r2743, %r2744, %r2745, %r2739;
	// end inline asm
	ld.shared.f32 	%f1118, [%r2842];
	cvt.rn.f32.s32 	%f1119, %r2743;
	mul.f32 	%f1120, %f839, %f1119;
	sub.f32 	%f1121, %f1120, %f1116;
	fma.rn.f32 	%f2357, %f1118, %f1121, %f2357;
	ld.shared.u32 	%r2749, [%r2827+7680];
	ld.shared.u32 	%r2753, [%r2827+7696];
	ld.shared.u32 	%r2757, [%r2827+7684];
	ld.shared.u32 	%r2761, [%r2827+7700];
	ld.shared.u32 	%r2765, [%r2827+7688];
	ld.shared.u32 	%r2769, [%r2827+7704];
	ld.shared.u32 	%r2773, [%r2827+7692];
	ld.shared.u32 	%r2777, [%r2827+7708];
	ld.shared.u32 	%r3337, [%r2818+-4224];
	and.b32  	%r2748, %r3337, 252645135;
	shr.u32 	%r3338, %r3337, 4;
	and.b32  	%r2752, %r3338, 252645135;
	// begin inline asm
	dp4a.s32.s32 %r2747, %r2748, %r2749, %r2784;
	// end inline asm
	// begin inline asm
	dp4a.s32.s32 %r2751, %r2752, %r2753, %r2747;
	// end inline asm
	ld.shared.u32 	%r3339, [%r2818+-4220];
	and.b32  	%r2756, %r3339, 252645135;
	shr.u32 	%r3340, %r3339, 4;
	and.b32  	%r2760, %r3340, 252645135;
	// begin inline asm
	dp4a.s32.s32 %r2755, %r2756, %r2757, %r2751;
	// end inline asm
	// begin inline asm
	dp4a.s32.s32 %r2759, %r2760, %r2761, %r2755;
	// end inline asm
	ld.shared.u32 	%r3341, [%r2818+-4216];
	and.b32  	%r2764, %r3341, 252645135;
	shr.u32 	%r3342, %r3341, 4;
	and.b32  	%r2768, %r3342, 252645135;
	// begin inline asm
	dp4a.s32.s32 %r2763, %r2764, %r2765, %r2759;
	// end inline asm
	// begin inline asm
	dp4a.s32.s32 %r2767, %r2768, %r2769, %r2763;
	// end inline asm
	ld.shared.u32 	%r3343, [%r2818+-4212];
	and.b32  	%r2772, %r3343, 252645135;
	shr.u32 	%r3344, %r3343, 4;
	and.b32  	%r2776, %r3344, 252645135;
	// begin inline asm
	dp4a.s32.s32 %r2771, %r2772, %r2773, %r2767;
	// end inline asm
	// begin inline asm
	dp4a.s32.s32 %r2775, %r2776, %r2777, %r2771;
	// end inline asm
	ld.shared.u32 	%r2780, [%r2822+960];
	// begin inline asm
	{.reg .f16 low,high;
  mov.b32 {low,high},%r2780;
  cvt.f32.f16 %f841, low;}

	// end inline asm
	// begin inline asm
	{.reg .f16 low,high;
  mov.b32 {low,high},%r2780;
  cvt.f32.f16 %f842, high;}

	// end inline asm
	ld.shared.f32 	%f1122, [%r2853];
	cvt.rn.f32.s32 	%f1123, %r2775;
	mul.f32 	%f1124, %f841, %f1123;
	mul.f32 	%f1125, %f842, 0f41000000;
	sub.f32 	%f1126, %f1124, %f1125;
	fma.rn.f32 	%f2341, %f1122, %f1126, %f2341;
	ld.shared.u32 	%r2783, [%r2827+7680];
	ld.shared.u32 	%r2787, [%r2827+7696];
	ld.shared.u32 	%r2791, [%r2827+7684];
	ld.shared.u32 	%r2795, [%r2827+7700];
	ld.shared.u32 	%r2799, [%r2827+7688];
	ld.shared.u32 	%r2803, [%r2827+7704];
	ld.shared.u32 	%r2807, [%r2827+7692];
	ld.shared.u32 	%r2811, [%r2827+7708];
	ld.shared.u32 	%r3345, [%r2818];
	and.b32  	%r2782, %r3345, 252645135;
	shr.u32 	%r3346, %r3345, 4;
	and.b32  	%r2786, %r3346, 252645135;
	// begin inline asm
	dp4a.s32.s32 %r2781, %r2782, %r2783, %r2784;
	// end inline asm
	// begin inline asm
	dp4a.s32.s32 %r2785, %r2786, %r2787, %r2781;
	// end inline asm
	ld.shared.u32 	%r3347, [%r2818+4];
	and.b32  	%r2790, %r3347, 252645135;
	shr.u32 	%r3348, %r3347, 4;
	and.b32  	%r2794, %r3348, 252645135;
	// begin inline asm
	dp4a.s32.s32 %r2789, %r2790, %r2791, %r2785;
	// end inline asm
	// begin inline asm
	dp4a.s32.s32 %r2793, %r2794, %r2795, %r2789;
	// end inline asm
	ld.shared.u32 	%r3349, [%r2818+8];
	and.b32  	%r2798, %r3349, 252645135;
	shr.u32 	%r3350, %r3349, 4;
	and.b32  	%r2802, %r3350, 252645135;
	// begin inline asm
	dp4a.s32.s32 %r2797, %r2798, %r2799, %r2793;
	// end inline asm
	// begin inline asm
	dp4a.s32.s32 %r2801, %r2802, %r2803, %r2797;
	// end inline asm
	ld.shared.u32 	%r3351, [%r2818+12];
	and.b32  	%r2806, %r3351, 252645135;
	shr.u32 	%r3352, %r3351, 4;
	and.b32  	%r2810, %r3352, 252645135;
	// begin inline asm
	dp4a.s32.s32 %r2805, %r2806, %r2807, %r2801;
	// end inline asm
	// begin inline asm
	dp4a.s32.s32 %r2809, %r2810, %r2811, %r2805;
	// end inline asm
	ld.shared.f32 	%f1127, [%r2864];
	cvt.rn.f32.s32 	%f1128, %r2809;
	mul.f32 	%f1129, %f841, %f1128;
	sub.f32 	%f1130, %f1129, %f1125;
	fma.rn.f32 	%f2325, %f1127, %f1130, %f2325;
	sub.s32 	%r3353, %r2813, %r11737;
	add.s32 	%r100, %r3353, 4;
	setp.lt.u32 	%p3, %r11737, 12;
	mov.u32 	%r11737, %r100;
	@%p3 bra 	$L__BB2_4;
	bar.sync 	0;
	shr.u32 	%r3355, %r92, 3;
	add.s32 	%r3356, %r3355, %r11736;
	add.s32 	%r3357, %r3356, %r69;
	mul.wide.s32 	%rd211, %r3357, 36;
	add.s64 	%rd212, %rd4, %rd211;
	ld.global.nc.u32 	%r3358, [%rd212+4];
	st.shared.u32 	[%r71], %r3358;
	add.s32 	%r3359, %r3356, %r72;
	mul.wide.s32 	%rd213, %r3359, 36;
	add.s64 	%rd214, %rd4, %rd213;
	ld.global.nc.u32 	%r3360, [%rd214+4];
	st.shared.u32 	[%r71+512], %r3360;
	add.s32 	%r3361, %r3356, %r73;
	mul.wide.s32 	%rd215, %r3361, 36;
	add.s64 	%rd216, %rd4, %rd215;
	ld.global.nc.u32 	%r3362, [%rd216+4];
	st.shared.u32 	[%r71+1024], %r3362;
	add.s32 	%r3363, %r3356, %r74;
	mul.wide.s32 	%rd217, %r3363, 36;
	add.s64 	%rd218, %rd4, %rd217;
	ld.global.nc.u32 	%r3364, [%rd218+4];
	st.shared.u32 	[%r71+1536], %r3364;
	add.s32 	%r3365, %r3356, %r75;
	mul.wide.s32 	%rd219, %r3365, 36;
	add.s64 	%rd220, %rd4, %rd219;
	ld.global.nc.u32 	%r3366, [%rd220+4];
	st.shared.u32 	[%r71+2048], %r3366;
	add.s32 	%r3367, %r3356, %r76;
	mul.wide.s32 	%rd221, %r3367, 36;
	add.s64 	%rd222, %rd4, %rd221;
	ld.global.nc.u32 	%r3368, [%rd222+4];
	st.shared.u32 	[%r71+2560], %r3368;
	add.s32 	%r3369, %r3356, %r77;
	mul.wide.s32 	%rd223, %r3369, 36;
	add.s64 	%rd224, %rd4, %rd223;
	ld.global.nc.u32 	%r3370, [%rd224+4];
	st.shared.u32 	[%r71+3072], %r3370;
	add.s32 	%r3371, %r3356, %r78;
	mul.wide.s32 	%rd225, %r3371, 36;
	add.s64 	%rd226, %rd4, %rd225;
	ld.global.nc.u32 	%r3372, [%rd226+4];
	st.shared.u32 	[%r71+3584], %r3372;
	add.s32 	%r3373, %r3356, %r79;
	mul.wide.s32 	%rd227, %r3373, 36;
	add.s64 	%rd228, %rd4, %rd227;
	ld.global.nc.u32 	%r3374, [%rd228+4];
	st.shared.u32 	[%r71+4096], %r3374;
	add.s32 	%r3375, %r3356, %r80;
	mul.wide.s32 	%rd229, %r3375, 36;
	add.s64 	%rd230, %rd4, %rd229;
	ld.global.nc.u32 	%r3376, [%rd230+4];
	st.shared.u32 	[%r71+4608], %r3376;
	add.s32 	%r3377, %r3356, %r81;
	mul.wide.s32 	%rd231, %r3377, 36;
	add.s64 	%rd232, %rd4, %rd231;
	ld.global.nc.u32 	%r3378, [%rd232+4];
	st.shared.u32 	[%r71+5120], %r3378;
	add.s32 	%r3379, %r3356, %r82;
	mul.wide.s32 	%rd233, %r3379, 36;
	add.s64 	%rd234, %rd4, %rd233;
	ld.global.nc.u32 	%r3380, [%rd234+4];
	st.shared.u32 	[%r71+5632], %r3380;
	add.s32 	%r3381, %r3356, %r83;
	mul.wide.s32 	%rd235, %r3381, 36;
	add.s64 	%rd236, %rd4, %rd235;
	ld.global.nc.u32 	%r3382, [%rd236+4];
	st.shared.u32 	[%r71+6144], %r3382;
	add.s32 	%r3383, %r3356, %r84;
	mul.wide.s32 	%rd237, %r3383, 36;
	add.s64 	%rd238, %rd4, %rd237;
	ld.global.nc.u32 	%r3384, [%rd238+4];
	st.shared.u32 	[%r71+6656], %r3384;
	add.s32 	%r3385, %r3356, %r85;
	mul.wide.s32 	%rd239, %r3385, 36;
	add.s64 	%rd240, %rd4, %rd239;
	ld.global.nc.u32 	%r3386, [%rd240+4];
	st.shared.u32 	[%r71+7168], %r3386;
	add.s32 	%r3387, %r3356, %r86;
	mul.wide.s32 	%rd241, %r3387, 36;
	add.s64 	%rd242, %rd4, %rd241;
	ld.global.nc.u32 	%r3388, [%rd242+4];
	st.shared.u32 	[%r71+7680], %r3388;
	ld.global.nc.u32 	%r3389, [%rd23+144];
	st.shared.u32 	[%r88], %r3389;
	ld.global.nc.u32 	%r3390, [%rd24+144];
	st.shared.u32 	[%r88+512], %r3390;
	bar.sync 	0;
	mov.b32 	%r11738, 16;
$L__BB2_6:
	shl.b32 	%r5503, %r11738, 1;
	shr.u32 	%r5504, %r11738, 2;
	and.b32  	%r5505, %r5504, 3;
	add.s32 	%r5506, %r90, %r11738;
	shl.b32 	%r5507, %r5506, 2;
	mov.u32 	%r5508, _ZZN34_INTERNAL_97576795_4_k_cu_bc83b14019allocate_tiles_q4_0ILi128EEEvPPiPP7__half2S2_S2_E9tile_x_qs;
	add.s32 	%r5509, %r5508, %r5507;
	add.s32 	%r5510, %r4, %r5505;
	shl.b32 	%r5511, %r5510, 2;
	mov.u32 	%r5512, _ZZN34_INTERNAL_97576795_4_k_cu_bc83b1409mul_mat_qILi32ELi2ELi4ELb1E10block_q4_0Li64ELi128ELi4EXadL_ZNS_19allocate_tiles_q4_0ILi128EEEvPPiPP7__half2S4_S4_EEXadL_ZNS_15load_tiles_q4_0ILi128ELi4ELb1EEEvPKvS3_S6_S3_S3_RKiSC_SC_SC_EELi4EXadL_ZNS_25vec_dot_q4_0_q8_1_mul_matEPSB_PKS5_SD_SD_SD_SF_SC_SC_SC_EEEEvSA_SA_PfiiiiiE9tile_y_ds;
	add.s32 	%r5513, %r5512, %r5511;
	and.b32  	%r5514, %r5503, 24;
	add.s32 	%r5515, %r70, %r5514;
	shl.b32 	%r5516, %r5515, 2;
	mov.u32 	%r5517, _ZZN34_INTERNAL_97576795_4_k_cu_bc83b1409mul_mat_qILi32ELi2ELi4ELb1E10block_q4_0Li64ELi128ELi4EXadL_ZNS_19allocate_tiles_q4_0ILi128EEEvPPiPP7__half2S4_S4_EEXadL_ZNS_15load_tiles_q4_0ILi128ELi4ELb1EEEvPKvS3_S6_S3_S3_RKiSC_SC_SC_EELi4EXadL_ZNS_25vec_dot_q4_0_q8_1_mul_matEPSB_PKS5_SD_SD_SD_SF_SC_SC_SC_EEEEvSA_SA_PfiiiiiE9tile_y_qs;
	add.s32 	%r5518, %r5517, %r5516;
	ld.shared.u32 	%r3393, [%r5518];
	ld.shared.u32 	%r3397, [%r5518+16];
	ld.shared.u32 	%r3401, [%r5518+4];
	ld.shared.u32 	%r3405, [%r5518+20];
	ld.shared.u32 	%r3409, [%r5518+8];
	ld.shared.u32 	%r3413, [%r5518+24];
	ld.shared.u32 	%r3417, [%r5518+12];
	ld.shared.u32 	%r3421, [%r5518+28];
	add.s32 	%r5519, %r5504, %r91;
	shl.b32 	%r5520, %r5519, 2;
	mov.u32 	%r5521, _ZZN34_INTERNAL_97576795_4_k_cu_bc83b14019allocate_tiles_q4_0ILi128EEEvPPiPP7__half2S2_S2_E8tile_x_d;
	add.s32 	%r5522, %r5521, %r5520;
	ld.shared.u32 	%r5523, [%r5509+-12672];
	and.b32  	%r3392, %r5523, 252645135;
	shr.u32 	%r5524, %r5523, 4;
	and.b32  	%r3396, %r5524, 252645135;
	mov.b32 	%r5474, 0;
	// begin inline asm
	dp4a.s32.s32 %r3391, %r3392, %r3393, %r5474;
	// end inline asm
	// begin inline asm
	dp4a.s32.s32 %r3395, %r3396, %r3397, %r3391;
	// end inline asm
	ld.shared.u32 	%r5525, [%r5509+-12668];
	and.b32  	%r3400, %r5525, 252645135;
	shr.u32 	%r5526, %r5525, 4;
	and.b32  	%r3404, %r5526, 252645135;
	// begin inline asm
	dp4a.s32.s32 %r3399, %r3400, %r3401, %r3395;
	// end inline asm
	// begin inline asm
	dp4a.s32.s32 %r3403, %r3404, %r3405, %r3399;
	// end inline asm
	ld.shared.u32 	%r5527, [%r5509+-12664];
	and.b32  	%r3408, %r5527, 252645135;
	shr.u32 	%r5528, %r5527, 4;
	and.b32  	%r3412, %r5528, 252645135;
	// begin inline asm
	dp4a.s32.s32 %r3407, %r3408, %r3409, %r3403;
	// end inline asm
	// begin inline asm
	dp4a.s32.s32 %r3411, %r3412, %r3413, %r3407;
	// end inline asm
	ld.shared.u32 	%r5529, [%r5509+-12660];
	and.b32  	%r3416, %r5529, 252645135;
	shr.u32 	%r5530, %r5529, 4;
	and.b32  	%r3420, %r5530, 252645135;
	// begin inline asm
	dp4a.s32.s32 %r3415, %r3416, %r3417, %r3411;
	// end inline asm
	// begin inline asm
	dp4a.s32.s32 %r3419, %r3420, %r3421, %r3415;
	// end inline asm
	ld.shared.u32 	%r3424, [%r5513];
	// begin inline asm
	{.reg .f16 low,high;
  mov.b32 {low,high},%r3424;
  cvt.f32.f16 %f1131, low;}

	// end inline asm
	// begin inline asm
	{.reg .f16 low,high;
  mov.b32 {low,high},%r3424;
  cvt.f32.f16 %f1132, high;}

	// end inline asm
	ld.shared.f32 	%f1195, [%r5522];
	cvt.rn.f32.s32 	%f1196, %r3419;
	mul.f32 	%f1197, %f1131, %f1196;
	mul.f32 	%f1198, %f1132, 0f41000000;
	sub.f32 	%f1199, %f1197, %f1198;
	fma.rn.f32 	%f2388, %f1195, %f1199, %f2388;
	ld.shared.u32 	%r3427, [%r5518];
	ld.shared.u32 	%r3431, [%r5518+16];
	ld.shared.u32 	%r3435, [%r5518+4];
	ld.shared.u32 	%r3439, [%r5518+20];
	ld.shared.u32 	%r3443, [%r5518+8];
	ld.shared.u32 	%r3447, [%r5518+24];
	ld.shared.u32 	%r3451, [%r5518+12];
	ld.shared.u32 	%r3455, [%r5518+28];
	add.s32 	%r5531, %r5504, %r93;
	shl.b32 	%r5532, %r5531, 2;
	add.s32 	%r5533, %r5521, %r5532;
	ld.shared.u32 	%r5534, [%r5509+-8448];
	and.b32  	%r3426, %r5534, 252645135;
	shr.u32 	%r5535, %r5534, 4;
	and.b32  	%r3430, %r5535, 252645135;
	// begin inline asm
	dp4a.s32.s32 %r3425, %r3426, %r3427, %r5474;
	// end inline asm
	// begin inline asm
	dp4a.s32.s32 %r3429, %r3430, %r3431, %r3425;
	// end inline asm
	ld.shared.u32 	%r5536, [%r5509+-8444];
	and.b32  	%r3434, %r5536, 252645135;
	shr.u32 	%r5537, %r5536, 4;
	and.b32  	%r3438, %r5537, 252645135;
	// begin inline asm
	dp4a.s32.s32 %r3433, %r3434, %r3435, %r3429;
	// end inline asm
	// begin inline asm
	dp4a.s32.s32 %r3437, %r3438, %r3439, %r3433;
	// end inline asm
	ld.shared.u32 	%r5538, [%r5509+-8440];
	and.b32  	%r3442, %r5538, 252645135;
	shr.u32 	%r5539, %r5538, 4;
	and.b32  	%r3446, %r5539, 252645135;
	// begin inline asm
	dp4a.s32.s32 %r3441, %r3442, %r3443, %r3437;
	// end inline asm
	// begin inline asm
	dp4a.s32.s32 %r3445, %r3446, %r3447, %r3441;
	// end inline asm
	ld.shared.u32 	%r5540, [%r5509+-8436];
	and.b32  	%r3450, %r5540, 252645135;
	shr.u32 	%r5541, %r5540, 4;
	and.b32  	%r3454, %r5541, 252645135;
	// begin inline asm
	dp4a.s32.s32 %r3449, %r3450, %r3451, %r3445;
	// end inline asm
	// begin inline asm
	dp4a.s32.s32 %r3453, %r3454, %r3455, %r3449;
	// end inline asm
	ld.shared.f32 	%f1200, [%r5533];
	cvt.rn.f32.s32 	%f1201, %r3453;
	mul.f32 	%f1202, %f1131, %f1201;
	sub.f32 	%f1203, %f1202, %f1198;
	fma.rn.f32 	%f2372, %f1200, %f1203, %f2372;
	ld.shared.u32 	%r3459, [%r5518];
	ld.shared.u32 	%r3463, [%r5518+16];
	ld.shared.u32 	%r3467, [%r5518+4];
	ld.shared.u32 	%r3471, [%r5518+20];
	ld.shared.u32 	%r3475, [%r5518+8];
	ld.shared.u32 	%r3479, [%r5518+24];
	ld.shared.u32 	%r3483, [%r5518+12];
	ld.shared.u32 	%r3487, [%r5518+28];
	add.s32 	%r5542, %r5504, %r94;
	shl.b32 	%r5543, %r5542, 2;
	add.s32 	%r5544, %r5521, %r5543;
	ld.shared.u32 	%r5545, [%r5509+-4224];
	and.b32  	%r3458, %r5545, 252645135;
	shr.u32 	%r5546, %r5545, 4;
	and.b32  	%r3462, %r5546, 252645135;
	// begin inline asm
	dp4a.s32.s32 %r3457, %r3458, %r3459, %r5474;
	// end inline asm
	// begin inline asm
	dp4a.s32.s32 %r3461, %r3462, %r3463, %r3457;
	// end inline asm
	ld.shared.u32 	%r5547, [%r5509+-4220];
	and.b32  	%r3466, %r5547, 252645135;
	shr.u32 	%r5548, %r5547, 4;
	and.b32  	%r3470, %r5548, 252645135;
	// begin inline asm
	dp4a.s32.s32 %r3465, %r3466, %r3467, %r3461;
	// end inline asm
	// begin inline asm
	dp4a.s32.s32 %r3469, %r3470, %r3471, %r3465;
	// end inline asm
	ld.shared.u32 	%r5549, [%r5509+-4216];
	and.b32  	%r3474, %r5549, 252645135;
	shr.u32 	%r5550, %r5549, 4;
	and.b32  	%r3478, %r5550, 252645135;
	// begin inline asm
	dp4a.s32.s32 %r3473, %r3474, %r3475, %r3469;
	// end inline asm
	// begin inline asm
	dp4a.s32.s32 %r3477, %r3478, %r3479, %r3473;
	// end inline asm
	ld.shared.u32 	%r5551, [%r5509+-4212];
	and.b32  	%r3482, %r5551, 252645135;
	shr.u32 	%r5552, %r5551, 4;
	and.b32  	%r3486, %r5552, 252645135;
	// begin inline asm
	dp4a.s32.s32 %r3481, %r3482, %r3483, %r3477;
	// end inline asm
	// begin inline asm
	dp4a.s32.s32 %r3485, %r3486, %r3487, %r3481;
	// end inline asm
	ld.shared.u32 	%r3490, [%r5513];
	// begin inline asm
	{.reg .f16 low,high;
  mov.b32 {low,high},%r3490;
  cvt.f32.f16 %f1133, low;}

	// end inline asm
	// begin inline asm
	{.reg .f16 low,high;
  mov.b32 {low,high},%r3490;
  cvt.f32.f16 %f1134, high;}

	// end inline asm
	ld.shared.f32 	%f1204, [%r5544];
	cvt.rn.f32.s32 	%f1205, %r3485;
	mul.f32 	%f1206, %f1133, %f1205;
	mul.f32 	%f1207, %f1134, 0f41000000;
	sub.f32 	%f1208, %f1206, %f1207;
	fma.rn.f32 	%f2356, %f1204, %f1208, %f2356;
	ld.shared.u32 	%r3493, [%r5518];
	ld.shared.u32 	%r3497, [%r5518+16];
	ld.shared.u32 	%r3501, [%r5518+4];
	ld.shared.u32 	%r3505, [%r5518+20];
	ld.shared.u32 	%r3509, [%r5518+8];
	ld.shared.u32 	%r3513, [%r5518+24];
	ld.shared.u32 	%r3517, [%r5518+12];
	ld.shared.u32 	%r3521, [%r5518+28];
	add.s32 	%r5553, %r5504, %r95;
	shl.b32 	%r5554, %r5553, 2;
	add.s32 	%r5555, %r5521, %r5554;
	ld.shared.u32 	%r5556, [%r5509];
	and.b32  	%r3492, %r5556, 252645135;
	shr.u32 	%r5557, %r5556, 4;
	and.b32  	%r3496, %r5557, 252645135;
	// begin inline asm
	dp4a.s32.s32 %r3491, %r3492, %r3493, %r5474;
	// end inline asm
	// begin inline asm
	dp4a.s32.s32 %r3495, %r3496, %r3497, %r3491;
	// end inline asm
	ld.shared.u32 	%r5558, [%r5509+4];
	and.b32  	%r3500, %r5558, 252645135;
	shr.u32 	%r5559, %r5558, 4;
	and.b32  	%r3504, %r5559, 252645135;
	// begin inline asm
	dp4a.s32.s32 %r3499, %r3500, %r3501, %r3495;
	// end inline asm
	// begin inline asm
	dp4a.s32.s32 %r3503, %r3504, %r3505, %r3499;
	// end inline asm
	ld.shared.u32 	%r5560, [%r5509+8];
	and.b32  	%r3508, %r5560, 252645135;
	shr.u32 	%r5561, %r5560, 4;
	and.b32  	%r3512, %r5561, 252645135;
	// begin inline asm
	dp4a.s32.s32 %r3507, %r3508, %r3509, %r3503;
	// end inline asm
	// begin inline asm
	dp4a.s32.s32 %r3511, %r3512, %r3513, %r3507;
	// end inline asm
	ld.shared.u32 	%r5562, [%r5509+12];
	and.b32  	%r3516, %r5562, 252645135;
	shr.u32 	%r5563, %r5562, 4;
	and.b32  	%r3520, %r5563, 252645135;
	// begin inline asm
	dp4a.s32.s32 %r3515, %r3516, %r3517, %r3511;
	// end inline asm
	// begin inline asm
	dp4a.s32.s32 %r3519, %r3520, %r3521, %r3515;
	// end inline asm
	ld.shared.f32 	%f1209, [%r5555];
	cvt.rn.f32.s32 	%f1210, %r3519;
	mul.f32 	%f1211, %f1133, %f1210;
	sub.f32 	%f1212, %f1211, %f1207;
	fma.rn.f32 	%f2340, %f1209, %f1212, %f2340;
	ld.shared.u32 	%r3525, [%r5518+512];
	ld.shared.u32 	%r3529, [%r5518+528];
	ld.shared.u32 	%r3533, [%r5518+516];
	ld.shared.u32 	%r3537, [%r5518+532];
	ld.shared.u32 	%r3541, [%r5518+520];
	ld.shared.u32 	%r3545, [%r5518+536];
	ld.shared.u32 	%r3549, [%r5518+524];
	ld.shared.u32 	%r3553, [%r5518+540];
	ld.shared.u32 	%r5564, [%r5509+-12672];
	and.b32  	%r3524, %r5564, 252645135;
	shr.u32 	%r5565, %r5564, 4;
	and.b32  	%r3528, %r5565, 252645135;
	// begin inline asm
	dp4a.s32.s32 %r3523, %r3524, %r3525, %r5474;
	// end inline asm
	// begin inline asm
	dp4a.s32.s32 %r3527, %r3528, %r3529, %r3523;
	// end inline asm
	ld.shared.u32 	%r5566, [%r5509+-12668];
	and.b32  	%r3532, %r5566, 252645135;
	shr.u32 	%r5567, %r5566, 4;
	and.b32  	%r3536, %r5567, 252645135;
	// begin inline asm
	dp4a.s32.s32 %r3531, %r3532, %r3533, %r3527;
	// end inline asm
	// begin inline asm
	dp4a.s32.s32 %r3535, %r3536, %r3537, %r3531;
	// end inline asm
	ld.shared.u32 	%r5568, [%r5509+-12664];
	and.b32  	%r3540, %r5568, 252645135;
	shr.u32 	%r5569, %r5568, 4;
	and.b32  	%r3544, %r5569, 252645135;
	// begin inline asm
	dp4a.s32.s32 %r3539, %r3540, %r3541, %r3535;
	// end inline asm
	// begin inline asm
	dp4a.s32.s32 %r3543, %r3544, %r3545, %r3539;
	// end inline asm
	ld.shared.u32 	%r5570, [%r5509+-12660];
	and.b32  	%r3548, %r5570, 252645135;
	shr.u32 	%r5571, %r5570, 4;
	and.b32  	%r3552, %r5571, 252645135;
	// begin inline asm
	dp4a.s32.s32 %r3547, %r3548, %r3549, %r3543;
	// end inline asm
	// begin inline asm
	dp4a.s32.s32 %r3551, %r3552, %r3553, %r3547;
	// end inline asm
	ld.shared.u32 	%r3556, [%r5513+64];
	// begin inline asm
	{.reg .f16 low,high;
  mov.b32 {low,high},%r3556;
  cvt.f32.f16 %f1135, low;}

	// end inline asm
	// begin inline asm
	{.reg .f16 low,high;
  mov.b32 {low,high},%r3556;
  cvt.f32.f16 %f1136, high;}

	// end inline asm
	ld.shared.f32 	%f1213, [%r5522];
	cvt.rn.f32.s32 	%f1214, %r3551;
	mul.f32 	%f1215, %f1135, %f1214;
	mul.f32 	%f1216, %f1136, 0f41000000;
	sub.f32 	%f1217, %f1215, %f1216;
	fma.rn.f32 	%f2387, %f1213, %f1217, %f2387;
	ld.shared.u32 	%r3559, [%r5518+512];
	ld.shared.u32 	%r3563, [%r5518+528];
	ld.shared.u32 	%r3567, [%r5518+516];
	ld.shared.u32 	%r3571, [%r5518+532];
	ld.shared.u32 	%r3575, [%r5518+520];
	ld.shared.u32 	%r3579, [%r5518+536];
	ld.shared.u32 	%r3583, [%r5518+524];
	ld.shared.u32 	%r3587, [%r5518+540];
	ld.shared.u32 	%r5572, [%r5509+-8448];
	and.b32  	%r3558, %r5572, 252645135;
	shr.u32 	%r5573, %r5572, 4;
	and.b32  	%r3562, %r5573, 252645135;
	// begin inline asm
	dp4a.s32.s32 %r3557, %r3558, %r3559, %r5474;
	// end inline asm
	// begin inline asm
	dp4a.s32.s32 %r3561, %r3562, %r3563, %r3557;
	// end inline asm
	ld.shared.u32 	%r5574, [%r5509+-8444];
	and.b32  	%r3566, %r5574, 252645135;
	shr.u32 	%r5575, %r5574, 4;
	and.b32  	%r3570, %r5575, 252645135;
	// begin inline asm
	dp4a.s32.s32 %r3565, %r3566, %r3567, %r3561;
	// end inline asm
	// begin inline asm
	dp4a.s32.s32 %r3569, %r3570, %r3571, %r3565;
	// end inline asm
	ld.shared.u32 	%r5576, [%r5509+-8440];
	and.b32  	%r3574, %r5576, 252645135;
	shr.u32 	%r5577, %r5576, 4;
	and.b32  	%r3578, %r5577, 252645135;
	// begin inline asm
	dp4a.s32.s32 %r3573, %r3574, %r3575, %r3569;
	// end inline asm
	// begin inline asm
	dp4a.s32.s32 %r3577, %r3578, %r3579, %r3573;
	// end inline asm
	ld.shared.u32 	%r5578, [%r5509+-8436];
	and.b32  	%r3582, %r5578, 252645135;
	shr.u32 	%r5579, %r5578, 4;
	and.b32  	%r3586, %r5579, 252645135;
	// begin inline asm
	dp4a.s32.s32 %r3581, %r3582, %r3583, %r3577;
	// end inline asm
	// begin inline asm
	dp4a.s32.s32 %r3585, %r3586, %r3587, %r3581;
	// end inline asm
	ld.shared.f32 	%f1218, [%r5533];
	cvt.rn.f32.s32 	%f1219, %r3585;
	mul.f32 	%f1220, %f1135, %f1219;
	sub.f32 	%f1221, %f1220, %f1216;
	fma.rn.f32 	%f2371, %f1218, %f1221, %f2371;
	ld.shared.u32 	%r3591, [%r5518+512];
	ld.shared.u32 	%r3595, [%r5518+528];
	ld.shared.u32 	%r3599, [%r5518+516];
	ld.shared.u32 	%r3603, [%r5518+532];
	ld.shared.u32 	%r3607, [%r5518+520];
	ld.shared.u32 	%r3611, [%r5518+536];
	ld.shared.u32 	%r3615, [%r5518+524];
	ld.shared.u32 	%r3619, [%r5518+540];
	ld.shared.u32 	%r5580, [%r5509+-4224];
	and.b32  	%r3590, %r5580, 252645135;
	shr.u32 	%r5581, %r5580, 4;
	and.b32  	%r3594, %r5581, 252645135;
	// begin inline asm
	dp4a.s32.s32 %r3589, %r3590, %r3591, %r5474;
	// end inline asm
	// begin inline asm
	dp4a.s32.s32 %r3593, %r3594, %r3595, %r3589;
	// end inline asm
	ld.shared.u32 	%r5582, [%r5509+-4220];
	and.b32  	%r3598, %r5582, 252645135;
	shr.u32 	%r5583, %r5582, 4;
	and.b32  	%r3602, %r5583, 252645135;
	// begin inline asm
	dp4a.s32.s32 %r3597, %r3598, %r3599, %r3593;
	// end inline asm
	// begin inline asm
	dp4a.s32.s32 %r3601, %r3602, %r3603, %r3597;
	// end inline asm
	ld.shared.u32 	%r5584, [%r5509+-4216];
	and.b32  	%r3606, %r5584, 252645135;
	shr.u32 	%r5585, %r5584, 4;
	and.b32  	%r3610, %r5585, 252645135;
	// begin inline asm
	dp4a.s32.s32 %r3605, %r3606, %r3607, %r3601;
	// end inline asm
	// begin inline asm
	dp4a.s32.s32 %r3609, %r3610, %r3611, %r3605;
	// end inline asm
	ld.shared.u32 	%r5586, [%r5509+-4212];
	and.b32  	%r3614, %r5586, 252645135;
	shr.u32 	%r5587, %r5586, 4;
	and.b32  	%r3618, %r5587, 252645135;
	// begin inline asm
	dp4a.s32.s32 %r3613, %r3614, %r3615, %r3609;
	// end inline asm
	// begin inline asm
	dp4a.s32.s32 %r3617, %r3618, %r3619, %r3613;
	// end inline asm
	ld.shared.u32 	%r3622, [%r5513+64];
	// begin inline asm
	{.reg .f16 low,high;
  mov.b32 {low,high},%r3622;
  cvt.f32.f16 %f1137, low;}

	// end inline asm
	// begin inline asm
	{.reg .f16 low,high;
  mov.b32 {low,high},%r3622;
  cvt.f32.f16 %f1138, high;}

	// end inline asm
	ld.shared.f32 	%f1222, [%r5544];
	cvt.rn.f32.s32 	%f1223, %r3617;
	mul.f32 	%f1224, %f1137, %f1223;
	mul.f32 	%f1225, %f1138, 0f41000000;
	sub.f32 	%f1226, %f1224, %f1225;
	fma.rn.f32 	%f2355, %f1222, %f1226, %f2355;
	ld.shared.u32 	%r3625, [%r5518+512];
	ld.shared.u32 	%r3629, [%r5518+528];
	ld.shared.u32 	%r3633, [%r5518+516];
	ld.shared.u32 	%r3637, [%r5518+532];
	ld.shared.u32 	%r3641, [%r5518+520];
	ld.shared.u32 	%r3645, [%r5518+536];
	ld.shared.u32 	%r3649, [%r5518+524];
	ld.shared.u32 	%r3653, [%r5518+540];
	ld.shared.u32 	%r5588, [%r5509];
	and.b32  	%r3624, %r5588, 252645135;
	shr.u32 	%r5589, %r5588, 4;
	and.b32  	%r3628, %r5589, 252645135;
	// begin inline asm
	dp4a.s32.s32 %r3623, %r3624, %r3625, %r5474;
	// end inline asm
	// begin inline asm
	dp4a.s32.s32 %r3627, %r3628, %r3629, %r3623;
	// end inline asm
	ld.shared.u32 	%r5590, [%r5509+4];
	and.b32  	%r3632, %r5590, 252645135;
	shr.u32 	%r5591, %r5590, 4;
	and.b32  	%r3636, %r5591, 252645135;
	// begin inline asm
	dp4a.s32.s32 %r3631, %r3632, %r3633, %r3627;
	// end inline asm
	// begin inline asm
	dp4a.s32.s32 %r3635, %r3636, %r3637, %r3631;
	// end inline asm
	ld.shared.u32 	%r5592, [%r5509+8];
	and.b32  	%r3640, %r5592, 252645135;
	shr.u32 	%r5593, %r5592, 4;
	and.b32  	%r3644, %r5593, 252645135;
	// begin inline asm
	dp4a.s32.s32 %r3639, %r3640, %r3641, %r3635;
	// end inline asm
	// begin inline asm
	dp4a.s32.s32 %r3643, %r3644, %r3645, %r3639;
	// end inline asm
	ld.shared.u32 	%r5594, [%r5509+12];
	and.b32  	%r3648, %r5594, 252645135;
	shr.u32 	%r5595, %r5594, 4;
	and.b32  	%r3652, %r5595, 252645135;
	// begin inline asm
	dp4a.s32.s32 %r3647, %r3648, %r3649, %r3643;
	// end inline asm
	// begin inline asm
	dp4a.s32.s32 %r3651, %r3652, %r3653, %r3647;
	// end inline asm
	ld.shared.f32 	%f1227, [%r5555];
	cvt.rn.f32.s32 	%f1228, %r3651;
	mul.f32 	%f1229, %f1137, %f1228;
	sub.f32 	%f1230, %f1229, %f1225;
	fma.rn.f32 	%f2339, %f1227, %f1230, %f2339;
	ld.shared.u32 	%r3657, [%r5518+1024];
	ld.shared.u32 	%r3661, [%r5518+1040];
	ld.shared.u32 	%r3665, [%r5518+1028];
	ld.shared.u32 	%r3669, [%r5518+1044];
	ld.shared.u32 	%r3673, [%r5518+1032];
	ld.shared.u32 	%r3677, [%r5518+1048];
	ld.shared.u32 	%r3681, [%r5518+1036];
	ld.shared.u32 	%r3685, [%r5518+1052];
	ld.shared.u32 	%r5596, [%r5509+-12672];
	and.b32  	%r3656, %r5596, 252645135;
	shr.u32 	%r5597, %r5596, 4;
	and.b32  	%r3660, %r5597, 252645135;
	// begin inline asm
	dp4a.s32.s32 %r3655, %r3656, %r3657, %r5474;
	// end inline asm
	// begin inline asm
	dp4a.s32.s32 %r3659, %r3660, %r3661, %r3655;
	// end inline asm
	ld.shared.u32 	%r5598, [%r5509+-12668];
	and.b32  	%r3664, %r5598, 252645135;
	shr.u32 	%r5599, %r5598, 4;
	and.b32  	%r3668, %r5599, 252645135;
	// begin inline asm
	dp4a.s32.s32 %r3663, %r3664, %r3665, %r3659;
	// end inline asm
	// begin inline asm
	dp4a.s32.s32 %r3667, %r3668, %r3669, %r3663;
	// end inline asm
	ld.shared.u32 	%r5600, [%r5509+-12664];
	and.b32  	%r3672, %r5600, 252645135;
	shr.u32 	%r5601, %r5600, 4;
	and.b32  	%r3676, %r5601, 252645135;
	// begin inline asm
	dp4a.s32.s32 %r3671, %r3672, %r3673, %r3667;
	// end inline asm
	// begin inline asm
	dp4a.s32.s32 %r3675, %r3676, %r3677, %r3671;
	// end inline asm
	ld.shared.u32 	%r5602, [%r5509+-12660];
	and.b32  	%r3680, %r5602, 252645135;
	shr.u32 	%r5603, %r5602, 4;
	and.b32  	%r3684, %r5603, 252645135;
	// begin inline asm
	dp4a.s32.s32 %r3679, %r3680, %r3681, %r3675;
	// end inline asm
	// begin inline asm
	dp4a.s32.s32 %r3683, %r3684, %r3685, %r3679;
	// end inline asm
	ld.shared.u32 	%r3688, [%r5513+128];
	// begin inline asm
	{.reg .f16 low,high;
  mov.b32 {low,high},%r3688;
  cvt.f32.f16 %f1139, low;}

	// end inline asm
	// begin inline asm
	{.reg .f16 low,high;
  mov.b32 {low,high},%r3688;
  cvt.f32.f16 %f1140, high;}

	// end inline asm
	ld.shared.f32 	%f1231, [%r5522];
	cvt.rn.f32.s32 	%f1232, %r3683;
	mul.f32 	%f1233, %f1139, %f1232;
	mul.f32 	%f1234, %f1140, 0f41000000;
	sub.f32 	%f1235, %f1233, %f1234;
	fma.rn.f32 	%f2386, %f1231, %f1235, %f2386;
	ld.shared.u32 	%r3691, [%r5518+1024];
	ld.shared.u32 	%r3695, [%r5518+1040];
	ld.shared.u32 	%r3699, [%r5518+1028];
	ld.shared.u32 	%r3703, [%r5518+1044];
	ld.shared.u32 	%r3707, [%r5518+1032];
	ld.shared.u32 	%r3711, [%r5518+1048];
	ld.shared.u32 	%r3715, [%r5518+1036];
	ld.shared.u32 	%r3719, [%r5518+1052];
	ld.shared.u32 	%r5604, [%r5509+-8448];
	and.b32  	%r3690, %r5604, 252645135;
	shr.u32 	%r5605, %r5604, 4;
	and.b32  	%r3694, %r5605, 252645135;
	// begin inline asm
	dp4a.s32.s32 %r3689, %r3690, %r3691, %r5474;
	// end inline asm
	// begin inline asm
	dp4a.s32.s32 %r3693, %r3694, %r3695, %r3689;
	// end inline asm
	ld.shared.u32 	%r5606, [%r5509+-8444];
	and.b32  	%r3698, %r5606, 252645135;
	shr.u32 	%r5607, %r5606, 4;
	and.b32  	%r3702, %r5607, 252645135;
	// begin inline asm
	dp4a.s32.s32 %r3697, %r3698, %r3699, %r3693;
	// end inline asm
	// begin inline asm
	dp4a.s32.s32 %r3701, %r3702, %r3703, %r3697;
	// end inline asm
	ld.shared.u32 	%r5608, [%r5509+-8440];
	and.b32  	%r3706, %r5608, 252645135;
	shr.u32 	%r5609, %r5608, 4;
	and.b32  	%r3710, %r5609, 252645135;
	// begin inline asm
	dp4a.s32.s32 %r3705, %r3706, %r3707, %r3701;
	// end inline asm
	// begin inline asm
	dp4a.s32.s32 %r3709, %r3710, %r3711, %r3705;
	// end inline asm
	ld.shared.u32 	%r5610, [%r5509+-8436];
	and.b32  	%r3714, %r5610, 252645135;
	shr.u32 	%r5611, %r5610, 4;
	and.b32  	%r3718, %r5611, 252645135;
	// begin inline asm
	dp4a.s32.s32 %r3713, %r3714, %r3715, %r3709;
	// end inline asm
	// begin inline asm
	dp4a.s32.s32 %r3717, %r3718, %r3719, %r3713;
	// end inline asm
	ld.shared.f32 	%f1236, [%r5533];
	cvt.rn.f32.s32 	%f1237, %r3717;
	mul.f32 	%f1238, %f1139, %f1237;
	sub.f32 	%f1239, %f1238, %f1234;
	fma.rn.f32 	%f2370, %f1236, %f1239, %f2370;
	ld.shared.u32 	%r3723, [%r5518+1024];
	ld.shared.u32 	%r3727, [%r5518+1040];
	ld.shared.u32 	%r3731, [%r5518+1028];
	ld.shared.u32 	%r3735, [%r5518+1044];
	ld.shared.u32 	%r3739, [%r5518+1032];
	ld.shared.u32 	%r3743, [%r5518+1048];
	ld.shared.u32 	%r3747, [%r5518+1036];
	ld.shared.u32 	%r3751, [%r5518+1052];
	ld.shared.u32 	%r5612, [%r5509+-4224];
	and.b32  	%r3722, %r5612, 252645135;
	shr.u32 	%r5613, %r5612, 4;
	and.b32  	%r3726, %r5613, 252645135;
	// begin inline asm
	dp4a.s32.s32 %r3721, %r3722, %r3723, %r5474;
	// end inline asm
	// begin inline asm
	dp4a.s32.s32 %r3725, %r3726, %r3727, %r3721;
	// end inline asm
	ld.shared.u32 	%r5614, [%r5509+-4220];
	and.b32  	%r3730, %r5614, 252645135;
	shr.u32 	%r5615, %r5614, 4;
	and.b32  	%r3734, %r5615, 252645135;
	// begin inline asm
	dp4a.s32.s32 %r3729, %r3730, %r3731, %r3725;
	// end inline asm
	// begin inline asm
	dp4a.s32.s32 %r3733, %r3734, %r3735, %r3729;
	// end inline asm
	ld.shared.u32 	%r5616, [%r5509+-4216];
	and.b32  	%r3738, %r5616, 252645135;
	shr.u32 	%r5617, %r5616, 4;
	and.b32  	%r3742, %r5617, 252645135;
	// begin inline asm
	dp4a.s32.s32 %r3737, %r3738, %r3739, %r3733;
	// end inline asm
	// begin inline asm
	dp4a.s32.s32 %r3741, %r3742, %r3743, %r3737;
	// end inline asm
	ld.shared.u32 	%r5618, [%r5509+-4212];
	and.b32  	%r3746, %r5618, 252645135;
	shr.u32 	%r5619, %r5618, 4;
	and.b32  	%r3750, %r5619, 252645135;
	// begin inline asm
	dp4a.s32.s32 %r3745, %r3746, %r3747, %r3741;
	// end inline asm
	// begin inline asm
	dp4a.s32.s32 %r3749, %r3750, %r3751, %r3745;
	// end inline asm
	ld.shared.u32 	%r3754, [%r5513+128];
	// begin inline asm
	{.reg .f16 low,high;
  mov.b32 {low,high},%r3754;
  cvt.f32.f16 %f1141, low;}

	// end inline asm
	// begin inline asm
	{.reg .f16 low,high;
  mov.b32 {low,high},%r3754;
  cvt.f32.f16 %f1142, high;}

	// end inline asm
	ld.shared.f32 	%f1240, [%r5544];
	cvt.rn.f32.s32 	%f1241, %r3749;
	mul.f32 	%f1242, %f1141, %f1241;
	mul.f32 	%f1243, %f1142, 0f41000000;
	sub.f32 	%f1244, %f1242, %f1243;
	fma.rn.f32 	%f2354, %f1240, %f1244, %f2354;
	ld.shared.u32 	%r3757, [%r5518+1024];
	ld.shared.u32 	%r3761, [%r5518+1040];
	ld.shared.u32 	%r3765, [%r5518+1028];
	ld.shared.u32 	%r3769, [%r5518+1044];
	ld.shared.u32 	%r3773, [%r5518+1032];
	ld.shared.u32 	%r3777, [%r5518+1048];
	ld.shared.u32 	%r3781, [%r5518+1036];
	ld.shared.u32 	%r3785, [%r5518+1052];
	ld.shared.u32 	%r5620, [%r5509];
	and.b32  	%r3756, %r5620, 252645135;
	shr.u32 	%r5621, %r5620, 4;
	and.b32  	%r3760, %r5621, 252645135;
	// begin inline asm
	dp4a.s32.s32 %r3755, %r3756, %r3757, %r5474;
	// end inline asm
	// begin inline asm
	dp4a.s32.s32 %r3759, %r3760, %r3761, %r3755;
	// end inline asm
	ld.shared.u32 	%r5622, [%r5509+4];
	and.b32  	%r3764, %r5622, 252645135;
	shr.u32 	%r5623, %r5622, 4;
	and.b32  	%r3768, %r5623, 252645135;
	// begin inline asm
	dp4a.s32.s32 %r3763, %r3764, %r3765, %r3759;
	// end inline asm
	// begin inline asm
	dp4a.s32.s32 %r3767, %r3768, %r3769, %r3763;
	// end inline asm
	ld.shared.u32 	%r5624, [%r5509+8];
	and.b32  	%r3772, %r5624, 252645135;
	shr.u32 	%r5625, %r5624, 4;
	and.b32  	%r3776, %r5625, 252645135;
	// begin inline asm
	dp4a.s32.s32 %r3771, %r3772, %r3773, %r3767;
	// end inline asm
	// begin inline asm
	dp4a.s32.s32 %r3775, %r3776, %r3777, %r3771;
	// end inline asm
	ld.shared.u32 	%r5626, [%r5509+12];
	and.b32  	%r3780, %r5626, 252645135;
	shr.u32 	%r5627, %r5626, 4;
	and.b32  	%r3784, %r5627, 252645135;
	// begin inline asm
	dp4a.s32.s32 %r3779, %r3780, %r3781, %r3775;
	// end inline asm
	// begin inline asm
	dp4a.s32.s32 %r3783, %r3784, %r3785, %r3779;
	// end inline asm
	ld.shared.f32 	%f1245, [%r5555];
	cvt.rn.f32.s32 	%f1246, %r3783;
	mul.f32 	%f1247, %f1141, %f1246;
	sub.f32 	%f1248, %f1247, %f1243;
	fma.rn.f32 	%f2338, %f1245, %f1248, %f2338;
	ld.shared.u32 	%r3789, [%r5518+1536];
	ld.shared.u32 	%r3793, [%r5518+1552];
	ld.shared.u32 	%r3797, [%r5518+1540];
	ld.shared.u32 	%r3801, [%r5518+1556];
	ld.shared.u32 	%r3805, [%r5518+1544];
	ld.shared.u32 	%r3809, [%r5518+1560];
	ld.shared.u32 	%r3813, [%r5518+1548];
	ld.shared.u32 	%r3817, [%r5518+1564];
	ld.shared.u32 	%r5628, [%r5509+-12672];
	and.b32  	%r3788, %r5628, 252645135;
	shr.u32 	%r5629, %r5628, 4;
	and.b32  	%r3792, %r5629, 252645135;
	// begin inline asm
	dp4a.s32.s32 %r3787, %r3788, %r3789, %r5474;
	// end inline asm
	// begin inline asm
	dp4a.s32.s32 %r3791, %r3792, %r3793, %r3787;
	// end inline asm
	ld.shared.u32 	%r5630, [%r5509+-12668];
	and.b32  	%r3796, %r5630, 252645135;
	shr.u32 	%r5631, %r5630, 4;
	and.b32  	%r3800, %r5631, 252645135;
	// begin inline asm
	dp4a.s32.s32 %r3795, %r3796, %r3797, %r3791;
	// end inline asm
	// begin inline asm
	dp4a.s32.s32 %r3799, %r3800, %r3801, %r3795;
	// end inline asm
	ld.shared.u32 	%r5632, [%r5509+-12664];
	and.b32  	%r3804, %r5632, 252645135;
	shr.u32 	%r5633, %r5632, 4;
	and.b32  	%r3808, %r5633, 252645135;
	// begin inline asm
	dp4a.s32.s32 %r3803, %r3804, %r3805, %r3799;
	// end inline asm
	// begin inline asm
	dp4a.s32.s32 %r3807, %r3808, %r3809, %r3803;
	// end inline asm
	ld.shared.u32 	%r5634, [%r5509+-12660];
	and.b32  	%r3812, %r5634, 252645135;
	shr.u32 	%r5635, %r5634, 4;
	and.b32  	%r3816, %r5635, 252645135;
	// begin inline asm
	dp4a.s32.s32 %r3811, %r3812, %r3813, %r3807;
	// end inline asm
	// begin inline asm
	dp4a.s32.s32 %r3815, %r3816, %r3817, %r3811;
	// end inline asm
	ld.shared.u32 	%r3820, [%r5513+192];
	// begin inline asm
	{.reg .f16 low,high;
  mov.b32 {low,high},%r3820;
  cvt.f32.f16 %f1143, low;}

	// end inline asm
	// begin inline asm
	{.reg .f16 low,high;
  mov.b32 {low,high},%r3820;
  cvt.f32.f16 %f1144, high;}

	// end inline asm
	ld.shared.f32 	%f1249, [%r5522];
	cvt.rn.f32.s32 	%f1250, %r3815;
	mul.f32 	%f1251, %f1143, %f1250;
	mul.f32 	%f1252, %f1144, 0f41000000;
	sub.f32 	%f1253, %f1251, %f1252;
	fma.rn.f32 	%f2385, %f1249, %f1253, %f2385;
	ld.shared.u32 	%r3823, [%r5518+1536];
	ld.shared.u32 	%r3827, [%r5518+1552];
	ld.shared.u32 	%r3831, [%r5518+1540];
	ld.shared.u32 	%r3835, [%r5518+1556];
	ld.shared.u32 	%r3839, [%r5518+1544];
	ld.shared.u32 	%r3843, [%r5518+1560];
	ld.shared.u32 	%r3847, [%r5518+1548];
	ld.shared.u32 	%r3851, [%r5518+1564];
	ld.shared.u32 	%r5636, [%r5509+-8448];
	and.b32  	%r3822, %r5636, 252645135;
	shr.u32 	%r5637, %r5636, 4;
	and.b32  	%r3826, %r5637, 252645135;
	// begin inline asm
	dp4a.s32.s32 %r3821, %r3822, %r3823, %r5474;
	// end inline asm
	// begin inline asm
	dp4a.s32.s32 %r3825, %r3826, %r3827, %r3821;
	// end inline asm
	ld.shared.u32 	%r5638, [%r5509+-8444];
	and.b32  	%r3830, %r5638, 252645135;
	shr.u32 	%r5639, %r5638, 4;
	and.b32  	%r3834, %r5639, 252645135;
	// begin inline asm
	dp4a.s32.s32 %r3829, %r3830, %r3831, %r3825;
	// end inline asm
	// begin inline asm
	dp4a.s32.s32 %r3833, %r3834, %r3835, %r3829;
	// end inline asm
	ld.shared.u32 	%r5640, [%r5509+-8440];
	and.b32  	%r3838, %r5640, 252645135;
	shr.u32 	%r5641, %r5640, 4;
	and.b32  	%r3842, %r5641, 252645135;
	// begin inline asm
	dp4a.s32.s32 %r3837, %r3838, %r3839, %r3833;
	// end inline asm
	// begin inline asm
	dp4a.s32.s32 %r3841, %r3842, %r3843, %r3837;
	// end inline asm
	ld.shared.u32 	%r5642, [%r5509+-8436];
	and.b32  	%r3846, %r5642, 252645135;
	shr.u32 	%r5643, %r5642, 4;
	and.b32  	%r3850, %r5643, 252645135;
	// begin inline asm
	dp4a.s32.s32 %r3845, %r3846, %r3847, %r3841;
	// end inline asm
	// begin inline asm
	dp4a.s32.s32 %r3849, %r3850, %r3851, %r3845;
	// end inline asm
	ld.shared.f32 	%f1254, [%r5533];
	cvt.rn.f32.s32 	%f1255, %r3849;
	mul.f32 	%f1256, %f1143, %f1255;
	sub.f32 	%f1257, %f1256, %f1252;
	fma.rn.f32 	%f2369, %f1254, %f1257, %f2369;
	ld.shared.u32 	%r3855, [%r5518+1536];
	ld.shared.u32 	%r3859, [%r5518+1552];
	ld.shared.u32 	%r3863, [%r5518+1540];
	ld.shared.u32 	%r3867, [%r5518+1556];
	ld.shared.u32 	%r3871, [%r5518+1544];
	ld.shared.u32 	%r3875, [%r5518+1560];
	ld.shared.u32 	%r3879, [%r5518+1548];
	ld.shared.u32 	%r3883, [%r5518+1564];
	ld.shared.u32 	%r5644, [%r5509+-4224];
	and.b32  	%r3854, %r5644, 252645135;
	shr.u32 	%r5645, %r5644, 4;
	and.b32  	%r3858, %r5645, 252645135;
	// begin inline asm
	dp4a.s32.s32 %r3853, %r3854, %r3855, %r5474;
	// end inline asm
	// begin inline asm
	dp4a.s32.s32 %r3857, %r3858, %r3859, %r3853;
	// end inline asm
	ld.shared.u32 	%r5646, [%r5509+-4220];
	and.b32  	%r3862, %r5646, 252645135;
	shr.u32 	%r5647, %r5646, 4;
	and.b32  	%r3866, %r5647, 252645135;
	// begin inline asm
	dp4a.s32.s32 %r3861, %r3862, %r3863, %r3857;
	// end inline asm
	// begin inline asm
	dp4a.s32.s32 %r3865, %r3866, %r3867, %r3861;
	// end inline asm
	ld.shared.u32 	%r5648, [%r5509+-4216];
	and.b32  	%r3870, %r5648, 252645135;
	shr.u32 	%r5649, %r5648, 4;
	and.b32  	%r3874, %r5649, 252645135;
	// begin inline asm
	dp4a.s32.s32 %r3869, %r3870, %r3871, %r3865;
	// end inline asm
	// begin inline asm
	dp4a.s32.s32 %r3873, %r3874, %r3875, %r3869;
	// end inline asm
	ld.shared.u32 	%r5650, [%r5509+-4212];
	and.b32  	%r3878, %r5650, 252645135;
	shr.u32 	%r5651, %r5650, 4;
	and.b32  	%r3882, %r5651, 252645135;
	// begin inline asm
	dp4a.s32.s32 %r3877, %r3878, %r3879, %r3873;
	// end inline asm
	// begin inline asm
	dp4a.s32.s32 %r3881, %r3882, %r3883, %r3877;
	// end inline asm
	ld.shared.u32 	%r3886, [%r5513+192];
	// begin inline asm
	{.reg .f16 low,high;
  mov.b32 {low,high},%r3886;
  cvt.f32.f16 %f1145, low;}

	// end inline asm
	// begin inline asm
	{.reg .f16 low,high;
  mov.b32 {low,high},%r3886;
  cvt.f32.f16 %f1146, high;}

	// end inline asm
	ld.shared.f32 	%f1258, [%r5544];
	cvt.rn.f32.s32 	%f1259, %r3881;
	mul.f32 	%f1260, %f1145, %f1259;
	mul.f32 	%f1261, %f1146, 0f41000000;
	sub.f32 	%f1262, %f1260, %f1261;
	fma.rn.f32 	%f2353, %f1258, %f1262, %f2353;
	ld.shared.u32 	%r3889, [%r5518+1536];
	ld.shared.u32 	%r3893, [%r5518+1552];
	ld.shared.u32 	%r3897, [%r5518+1540];
	ld.shared.u32 	%r3901, [%r5518+1556];
	ld.shared.u32 	%r3905, [%r5518+1544];
	ld.shared.u32 	%r3909, [%r5518+1560];
	ld.shared.u32 	%r3913, [%r5518+1548];
	ld.shared.u32 	%r3917, [%r5518+1564];
	ld.shared.u32 	%r5652, [%r5509];
	and.b32  	%r3888, %r5652, 252645135;
	shr.u32 	%r5653, %r5652, 4;
	and.b32  	%r3892, %r5653, 252645135;
	// begin inline asm
	dp4a.s32.s32 %r3887, %r3888, %r3889, %r5474;
	// end inline asm
	// begin inline asm
	dp4a.s32.s32 %r3891, %r3892, %r3893, %r3887;
	// end inline asm
	ld.shared.u32 	%r5654, [%r5509+4];
	and.b32  	%r3896, %r5654, 252645135;
	shr.u32 	%r5655, %r5654, 4;
	and.b32  	%r3900, %r5655, 252645135;
	// begin inline asm
	dp4a.s32.s32 %r3895, %r3896, %r3897, %r3891;
	// end inline asm
	// begin inline asm
	dp4a.s32.s32 %r3899, %r3900, %r3901, %r3895;
	// end inline asm
	ld.shared.u32 	%r5656, [%r5509+8];
	and.b32  	%r3904, %r5656, 252645135;
	shr.u32 	%r5657, %r5656, 4;
	and.b32  	%r3908, %r5657, 252645135;
	// begin inline asm
	dp4a.s32.s32 %r3903, %r3904, %r3905, %r3899;
	// end inline asm
	// begin inline asm
	dp4a.s32.s32 %r3907, %r3908, %r3909, %r3903;
	// end inline asm
	ld.shared.u32 	%r5658, [%r5509+12];
	and.b32  	%r3912, %r5658, 252645135;
	shr.u32 	%r5659, %r5658, 4;
	and.b32  	%r3916, %r5659, 252645135;
	// begin inline asm
	dp4a.s32.s32 %r3911, %r3912, %r3913, %r3907;
	// end inline asm
	// begin inline asm
	dp4a.s32.s32 %r3915, %r3916, %r3917, %r3911;
	// end inline asm
	ld.shared.f32 	%f1263, [%r5555];
	cvt.rn.f32.s32 	%f1264, %r3915;
	mul.f32 	%f1265, %f1145, %f1264;
	sub.f32 	%f1266, %f1265, %f1261;
	fma.rn.f32 	%f2337, %f1263, %f1266, %f2337;
	ld.shared.u32 	%r3921, [%r5518+2048];
	ld.shared.u32 	%r3925, [%r5518+2064];
	ld.shared.u32 	%r3929, [%r5518+2052];
	ld.shared.u32 	%r3933, [%r5518+2068];
	ld.shared.u32 	%r3937, [%r5518+2056];
	ld.shared.u32 	%r3941, [%r5518+2072];
	ld.shared.u32 	%r3945, [%r5518+2060];
	ld.shared.u32 	%r3949, [%r5518+2076];
	ld.shared.u32 	%r5660, [%r5509+-12672];
	and.b32  	%r3920, %r5660, 252645135;
	shr.u32 	%r5661, %r5660, 4;
	and.b32  	%r3924, %r5661, 252645135;
	// begin inline asm
	dp4a.s32.s32 %r3919, %r3920, %r3921, %r5474;
	// end inline asm
	// begin inline asm
	dp4a.s32.s32 %r3923, %r3924, %r3925, %r3919;
	// end inline asm
	ld.shared.u32 	%r5662, [%r5509+-12668];
	and.b32  	%r3928, %r5662, 252645135;
	shr.u32 	%r5663, %r5662, 4;
	and.b32  	%r3932, %r5663, 252645135;
	// begin inline asm
	dp4a.s32.s32 %r3927, %r3928, %r3929, %r3923;
	// end inline asm
	// begin inline asm
	dp4a.s32.s32 %r3931, %r3932, %r3933, %r3927;
	// end inline asm
	ld.shared.u32 	%r5664, [%r5509+-12664];
	and.b32  	%r3936, %r5664, 252645135;
	shr.u32 	%r5665, %r5664, 4;
	and.b32  	%r3940, %r5665, 252645135;
	// begin inline asm
	dp4a.s32.s32 %r3935, %r3936, %r3937, %r3931;
	// end inline asm
	// begin inline asm
	dp4a.s32.s32 %r3939, %r3940, %r3941, %r3935;
	// end inline asm
	ld.shared.u32 	%r5666, [%r5509+-12660];
	and.b32  	%r3944, %r5666, 252645135;
	shr.u32 	%r5667, %r5666, 4;
	and.b32  	%r3948, %r5667, 252645135;
	// begin inline asm
	dp4a.s32.s32 %r3943, %r3944, %r3945, %r3939;
	// end inline asm
	// begin inline asm
	dp4a.s32.s32 %r3947, %r3948, %r3949, %r3943;
	// end inline asm
	ld.shared.u32 	%r3952, [%r5513+256];
	// begin inline asm
	{.reg .f16 low,high;
  mov.b32 {low,high},%r3952;
  cvt.f32.f16 %f1147, low;}

	// end inline asm
	// begin inline asm
	{.reg .f16 low,high;
  mov.b32 {low,high},%r3952;
  cvt.f32.f16 %f1148, high;}

	// end inline asm
	ld.shared.f32 	%f1267, [%r5522];
	cvt.rn.f32.s32 	%f1268, %r3947;
	mul.f32 	%f1269, %f1147, %f1268;
	mul.f32 	%f1270, %f1148, 0f41000000;
	sub.f32 	%f1271, %f1269, %f1270;
	fma.rn.f32 	%f2384, %f1267, %f1271, %f2384;
	ld.shared.u32 	%r3955, [%r5518+2048];
	ld.shared.u32 	%r3959, [%r5518+2064];
	ld.shared.u32 	%r3963, [%r5518+2052];
	ld.shared.u32 	%r3967, [%r5518+2068];
	ld.shared.u32 	%r3971, [%r5518+2056];
	ld.shared.u32 	%r3975, [%r5518+2072];
	ld.shared.u32 	%r3979, [%r5518+2060];
	ld.shared.u32 	%r3983, [%r5518+2076];
	ld.shared.u32 	%r5668, [%r5509+-8448];
	and.b32  	%r3954, %r5668, 252645135;
	shr.u32 	%r5669, %r5668, 4;
	and.b32  	%r3958, %r5669, 252645135;
	// begin inline asm
	dp4a.s32.s32 %r3953, %r3954, %r3955, %r5474;
	// end inline asm
	// begin inline asm
	dp4a.s32.s32 %r3957, %r3958, %r3959, %r3953;
	// end inline asm
	ld.shared.u32 	%r5670, [%r5509+-8444];
	and.b32  	%r3962, %r5670, 252645135;
	shr.u32 	%r5671, %r5670, 4;
	and.b32  	%r3966, %r5671, 252645135;
	// begin inline asm
	dp4a.s32.s32 %r3961, %r3962, %r3963, %r3957;
	// end inline asm
	// begin inline asm
	dp4a.s32.s32 %r3965, %r3966, %r3967, %r3961;
	// end inline asm
	ld.shared.u32 	%r5672, [%r5509+-8440];
	and.b32  	%r3970, %r5672, 252645135;
	shr.u32 	%r5673, %r5672, 4;
	and.b32  	%r3974, %r5673, 252645135;
	// begin inline asm
	dp4a.s32.s32 %r3969, %r3970, %r3971, %r3965;
	// end inline asm
	// begin inline asm
	dp4a.s32.s32 %r3973, %r3974, %r3975, %r3969;
	// end inline asm
	ld.shared.u32 	%r5674, [%r5509+-8436];
	and.b32  	%r3978, %r5674, 252645135;
	shr.u32 	%r5675, %r5674, 4;
	and.b32  	%r3982, %r5675, 252645135;
	// begin inline asm
	dp4a.s32.s32 %r3977, %r3978, %r3979, %r3973;
	// end inline asm
	// begin inline asm
	dp4a.s32.s32 %r3981, %r3982, %r3983, %r3977;
	// end inline asm
	ld.shared.f32 	%f1272, [%r5533];
	cvt.rn.f32.s32 	%f1273, %r3981;
	mul.f32 	%f1274, %f1147, %f1273;
	sub.f32 	%f1275, %f1274, %f1270;
	fma.rn.f32 	%f2368, %f1272, %f1275, %f2368;
	ld.shared.u32 	%r3987, [%r5518+2048];
	ld.shared.u32 	%r3991, [%r5518+2064];
	ld.shared.u32 	%r3995, [%r5518+2052];
	ld.shared.u32 	%r3999, [%r5518+2068];
	ld.shared.u32 	%r4003, [%r5518+2056];
	ld.shared.u32 	%r4007, [%r5518+2072];
	ld.shared.u32 	%r4011, [%r5518+2060];
	ld.shared.u32 	%r4015, [%r5518+2076];
	ld.shared.u32 	%r5676, [%r5509+-4224];
	and.b32  	%r3986, %r5676, 252645135;
	shr.u32 	%r5677, %r5676, 4;
	and.b32  	%r3990, %r5677, 252645135;
	// begin inline asm
	dp4a.s32.s32 %r3985, %r3986, %r3987, %r5474;
	// end inline asm
	// begin inline asm
	dp4a.s32.s32 %r3989, %r3990, %r3991, %r3985;
	// end inline asm
	ld.shared.u32 	%r5678, [%r5509+-4220];
	and.b32  	%r3994, %r5678, 252645135;
	shr.u32 	%r5679, %r5678, 4;
	and.b32  	%r3998, %r5679, 252645135;
	// begin inline asm
	dp4a.s32.s32 %r3993, %r3994, %r3995, %r3989;
	// end inline asm
	// begin inline asm
	dp4a.s32.s32 %r3997, %r3998, %r3999, %r3993;
	// end inline asm
	ld.shared.u32 	%r5680, [%r5509+-4216];
	and.b32  	%r4002, %r5680, 252645135;
	shr.u32 	%r5681, %r5680, 4;
	and.b32  	%r4006, %r5681, 252645135;
	// begin inline asm
	dp4a.s32.s32 %r4001, %r4002, %r4003, %r3997;
	// end inline asm
	// begin inline asm
	dp4a.s32.s32 %r4005, %r4006, %r4007, %r4001;
	// end inline asm
	ld.shared.u32 	%r5682, [%r5509+-4212];
	and.b32  	%r4010, %r5682, 252645135;
	shr.u32 	%r5683, %r5682, 4;
	and.b32  	%r4014, %r5683, 252645135;
	// begin inline asm
	dp4a.s32.s32 %r4009, %r4010, %r4011, %r4005;
	// end inline asm
	// begin inline asm
	dp4a.s32.s32 %r4013, %r4014, %r4015, %r4009;
	// end inline asm
	ld.shared.u32 	%r4018, [%r5513+256];
	// begin inline asm
	{.reg .f16 low,high;
  mov.b32 {low,high},%r4018;
  cvt.f32.f16 %f1149, low;}

	// end inline asm
	// begin inline asm
	{.reg .f16 low,high;
  mov.b32 {low,high},%r4018;
  cvt.f32.f16 %f1150, high;}

	// end inline asm
	ld.shared.f32 	%f1276, [%r5544];
	cvt.rn.f32.s32 	%f1277, %r4013;
	mul.f32 	%f1278, %f1149, %f1277;
	mul.f32 	%f1279, %f1150, 0f41000000;
	sub.f32 	%f1280, %f1278, %f1279;
	fma.rn.f32 	%f2352, %f1276, %f1280, %f2352;
	ld.shared.u32 	%r4021, [%r5518+2048];
	ld.shared.u32 	%r4025, [%r5518+2064];
	ld.shared.u32 	%r4029, [%r5518+2052];
	ld.shared.u32 	%r4033, [%r5518+2068];
	ld.shared.u32 	%r4037, [%r5518+2056];
	ld.shared.u32 	%r4041, [%r5518+2072];
	ld.shared.u32 	%r4045, [%r5518+2060];
	ld.shared.u32 	%r4049, [%r5518+2076];
	ld.shared.u32 	%r5684, [%r5509];
	and.b32  	%r4020, %r5684, 252645135;
	shr.u32 	%r5685, %r5684, 4;
	and.b32  	%r4024, %r5685, 252645135;
	// begin inline asm
	dp4a.s32.s32 %r4019, %r4020, %r4021, %r5474;
	// end inline asm
	// begin inline asm
	dp4a.s32.s32 %r4023, %r4024, %r4025, %r4019;
	// end inline asm
	ld.shared.u32 	%r5686, [%r5509+4];
	and.b32  	%r4028, %r5686, 252645135;
	shr.u32 	%r5687, %r5686, 4;
	and.b32  	%r4032, %r5687, 252645135;
	// begin inline asm
	dp4a.s32.s32 %r4027, %r4028, %r4029, %r4023;
	// end inline asm
	// begin inline asm
	dp4a.s32.s32 %r4031, %r4032, %r4033, %r4027;
	// end inline asm
	ld.shared.u32 	%r5688, [%r5509+8];
	and.b32  	%r4036, %r5688, 252645135;
	shr.u32 	%r5689, %r5688, 4;
	and.b32  	%r4040, %r5689, 252645135;
	// begin inline asm
	dp4a.s32.s32 %r4035, %r4036, %r4037, %r4031;
	// end inline asm
	// begin inline asm
	dp4a.s32.s32 %r4039, %r4040, %r4041, %r4035;
	// end inline asm
	ld.shared.u32 	%r5690, [%r5509+12];
	and.b32  	%r4044, %r5690, 252645135;
	shr.u32 	%r5691, %r5690, 4;
	and.b32  	%r4048, %r5691, 252645135;
	// begin inline asm
	dp4a.s32.s32 %r4043, %r4044, %r4045, %r4039;
	// end inline asm
	// begin inline asm
	dp4a.s32.s32 %r4047, %r4048, %r4049, %r4043;
	// end inline asm
	ld.shared.f32 	%f1281, [%r5555];
	cvt.rn.f32.s32 	%f1282, %r4047;
	mul.f32 	%f1283, %f1149, %f1282;
	sub.f32 	%f1284, %f1283, %f1279;
	fma.rn.f32 	%f2336, %f1281, %f1284, %f2336;
	ld.shared.u32 	%r4053, [%r5518+2560];
	ld.shared.u32 	%r4057, [%r5518+2576];
	ld.shared.u32 	%r4061, [%r5518+2564];
	ld.shared.u32 	%r4065, [%r5518+2580];
	ld.shared.u32 	%r4069, [%r5518+2568];
	ld.shared.u32 	%r4073, [%r5518+2584];
	ld.shared.u32 	%r4077, [%r5518+2572];
	ld.shared.u32 	%r4081, [%r5518+2588];
	ld.shared.u32 	%r5692, [%r5509+-12672];
	and.b32  	%r4052, %r5692, 252645135;
	shr.u32 	%r5693, %r5692, 4;
	and.b32  	%r4056, %r5693, 252645135;
	// begin inline asm
	dp4a.s32.s32 %r4051, %r4052, %r4053, %r5474;
	// end inline asm
	// begin inline asm
	dp4a.s32.s32 %r4055, %r4056, %r4057, %r4051;
	// end inline asm
	ld.shared.u32 	%r5694, [%r5509+-12668];
	and.b32  	%r4060, %r5694, 252645135;
	shr.u32 	%r5695, %r5694, 4;
	and.b32  	%r4064, %r5695, 252645135;
	// begin inline asm
	dp4a.s32.s32 %r4059, %r4060, %r4061, %r4055;
	// end inline asm
	// begin inline asm
	dp4a.s32.s32 %r4063, %r4064, %r4065, %r4059;
	// end inline asm
	ld.shared.u32 	%r5696, [%r5509+-12664];
	and.b32  	%r4068, %r5696, 252645135;
	shr.u32 	%r5697, %r5696, 4;
	and.b32  	%r4072, %r5697, 252645135;
	// begin inline asm
	dp4a.s32.s32 %r4067, %r4068, %r4069, %r4063;
	// end inline asm
	// begin inline asm
	dp4a.s32.s32 %r4071, %r4072, %r4073, %r4067;
	// end inline asm
	ld.shared.u32 	%r5698, [%r5509+-12660];
	and.b32  	%r4076, %r5698, 252645135;
	shr.u32 	%r5699, %r5698, 4;
	and.b32  	%r4080, %r5699, 252645135;
	// begin inline asm
	dp4a.s32.s32 %r4075, %r4076, %r4077, %r4071;
	// end inline asm
	// begin inline asm
	dp4a.s32.s32 %r4079, %r4080, %r4081, %r4075;
	// end inline asm
	ld.shared.u32 	%r4084, [%r5513+320];
	// begin inline asm
	{.reg .f16 low,high;
  mov.b32 {low,high},%r4084;
  cvt.f32.f16 %f1151, low;}

	// end inline asm
	// begin inline asm
	{.reg .f16 low,high;
  mov.b32 {low,high},%r4084;
  cvt.f32.f16 %f1152, high;}

	// end inline asm
	ld.shared.f32 	%f1285, [%r5522];
	cvt.rn.f32.s32 	%f1286, %r4079;
	mul.f32 	%f1287, %f1151, %f1286;
	mul.f32 	%f1288, %f1152, 0f41000000;
	sub.f32 	%f1289, %f1287, %f1288;
	fma.rn.f32 	%f2383, %f1285, %f1289, %f2383;
	ld.shared.u32 	%r4087, [%r5518+2560];
	ld.shared.u32 	%r4091, [%r5518+2576];
	ld.shared.u32 	%r4095, [%r5518+2564];
	ld.shared.u32 	%r4099, [%r5518+2580];
	ld.shared.u32 	%r4103, [%r5518+2568];
	ld.shared.u32 	%r4107, [%r5518+2584];
	ld.shared.u32 	%r4111, [%r5518+2572];
	ld.shared.u32 	%r4115, [%r5518+2588];
	ld.shared.u32 	%r5700, [%r5509+-8448];
	and.b32  	%r4086, %r5700, 252645135;
	shr.u32 	%r5701, %r5700, 4;
	and.b32  	%r4090, %r5701, 252645135;
	// begin inline asm
	dp4a.s32.s32 %r4085, %r4086, %r4087, %r5474;
	// end inline asm
	// begin inline asm
	dp4a.s32.s32 %r4089, %r4090, %r4091, %r4085;
	// end inline asm
	ld.shared.u32 	%r5702, [%r5509+-8444];
	and.b32  	%r4094, %r5702, 252645135;
	shr.u32 	%r5703, %r5702, 4;
	and.b32  	%r4098, %r5703, 252645135;
	// begin inline asm
	dp4a.s32.s32 %r4093, %r4094, %r4095, %r4089;
	// end inline asm
	// begin inline asm
	dp4a.s32.s32 %r4097, %r4098, %r4099, %r4093;
	// end inline asm
	ld.shared.u32 	%r5704, [%r5509+-8440];
	and.b32  	%r4102, %r5704, 252645135;
	shr.u32 	%r5705, %r5704, 4;
	and.b32  	%r4106, %r5705, 252645135;
	// begin inline asm
	dp4a.s32.s32 %r4101, %r4102, %r4103, %r4097;
	// end inline asm
	// begin inline asm
	dp4a.s32.s32 %r4105, %r4106, %r4107, %r4101;
	// end inline asm
	ld.shared.u32 	%r5706, [%r5509+-8436];
	and.b32  	%r4110, %r5706, 252645135;
	shr.u32 	%r5707, %r5706, 4;
	and.b32  	%r4114, %r5707, 252645135;
	// begin inline asm
	dp4a.s32.s32 %r4109, %r4110, %r4111, %r4105;
	// end inline asm
	// begin inline asm
	dp4a.s32.s32 %r4113, %r4114, %r4115, %r4109;
	// end inline asm
	ld.shared.f32 	%f1290, [%r5533];
	cvt.rn.f32.s32 	%f1291, %r4113;
	mul.f32 	%f1292, %f1151, %f1291;
	sub.f32 	%f1293, %f1292, %f1288;
	fma.rn.f32 	%f2367, %f1290, %f1293, %f2367;
	ld.shared.u32 	%r4119, [%r5518+2560];
	ld.shared.u32 	%r4123, [%r5518+2576];
	ld.shared.u32 	%r4127, [%r5518+2564];
	ld.shared.u32 	%r4131, [%r5518+2580];
	ld.shared.u32 	%r4135, [%r5518+2568];
	ld.shared.u32 	%r4139, [%r5518+2584];
	ld.shared.u32 	%r4143, [%r5518+2572];
	ld.shared.u32 	%r4147, [%r5518+2588];
	ld.shared.u32 	%r5708, [%r5509+-4224];
	and.b32  	%r4118, %r5708, 252645135;
	shr.u32 	%r5709, %r5708, 4;
	and.b32  	%r4122, %r5709, 252645135;
	// begin inline asm
	dp4a.s32.s32 %r4117, %r4118, %r4119, %r5474;
	// end inline asm
	// begin inline asm
	dp4a.s32.s32 %r4121, %r4122, %r4123, %r4117;
	// end inline asm
	ld.shared.u32 	%r5710, [%r5509+-4220];
	and.b32  	%r4126, %r5710, 252645135;
	shr.u32 	%r5711, %r5710, 4;
	and.b32  	%r4130, %r5711, 252645135;
	// begin inline asm
	dp4a.s32.s32 %r4125, %r4126, %r4127, %r4121;
	// end inline asm
	// begin inline asm
	dp4a.s32.s32 %r4129, %r4130, %r4131, %r4125;
	// end inline asm
	ld.shared.u32 	%r5712, [%r5509+-4216];
	and.b32  	%r4134, %r5712, 252645135;
	shr.u32 	%r5713, %r5712, 4;
	and.b32  	%r4138, %r5713, 252645135;
	// begin inline asm
	dp4a.s32.s32 %r4133, %r4134, %r4135, %r4129;
	// end inline asm
	// begin inline asm
	dp4a.s32.s32 %r4137, %r4138, %r4139, %r4133;
	// end inline asm
	ld.shared.u32 	%r5714, [%r5509+-4212];
	and.b32  	%r4142, %r5714, 252645135;
	shr.u32 	%r5715, %r5714, 4;
	and.b32  	%r4146, %r5715, 252645135;
	// begin inline asm
	dp4a.s32.s32 %r4141, %r4142, %r4143, %r4137;
	// end inline asm
	// begin inline asm
	dp4a.s32.s32 %r4145, %r4146, %r4147, %r4141;
	// end inline asm
	ld.shared.u32 	%r4150, [%r5513+320];
	// begin inline asm
	{.reg .f16 low,high;
  mov.b32 {low,high},%r4150;
  cvt.f32.f16 %f1153, low;}

	// end inline asm
	// begin inline asm
	{.reg .f16 low,high;
  mov.b32 {low,high},%r4150;
  cvt.f32.f16 %f1154, high;}

	// end inline asm
	ld.shared.f32 	%f1294, [%r5544];
	cvt.rn.f32.s32 	%f1295, %r4145;
	mul.f32 	%f1296, %f1153, %f1295;
	mul.f32 	%f1297, %f1154, 0f41000000;
	sub.f32 	%f1298, %f1296, %f1297;
	fma.rn.f32 	%f2351, %f1294, %f1298, %f2351;
	ld.shared.u32 	%r4153, [%r5518+2560];
	ld.shared.u32 	%r4157, [%r5518+2576];
	ld.shared.u32 	%r4161, [%r5518+2564];
	ld.shared.u32 	%r4165, [%r5518+2580];
	ld.shared.u32 	%r4169, [%r5518+2568];
	ld.shared.u32 	%r4173, [%r5518+2584];
	ld.shared.u32 	%r4177, [%r5518+2572];
	ld.shared.u32 	%r4181, [%r5518+2588];
	ld.shared.u32 	%r5716, [%r5509];
	and.b32  	%r4152, %r5716, 252645135;
	shr.u32 	%r5717, %r5716, 4;
	and.b32  	%r4156, %r5717, 252645135;
	// begin inline asm
	dp4a.s32.s32 %r4151, %r4152, %r4153, %r5474;
	// end inline asm
	// begin inline asm
	dp4a.s32.s32 %r4155, %r4156, %r4157, %r4151;
	// end inline asm
	ld.shared.u32 	%r5718, [%r5509+4];
	and.b32  	%r4160, %r5718, 252645135;
	shr.u32 	%r5719, %r5718, 4;
	and.b32  	%r4164, %r5719, 252645135;
	// begin inline asm
	dp4a.s32.s32 %r4159, %r4160, %r4161, %r4155;
	// end inline asm
	// begin inline asm
	dp4a.s32.s32 %r4163, %r4164, %r4165, %r4159;
	// end inline asm
	ld.shared.u32 	%r5720, [%r5509+8];
	and.b32  	%r4168, %r5720, 252645135;
	shr.u32 	%r5721, %r5720, 4;
	and.b32  	%r4172, %r5721, 252645135;
	// begin inline asm
	dp4a.s32.s32 %r4167, %r4168, %r4169, %r4163;
	// end inline asm
	// begin inline asm
	dp4a.s32.s32 %r4171, %r4172, %r4173, %r4167;
	// end inline asm
	ld.shared.u32 	%r5722, [%r5509+12];
	and.b32  	%r4176, %r5722, 252645135;
	shr.u32 	%r5723, %r5722, 4;
	and.b32  	%r4180, %r5723, 252645135;
	// begin inline asm
	dp4a.s32.s32 %r4175, %r4176, %r4177, %r4171;
	// end inline asm
	// begin inline asm
	dp4a.s32.s32 %r4179, %r4180, %r4181, %r4175;
	// end inline asm
	ld.shared.f32 	%f1299, [%r5555];
	cvt.rn.f32.s32 	%f1300, %r4179;
	mul.f32 	%f1301, %f1153, %f1300;
	sub.f32 	%f1302, %f1301, %f1297;
	fma.rn.f32 	%f2335, %f1299, %f1302, %f2335;
	ld.shared.u32 	%r4185, [%r5518+3072];
	ld.shared.u32 	%r4189, [%r5518+3088];
	ld.shared.u32 	%r4193, [%r5518+3076];
	ld.shared.u32 	%r4197, [%r5518+3092];
	ld.shared.u32 	%r4201, [%r5518+3080];
	ld.shared.u32 	%r4205, [%r5518+3096];
	ld.shared.u32 	%r4209, [%r5518+3084];
	ld.shared.u32 	%r4213, [%r5518+3100];
	ld.shared.u32 	%r5724, [%r5509+-12672];
	and.b32  	%r4184, %r5724, 252645135;
	shr.u32 	%r5725, %r5724, 4;
	and.b32  	%r4188, %r5725, 252645135;
	// begin inline asm
	dp4a.s32.s32 %r4183, %r4184, %r4185, %r5474;
	// end inline asm
	// begin inline asm
	dp4a.s32.s32 %r4187, %r4188, %r4189, %r4183;
	// end inline asm
	ld.shared.u32 	%r5726, [%r5509+-12668];
	and.b32  	%r4192, %r5726, 252645135;
	shr.u32 	%r5727, %r5726, 4;
	and.b32  	%r4196, %r5727, 252645135;
	// begin inline asm
	dp4a.s32.s32 %r4191, %r4192, %r4193, %r4187;
	// end inline asm
	// begin inline asm
	dp4a.s32.s32 %r4195, %r4196, %r4197, %r4191;
	// end inline asm
	ld.shared.u32 	%r5728, [%r5509+-12664];
	and.b32  	%r4200, %r5728, 252645135;
	shr.u32 	%r5729, %r5728, 4;
	and.b32  	%r4204, %r5729, 252645135;
	// begin inline asm
	dp4a.s32.s32 %r4199, %r4200, %r4201, %r4195;
	// end inline asm
	// begin inline asm
	dp4a.s32.s32 %r4203, %r4204, %r4205, %r4199;
	// end inline asm
	ld.shared.u32 	%r5730, [%r5509+-12660];
	and.b32  	%r4208, %r5730, 252645135;
	shr.u32 	%r5731, %r5730, 4;
	and.b32  	%r4212, %r5731, 252645135;
	// begin inline asm
	dp4a.s32.s32 %r4207, %r4208, %r4209, %r4203;
	// end inline asm
	// begin inline asm
	dp4a.s32.s32 %r4211, %r4212, %r4213, %r4207;
	// end inline asm
	ld.shared.u32 	%r4216, [%r5513+384];
	// begin inline asm
	{.reg .f16 low,high;
  mov.b32 {low,high},%r4216;
  cvt.f32.f16 %f1155, low;}

	// end inline asm
	// begin inline asm
	{.reg .f16 low,high;
  mov.b32 {low,high},%r4216;
  cvt.f32.f16 %f1156, high;}

	// end inline asm
	ld.shared.f32 	%f1303, [%r5522];
	cvt.rn.f32.s32 	%f1304, %r4211;
	mul.f32 	%f1305, %f1155, %f1304;
	mul.f32 	%f1306, %f1156, 0f41000000;
	sub.f32 	%f1307, %f1305, %f1306;
	fma.rn.f32 	%f2382, %f1303, %f1307, %f2382;
	ld.shared.u32 	%r4219, [%r5518+3072];
	ld.shared.u32 	%r4223, [%r5518+3088];
	ld.shared.u32 	%r4227, [%r5518+3076];
	ld.shared.u32 	%r4231, [%r5518+3092];
	ld.shared.u32 	%r4235, [%r5518+3080];
	ld.shared.u32 	%r4239, [%r5518+3096];
	ld.shared.u32 	%r4243, [%r5518+3084];
	ld.shared.u32 	%r4247, [%r5518+3100];
	ld.shared.u32 	%r5732, [%r5509+-8448];
	and.b32  	%r4218, %r5732, 252645135;
	shr.u32 	%r5733, %r5732, 4;
	and.b32  	%r4222, %r5733, 252645135;
	// begin inline asm
	dp4a.s32.s32 %r4217, %r4218, %r4219, %r5474;
	// end inline asm
	// begin inline asm
	dp4a.s32.s32 %r4221, %r4222, %r4223, %r4217;
	// end inline asm
	ld.shared.u32 	%r5734, [%r5509+-8444];
	and.b32  	%r4226, %r5734, 252645135;
	shr.u32 	%r5735, %r5734, 4;
	and.b32  	%r4230, %r5735, 252645135;
	// begin inline asm
	dp4a.s32.s32 %r4225, %r4226, %r4227, %r4221;
	// end inline asm
	// begin inline asm
	dp4a.s32.s32 %r4229, %r4230, %r4231, %r4225;
	// end inline asm
	ld.shared.u32 	%r5736, [%r5509+-8440];
	and.b32  	%r4234, %r5736, 252645135;
	shr.u32 	%r5737, %r5736, 4;
	and.b32  	%r4238, %r5737, 252645135;
	// begin inline asm
	dp4a.s32.s32 %r4233, %r4234, %r4235, %r4229;
	// end inline asm
	// begin inline asm
	dp4a.s32.s32 %r4237, %r4238, %r4239, %r4233;
	// end inline asm
	ld.shared.u32 	%r5738, [%r5509+-8436];
	and.b32  	%r4242, %r5738, 252645135;
	shr.u32 	%r5739, %r5738, 4;
	and.b32  	%r4246, %r5739, 252645135;
	// begin inline asm
	dp4a.s32.s32 %r4241, %r4242, %r4243, %r4237;
	// end inline asm
	// begin inline asm
	dp4a.s32.s32 %r4245, %r4246, %r4247, %r4241;
	// end inline asm
	ld.shared.f32 	%f1308, [%r5533];
	cvt.rn.f32.s32 	%f1309, %r4245;
	mul.f32 	%f1310, %f1155, %f1309;
	sub.f32 	%f1311, %f1310, %f1306;
	fma.rn.f32 	%f2366, %f1308, %f1311, %f2366;
	ld.shared.u32 	%r4251, [%r5518+3072];
	ld.shared.u32 	%r4255, [%r5518+3088];
	ld.shared.u32 	%r4259, [%r5518+3076];
	ld.shared.u32 	%r4263, [%r5518+3092];
	ld.shared.u32 	%r4267, [%r5518+3080];
	ld.shared.u32 	%r4271, [%r5518+3096];
	ld.shared.u32 	%r4275, [%r5518+3084];
	ld.shared.u32 	%r4279, [%r5518+3100];
	ld.shared.u32 	%r5740, [%r5509+-4224];
	and.b32  	%r4250, %r5740, 252645135;
	shr.u32 	%r5741, %r5740, 4;
	and.b32  	%r4254, %r5741, 252645135;
	// begin inline asm
	dp4a.s32.s32 %r4249, %r4250, %r4251, %r5474;
	// end inline asm
	// begin inline asm
	dp4a.s32.s32 %r4253, %r4254, %r4255, %r4249;
	// end inline asm
	ld.shared.u32 	%r5742, [%r5509+-4220];
	and.b32  	%r4258, %r5742, 252645135;
	shr.u32 	%r5743, %r5742, 4;
	and.b32  	%r4262, %r5743, 252645135;
	// begin inline asm
	dp4a.s32.s32 %r4257, %r4258, %r4259, %r4253;
	// end inline asm
	// begin inline asm
	dp4a.s32.s32 %r4261, %r4262, %r4263, %r4257;
	// end inline asm
	ld.shared.u32 	%r5744, [%r5509+-4216];
	and.b32  	%r4266, %r5744, 252645135;
	shr.u32 	%r5745, %r5744, 4;
	and.b32  	%r4270, %r5745, 252645135;
	// begin inline asm
	dp4a.s32.s32 %r4265, %r4266, %r4267, %r4261;
	// end inline asm
	// begin inline asm
	dp4a.s32.s32 %r4269, %r4270, %r4271, %r4265;
	// end inline asm
	ld.shared.u32 	%r5746, [%r5509+-4212];
	and.b32  	%r4274, %r5746, 252645135;
	shr.u32 	%r5747, %r5746, 4;
	and.b32  	%r4278, %r5747, 252645135;
	// begin inline asm
	dp4a.s32.s32 %r4273, %r4274, %r4275, %r4269;
	// end inline asm
	// begin inline asm
	dp4a.s32.s32 %r4277, %r4278, %r4279, %r4273;
	// end inline asm
	ld.shared.u32 	%r4282, [%r5513+384];
	// begin inline asm
	{.reg .f16 low,high;
  mov.b32 {low,high},%r4282;
  cvt.f32.f16 %f1157, low;}

	// end inline asm
	// begin inline asm
	{.reg .f16 low,high;
  mov.b32 {low,high},%r4282;
  cvt.f32.f16 %f1158, high;}

	// end inline asm
	ld.shared.f32 	%f1312, [%r5544];
	cvt.rn.f32.s32 	%f1313, %r4277;
	mul.f32 	%f1314, %f1157, %f1313;
	mul.f32 	%f1315, %f1158, 0f41000000;
	sub.f32 	%f1316, %f1314, %f1315;
	fma.rn.f32 	%f2350, %f1312, %f1316, %f2350;
	ld.shared.u32 	%r4285, [%r5518+3072];
	ld.shared.u32 	%r4289, [%r5518+3088];
	ld.shared.u32 	%r4293, [%r5518+3076];
	ld.shared.u32 	%r4297, [%r5518+3092];
	ld.shared.u32 	%r4301, [%r5518+3080];
	ld.shared.u32 	%r4305, [%r5518+3096];
	ld.shared.u32 	%r4309, [%r5518+3084];
	ld.shared.u32 	%r4313, [%r5518+3100];
	ld.shared.u32 	%r5748, [%r5509];
	and.b32  	%r4284, %r5748, 252645135;
	shr.u32 	%r5749, %r5748, 4;
	and.b32  	%r4288, %r5749, 252645135;
	// begin inline asm
	dp4a.s32.s32 %r4283, %r4284, %r4285, %r5474;
	// end inline asm
	// begin inline asm
	dp4a.s32.s32 %r4287, %r4288, %r4289, %r4283;
	// end inline asm
	ld.shared.u32 	%r5750, [%r5509+4];
	and.b32  	%r4292, %r5750, 252645135;
	shr.u32 	%r5751, %r5750, 4;
	and.b32  	%r4296, %r5751, 252645135;
	// begin inline asm
	dp4a.s32.s32 %r4291, %r4292, %r4293, %r4287;
	// end inline asm
	// begin inline asm
	dp4a.s32.s32 %r4295, %r4296, %r4297, %r4291;
	// end inline asm
	ld.shared.u32 	%r5752, [%r5509+8];
	and.b32  	%r4300, %r5752, 252645135;
	shr.u32 	%r5753, %r5752, 4;
	and.b32  	%r4304, %r5753, 252645135;
	// begin inline asm
	dp4a.s32.s32 %r4299, %r4300, %r4301, %r4295;
	// end inline asm
	// begin inline asm
	dp4a.s32.s32 %r4303, %r4304, %r4305, %r4299;
	// end inline asm
	ld.shared.u32 	%r5754, [%r5509+12];
	and.b32  	%r4308, %r5754, 252645135;
	shr.u32 	%r5755, %r5754, 4;
	and.b32  	%r4312, %r5755, 252645135;
	// begin inline asm
	dp4a.s32.s32 %r4307, %r4308, %r4309, %r4303;
	// end inline asm
	// begin inline asm
	dp4a.s32.s32 %r4311, %r4312, %r4313, %r4307;
	// end inline asm
	ld.shared.f32 	%f1317, [%r5555];
	cvt.rn.f32.s32 	%f1318, %r4311;
	mul.f32 	%f1319, %f1157, %f1318;
	sub.f32 	%f1320, %f1319, %f1315;
	fma.rn.f32 	%f2334, %f1317, %f1320, %f2334;
	ld.shared.u32 	%r4317, [%r5518+3584];
	ld.shared.u32 	%r4321, [%r5518+3600];
	ld.shared.u32 	%r4325, [%r5518+3588];
	ld.shared.u32 	%r4329, [%r5518+3604];
	ld.shared.u32 	%r4333, [%r5518+3592];
	ld.shared.u32 	%r4337, [%r5518+3608];
	ld.shared.u32 	%r4341, [%r5518+3596];
	ld.shared.u32 	%r4345, [%r5518+3612];
	ld.shared.u32 	%r5756, [%r5509+-12672];
	and.b32  	%r4316, %r5756, 252645135;
	shr.u32 	%r5757, %r5756, 4;
	and.b32  	%r4320, %r5757, 252645135;
	// begin inline asm
	dp4a.s32.s32 %r4315, %r4316, %r4317, %r5474;
	// end inline asm
	// begin inline asm
	dp4a.s32.s32 %r4319, %r4320, %r4321, %r4315;
	// end inline asm
	ld.shared.u32 	%r5758, [%r5509+-12668];
	and.b32  	%r4324, %r5758, 252645135;
	shr.u32 	%r5759, %r5758, 4;
	and.b32  	%r4328, %r5759, 252645135;
	// begin inline asm
	dp4a.s32.s32 %r4323, %r4324, %r4325, %r4319;
	// end inline asm
	// begin inline asm
	dp4a.s32.s32 %r4327, %r4328, %r4329, %r4323;
	// end inline asm
	ld.shared.u32 	%r5760, [%r5509+-12664];
	and.b32  	%r4332, %r5760, 252645135;
	shr.u32 	%r5761, %r5760, 4;
	and.b32  	%r4336, %r5761, 252645135;
	// begin inline asm
	dp4a.s32.s32 %r4331, %r4332, %r4333, %r4327;
	// end inline asm
	// begin inline asm
	dp4a.s32.s32 %r4335, %r4336, %r4337, %r4331;
	// end inline asm
	ld.shared.u32 	%r5762, [%r5509+-12660];
	and.b32  	%r4340, %r5762, 252645135;
	shr.u32 	%r5763, %r5762, 4;
	and.b32  	%r4344, %r5763, 252645135;
	// begin inline asm
	dp4a.s32.s32 %r4339, %r4340, %r4341, %r4335;
	// end inline asm
	// begin inline asm
	dp4a.s32.s32 %r4343, %r4344, %r4345, %r4339;
	// end inline asm
	ld.shared.u32 	%r4348, [%r5513+448];
	// begin inline asm
	{.reg .f16 low,high;
  mov.b32 {low,high},%r4348;
  cvt.f32.f16 %f1159, low;}

	// end inline asm
	// begin inline asm
	{.reg .f16 low,high;
  mov.b32 {low,high},%r4348;
  cvt.f32.f16 %f1160, high;}

	// end inline asm
	ld.shared.f32 	%f1321, [%r5522];
	cvt.rn.f32.s32 	%f1322, %r4343;
	mul.f32 	%f1323, %f1159, %f1322;
	mul.f32 	%f1324, %f1160, 0f41000000;
	sub.f32 	%f1325, %f1323, %f1324;
	fma.rn.f32 	%f2381, %f1321, %f1325, %f2381;
	ld.shared.u32 	%r4351, [%r5518+3584];
	ld.shared.u32 	%r4355, [%r5518+3600];
	ld.shared.u32 	%r4359, [%r5518+3588];
	ld.shared.u32 	%r4363, [%r5518+3604];
	ld.shared.u32 	%r4367, [%r5518+3592];
	ld.shared.u32 	%r4371, [%r5518+3608];
	ld.shared.u32 	%r4375, [%r5518+3596];
	ld.shared.u32 	%r4379, [%r5518+3612];
	ld.shared.u32 	%r5764, [%r5509+-8448];
	and.b32  	%r4350, %r5764, 252645135;
	shr.u32 	%r5765, %r5764, 4;
	and.b32  	%r4354, %r5765, 252645135;
	// begin inline asm
	dp4a.s32.s32 %r4349, %r4350, %r4351, %r5474;
	// end inline asm
	// begin inline asm
	dp4a.s32.s32 %r4353, %r4354, %r4355, %r4349;
	// end inline asm
	ld.shared.u32 	%r5766, [%r5509+-8444];
	and.b32  	%r4358, %r5766, 252645135;
	shr.u32 	%r5767, %r5766, 4;
	and.b32  	%r4362, %r5767, 252645135;
	// begin inline asm
	dp4a.s32.s32 %r4357, %r4358, %r4359, %r4353;
	// end inline asm
	// begin inline asm
	dp4a.s32.s32 %r4361, %r4362, %r4363, %r4357;
	// end inline asm
	ld.shared.u32 	%r5768, [%r5509+-8440];
	and.b32  	%r4366, %r5768, 252645135;
	shr.u32 	%r5769, %r5768, 4;
	and.b32  	%r4370, %r5769, 252645135;
	// begin inline asm
	dp4a.s32.s32 %r4365, %r4366, %r4367, %r4361;
	// end inline asm
	// begin inline asm
	dp4a.s32.s32 %r4369, %r4370, %r4371, %r4365;
	// end inline asm
	ld.shared.u32 	%r5770, [%r5509+-8436];
	and.b32  	%r4374, %r5770, 252645135;
	shr.u32 	%r5771, %r5770, 4;
	and.b32  	%r4378, %r5771, 252645135;
	// begin inline asm
	dp4a.s32.s32 %r4373, %r4374, %r4375, %r4369;
	// end inline asm
	// begin inline asm
	dp4a.s32.s32 %r4377, %r4378, %r4379, %r4373;
	// end inline asm
	ld.shared.f32 	%f1326, [%r5533];
	cvt.rn.f32.s32 	%f1327, %r4377;
	mul.f32 	%f1328, %f1159, %f1327;
	sub.f32 	%f1329, %f1328, %f1324;
	fma.rn.f32 	%f2365, %f1326, %f1329, %f2365;
	ld.shared.u32 	%r4383, [%r5518+3584];
	ld.shared.u32 	%r4387, [%r5518+3600];
	ld.shared.u32 	%r4391, [%r5518+3588];
	ld.shared.u32 	%r4395, [%r5518+3604];
	ld.shared.u32 	%r4399, [%r5518+3592];
	ld.shared.u32 	%r4403, [%r5518+3608];
	ld.shared.u32 	%r4407, [%r5518+3596];
	ld.shared.u32 	%r4411, [%r5518+3612];
	ld.shared.u32 	%r5772, [%r5509+-4224];
	and.b32  	%r4382, %r5772, 252645135;
	shr.u32 	%r5773, %r5772, 4;
	and.b32  	%r4386, %r5773, 252645135;
	// begin inline asm
	dp4a.s32.s32 %r4381, %r4382, %r4383, %r5474;
	// end inline asm
	// begin inline asm
	dp4a.s32.s32 %r4385, %r4386, %r4387, %r4381;
	// end inline asm
	ld.shared.u32 	%r5774, [%r5509+-4220];
	and.b32  	%r4390, %r5774, 252645135;
	shr.u32 	%r5775, %r5774, 4;
	and.b32  	%r4394, %r5775, 252645135;
	// begin inline asm
	dp4a.s32.s32 %r4389, %r4390, %r4391, %r4385;
	// end inline asm
	// begin inline asm
	dp4a.s32.s32 %r4393, %r4394, %r4395, %r4389;
	// end inline asm
	ld.shared.u32 	%r5776, [%r5509+-4216];
	and.b32  	%r4398, %r5776, 252645135;
	shr.u32 	%r5777, %r5776, 4;
	and.b32  	%r4402, %r5777, 252645135;
	// begin inline asm
	dp4a.s32.s32 %r4397, %r4398, %r4399, %r4393;
	// end inline asm
	// begin inline asm
	dp4a.s32.s32 %r4401, %r4402, %r4403, %r4397;
	// end inline asm
	ld.shared.u32 	%r5778, [%r5509+-4212];
	and.b32  	%r4406, %r5778, 252645135;
	shr.u32 	%r5779, %r5778, 4;
	and.b32  	%r4410, %r5779, 252645135;
	// begin inline asm
	dp4a.s32.s32 %r4405, %r4406, %r4407, %r4401;
	// end inline asm
	// begin inline asm
	dp4a.s32.s32 %r4409, %r4410, %r4411, %r4405;
	// end inline asm
	ld.shared.u32 	%r4414, [%r5513+448];
	// begin inline asm
	{.reg .f16 low,high;
  mov.b32 {low,high},%r4414;
  cvt.f32.f16 %f1161, low;}

	// end inline asm
	// begin inline asm
	{.reg .f16 low,high;
  mov.b32 {low,high},%r4414;
  cvt.f32.f16 %f1162, high;}

	// end inline asm
	ld.shared.f32 	%f1330, [%r5544];
	cvt.rn.f32.s32 	%f1331, %r4409;
	mul.f32 	%f1332, %f1161, %f1331;
	mul.f32 	%f1333, %f1162, 0f41000000;
	sub.f32 	%f1334, %f1332, %f1333;
	fma.rn.f32 	%f2349, %f1330, %f1334, %f2349;
	ld.shared.u32 	%r4417, [%r5518+3584];
	ld.shared.u32 	%r4421, [%r5518+3600];
	ld.shared.u32 	%r4425, [%r5518+3588];
	ld.shared.u32 	%r4429, [%r5518+3604];
	ld.shared.u32 	%r4433, [%r5518+3592];
	ld.shared.u32 	%r4437, [%r5518+3608];
	ld.shared.u32 	%r4441, [%r5518+3596];
	ld.shared.u32 	%r4445, [%r5518+3612];
	ld.shared.u32 	%r5780, [%r5509];
	and.b32  	%r4416, %r5780, 252645135;
	shr.u32 	%r5781, %r5780, 4;
	and.b32  	%r4420, %r5781, 252645135;
	// begin inline asm
	dp4a.s32.s32 %r4415, %r4416, %r4417, %r5474;
	// end inline asm
	// begin inline asm
	dp4a.s32.s32 %r4419, %r4420, %r4421, %r4415;
	// end inline asm
	ld.shared.u32 	%r5782, [%r5509+4];
	and.b32  	%r4424, %r5782, 252645135;
	shr.u32 	%r5783, %r5782, 4;
	and.b32  	%r4428, %r5783, 252645135;
	// begin inline asm
	dp4a.s32.s32 %r4423, %r4424, %r4425, %r4419;
	// end inline asm
	// begin inline asm
	dp4a.s32.s32 %r4427, %r4428, %r4429, %r4423;
	// end inline asm
	ld.shared.u32 	%r5784, [%r5509+8];
	and.b32  	%r4432, %r5784, 252645135;
	shr.u32 	%r5785, %r5784, 4;
	and.b32  	%r4436, %r5785, 252645135;
	// begin inline asm
	dp4a.s32.s32 %r4431, %r4432, %r4433, %r4427;
	// end inline asm
	// begin inline asm
	dp4a.s32.s32 %r4435, %r4436, %r4437, %r4431;
	// end inline asm
	ld.shared.u32 	%r5786, [%r5509+12];
	and.b32  	%r4440, %r5786, 252645135;
	shr.u32 	%r5787, %r5786, 4;
	and.b32  	%r4444, %r5787, 252645135;
	// begin inline asm
	dp4a.s32.s32 %r4439, %r4440, %r4441, %r4435;
	// end inline asm
	// begin inline asm
	dp4a.s32.s32 %r4443, %r4444, %r4445, %r4439;
	// end inline asm
	ld.shared.f32 	%f1335, [%r5555];
	cvt.rn.f32.s32 	%f1336, %r4443;
	mul.f32 	%f1337, %f1161, %f1336;
	sub.f32 	%f1338, %f1337, %f1333;
	fma.rn.f32 	%f2333, %f1335, %f1338, %f2333;
	ld.shared.u32 	%r4449, [%r5518+4096];
	ld.shared.u32 	%r4453, [%r5518+4112];
	ld.shared.u32 	%r4457, [%r5518+4100];
	ld.shared.u32 	%r4461, [%r5518+4116];
	ld.shared.u32 	%r4465, [%r5518+4104];
	ld.shared.u32 	%r4469, [%r5518+4120];
	ld.shared.u32 	%r4473, [%r5518+4108];
	ld.shared.u32 	%r4477, [%r5518+4124];
	ld.shared.u32 	%r5788, [%r5509+-12672];
	and.b32  	%r4448, %r5788, 252645135;
	shr.u32 	%r5789, %r5788, 4;
	and.b32  	%r4452, %r5789, 252645135;
	// begin inline asm
	dp4a.s32.s32 %r4447, %r4448, %r4449, %r5474;
	// end inline asm
	// begin inline asm
	dp4a.s32.s32 %r4451, %r4452, %r4453, %r4447;
	// end inline asm
	ld.shared.u32 	%r5790, [%r5509+-12668];
	and.b32  	%r4456, %r5790, 252645135;
	shr.u32 	%r5791, %r5790, 4;
	and.b32  	%r4460, %r5791, 252645135;
	// begin inline asm
	dp4a.s32.s32 %r4455, %r4456, %r4457, %r4451;
	// end inline asm
	// begin inline asm
	dp4a.s32.s32 %r4459, %r4460, %r4461, %r4455;
	// end inline asm
	ld.shared.u32 	%r5792, [%r5509+-12664];
	and.b32  	%r4464, %r5792, 252645135;
	shr.u32 	%r5793, %r5792, 4;
	and.b32  	%r4468, %r5793, 252645135;
	// begin inline asm
	dp4a.s32.s32 %r4463, %r4464, %r4465, %r4459;
	// end inline asm
	// begin inline asm
	dp4a.s32.s32 %r4467, %r4468, %r4469, %r4463;
	// end inline asm
	ld.shared.u32 	%r5794, [%r5509+-12660];
	and.b32  	%r4472, %r5794, 252645135;
	shr.u32 	%r5795, %r5794, 4;
	and.b32  	%r4476, %r5795, 252645135;
	// begin inline asm
	dp4a.s32.s32 %r4471, %r4472, %r4473, %r4467;
	// end inline asm
	// begin inline asm
	dp4a.s32.s32 %r4475, %r4476, %r4477, %r4471;
	// end inline asm
	ld.shared.u32 	%r4480, [%r5513+512];
	// begin inline asm
	{.reg .f16 low,high;
  mov.b32 {low,high},%r4480;
  cvt.f32.f16 %f1163, low;}

	// end inline asm
	// begin inline asm
	{.reg .f16 low,high;
  mov.b32 {low,high},%r4480;
  cvt.f32.f16 %f1164, high;}

	// end inline asm
	ld.shared.f32 	%f1339, [%r5522];
	cvt.rn.f32.s32 	%f1340, %r4475;
	mul.f32 	%f1341, %f1163, %f1340;
	mul.f32 	%f1342, %f1164, 0f41000000;
	sub.f32 	%f1343, %f1341, %f1342;
	fma.rn.f32 	%f2380, %f1339, %f1343, %f2380;
	ld.shared.u32 	%r4483, [%r5518+4096];
	ld.shared.u32 	%r4487, [%r5518+4112];
	ld.shared.u32 	%r4491, [%r5518+4100];
	ld.shared.u32 	%r4495, [%r5518+4116];
	ld.shared.u32 	%r4499, [%r5518+4104];
	ld.shared.u32 	%r4503, [%r5518+4120];
	ld.shared.u32 	%r4507, [%r5518+4108];
	ld.shared.u32 	%r4511, [%r5518+4124];
	ld.shared.u32 	%r5796, [%r5509+-8448];
	and.b32  	%r4482, %r5796, 252645135;
	shr.u32 	%r5797, %r5796, 4;
	and.b32  	%r4486, %r5797, 252645135;
	// begin inline asm
	dp4a.s32.s32 %r4481, %r4482, %r4483, %r5474;
	// end inline asm
	// begin inline asm
	dp4a.s32.s32 %r4485, %r4486, %r4487, %r4481;
	// end inline asm
	ld.shared.u32 	%r5798, [%r5509+-8444];
	and.b32  	%r4490, %r5798, 252645135;
	shr.u32 	%r5799, %r5798, 4;
	and.b32  	%r4494, %r5799, 252645135;
	// begin inline asm
	dp4a.s32.s32 %r4489, %r4490, %r4491, %r4485;
	// end inline asm
	// begin inline asm
	dp4a.s32.s32 %r4493, %r4494, %r4495, %r4489;
	// end inline asm
	ld.shared.u32 	%r5800, [%r5509+-8440];
	and.b32  	%r4498, %r5800, 252645135;
	shr.u32 	%r5801, %r5800, 4;
	and.b32  	%r4502, %r5801, 252645135;
	// begin inline asm
	dp4a.s32.s32 %r4497, %r4498, %r4499, %r4493;
	// end inline asm
	// begin inline asm
	dp4a.s32.s32 %r4501, %r4502, %r4503, %r4497;
	// end inline asm
	ld.shared.u32 	%r5802, [%r5509+-8436];
	and.b32  	%r4506, %r5802, 252645135;
	shr.u32 	%r5803, %r5802, 4;
	and.b32  	%r4510, %r5803, 252645135;
	// begin inline asm
	dp4a.s32.s32 %r4505, %r4506, %r4507, %r4501;
	// end inline asm
	// begin inline asm
	dp4a.s32.s32 %r4509, %r4510, %r4511, %r4505;
	// end inline asm
	ld.shared.f32 	%f1344, [%r5533];
	cvt.rn.f32.s32 	%f1345, %r4509;
	mul.f32 	%f1346, %f1163, %f1345;
	sub.f32 	%f1347, %f1346, %f1342;
	fma.rn.f32 	%f2364, %f1344, %f1347, %f2364;
	ld.shared.u32 	%r4515, [%r5518+4096];
	ld.shared.u32 	%r4519, [%r5518+4112];
	ld.shared.u32 	%r4523, [%r5518+4100];
	ld.shared.u32 	%r4527, [%r5518+4116];
	ld.shared.u32 	%r4531, [%r5518+4104];
	ld.shared.u32 	%r4535, [%r5518+4120];
	ld.shared.u32 	%r4539, [%r5518+4108];
	ld.shared.u32 	%r4543, [%r5518+4124];
	ld.shared.u32 	%r5804, [%r5509+-4224];
	and.b32  	%r4514, %r5804, 252645135;
	shr.u32 	%r5805, %r5804, 4;
	and.b32  	%r4518, %r5805, 252645135;
	// begin inline asm
	dp4a.s32.s32 %r4513, %r4514, %r4515, %r5474;
	// end inline asm
	// begin inline asm
	dp4a.s32.s32 %r4517, %r4518, %r4519, %r4513;
	// end inline asm
	ld.shared.u32 	%r5806, [%r5509+-4220];
	and.b32  	%r4522, %r5806, 252645135;
	shr.u32 	%r5807, %r5806, 4;
	and.b32  	%r4526, %r5807, 252645135;
	// begin inline asm
	dp4a.s32.s32 %r4521, %r4522, %r4523, %r4517;
	// end inline asm
	// begin inline asm
	dp4a.s32.s32 %r4525, %r4526, %r4527, %r4521;
	// end inline asm
	ld.shared.u32 	%r5808, [%r5509+-4216];
	and.b32  	%r4530, %r5808, 252645135;
	shr.u32 	%r5809, %r5808, 4;
	and.b32  	%r4534, %r5809, 252645135;
	// begin inline asm
	dp4a.s32.s32 %r4529, %r4530, %r4531, %r4525;
	// end inline asm
	// begin inline asm
	dp4a.s32.s32 %r4533, %r4534, %r4535, %r4529;
	// end inline asm
	ld.shared.u32 	%r5810, [%r5509+-4212];
	and.b32  	%r4538, %r5810, 252645135;
	shr.u32 	%r5811, %r5810, 4;
	and.b32  	%r4542, %r5811, 252645135;
	// begin inline asm
	dp4a.s32.s32 %r4537, %r4538, %r4539, %r4533;
	// end inline asm
	// begin inline asm
	dp4a.s32.s32 %r4541, %r4542, %r4543, %r4537;
	// end inline asm
	ld.shared.u32 	%r4546, [%r5513+512];
	// begin inline asm
	{.reg .f16 low,high;
  mov.b32 {low,high},%r4546;
  cvt.f32.f16 %f1165, low;}

	// end inline asm
	// begin inline asm
	{.reg .f16 low,high;
  mov.b32 {low,high},%r4546;
  cvt.f32.f16 %f1166, high;}

	// end inline asm
	ld.shared.f32 	%f1348, [%r5544];
	cvt.rn.f32.s32 	%f1349, %r4541;
	mul.f32 	%f1350, %f1165, %f1349;
	mul.f32 	%f1351, %f1166, 0f41000000;
	sub.f32 	%f1352, %f1350, %f1351;
	fma.rn.f32 	%f2348, %f1348, %f1352, %f2348;
	ld.shared.u32 	%r4549, [%r5518+4096];
	ld.shared.u32 	%r4553, [%r5518+4112];
	ld.shared.u32 	%r4557, [%r5518+4100];
	ld.shared.u32 	%r4561, [%r5518+4116];
	ld.shared.u32 	%r4565, [%r5518+4104];
	ld.shared.u32 	%r4569, [%r5518+4120];
	ld.shared.u32 	%r4573, [%r5518+4108];
	ld.shared.u32 	%r4577, [%r5518+4124];
	ld.shared.u32 	%r5812, [%r5509];
	and.b32  	%r4548, %r5812, 252645135;
	shr.u32 	%r5813, %r5812, 4;
	and.b32  	%r4552, %r5813, 252645135;
	// begin inline asm
	dp4a.s32.s32 %r4547, %r4548, %r4549, %r5474;
	// end inline asm
	// begin inline asm
	dp4a.s32.s32 %r4551, %r4552, %r4553, %r4547;
	// end inline asm
	ld.shared.u32 	%r5814, [%r5509+4];
	and.b32  	%r4556, %r5814, 252645135;
	shr.u32 	%r5815, %r5814, 4;
	and.b32  	%r4560, %r5815, 252645135;
	// begin inline asm
	dp4a.s32.s32 %r4555, %r4556, %r4557, %r4551;
	// end inline asm
	// begin inline asm
	dp4a.s32.s32 %r4559, %r4560, %r4561, %r4555;
	// end inline asm
	ld.shared.u32 	%r5816, [%r5509+8];
	and.b32  	%r4564, %r5816, 252645135;
	shr.u32 	%r5817, %r5816, 4;
	and.b32  	%r4568, %r5817, 252645135;
	// begin inline asm
	dp4a.s32.s32 %r4563, %r4564, %r4565, %r4559;
	// end inline asm
	// begin inline asm
	dp4a.s32.s32 %r4567, %r4568, %r4569, %r4563;
	// end inline asm
	ld.shared.u32 	%r5818, [%r5509+12];
	and.b32  	%r4572, %r5818, 252645135;
	shr.u32 	%r5819, %r5818, 4;
	and.b32  	%r4576, %r5819, 252645135;
	// begin inline asm
	dp4a.s32.s32 %r4571, %r4572, %r4573, %r4567;
	// end inline asm
	// begin inline asm
	dp4a.s32.s32 %r4575, %r4576, %r4577, %r4571;
	// end inline asm
	ld.shared.f32 	%f1353, [%r5555];
	cvt.rn.f32.s32 	%f1354, %r4575;
	mul.f32 	%f1355, %f1165, %f1354;
	sub.f32 	%f1356, %f1355, %f1351;
	fma.rn.f32 	%f2332, %f1353, %f1356, %f2332;
	ld.shared.u32 	%r4581, [%r5518+4608];
	ld.shared.u32 	%r4585, [%r5518+4624];
	ld.shared.u32 	%r4589, [%r5518+4612];
	ld.shared.u32 	%r4593, [%r5518+4628];
	ld.shared.u32 	%r4597, [%r5518+4616];
	ld.shared.u32 	%r4601, [%r5518+4632];
	ld.shared.u32 	%r4605, [%r5518+4620];
	ld.shared.u32 	%r4609, [%r5518+4636];
	ld.shared.u32 	%r5820, [%r5509+-12672];
	and.b32  	%r4580, %r5820, 252645135;
	shr.u32 	%r5821, %r5820, 4;
	and.b32  	%r4584, %r5821, 252645135;
	// begin inline asm
	dp4a.s32.s32 %r4579, %r4580, %r4581, %r5474;
	// end inline asm
	// begin inline asm
	dp4a.s32.s32 %r4583, %r4584, %r4585, %r4579;
	// end inline asm
	ld.shared.u32 	%r5822, [%r5509+-12668];
	and.b32  	%r4588, %r5822, 252645135;
	shr.u32 	%r5823, %r5822, 4;
	and.b32  	%r4592, %r5823, 252645135;
	// begin inline asm
	dp4a.s32.s32 %r4587, %r4588, %r4589, %r4583;
	// end inline asm
	// begin inline asm
	dp4a.s32.s32 %r4591, %r4592, %r4593, %r4587;
	// end inline asm
	ld.shared.u32 	%r5824, [%r5509+-12664];
	and.b32  	%r4596, %r5824, 252645135;
	shr.u32 	%r5825, %r5824, 4;
	and.b32  	%r4600, %r5825, 252645135;
	// begin inline asm
	dp4a.s32.s32 %r4595, %r4596, %r4597, %r4591;
	// end inline asm
	// begin inline asm
	dp4a.s32.s32 %r4599, %r4600, %r4601, %r4595;
	// end inline asm
	ld.shared.u32 	%r5826, [%r5509+-12660];
	and.b32  	%r4604, %r5826, 252645135;
	shr.u32 	%r5827, %r5826, 4;
	and.b32  	%r4608, %r5827, 252645135;
	// begin inline asm
	dp4a.s32.s32 %r4603, %r4604, %r4605, %r4599;
	// end inline asm
	// begin inline asm
	dp4a.s32.s32 %r4607, %r4608, %r4609, %r4603;
	// end inline asm
	ld.shared.u32 	%r4612, [%r5513+576];
	// begin inline asm
	{.reg .f16 low,high;
  mov.b32 {low,high},%r4612;
  cvt.f32.f16 %f1167, low;}

	// end inline asm
	// begin inline asm
	{.reg .f16 low,high;
  mov.b32 {low,high},%r4612;
  cvt.f32.f16 %f1168, high;}

	// end inline asm
	ld.shared.f32 	%f1357, [%r5522];
	cvt.rn.f32.s32 	%f1358, %r4607;
	mul.f32 	%f1359, %f1167, %f1358;
	mul.f32 	%f1360, %f1168, 0f41000000;
	sub.f32 	%f1361, %f1359, %f1360;
	fma.rn.f32 	%f2379, %f1357, %f1361, %f2379;
	ld.shared.u32 	%r4615, [%r5518+4608];
	ld.shared.u32 	%r4619, [%r5518+4624];
	ld.shared.u32 	%r4623, [%r5518+4612];
	ld.shared.u32 	%r4627, [%r5518+4628];
	ld.shared.u32 	%r4631, [%r5518+4616];
	ld.shared.u32 	%r4635, [%r5518+4632];
	ld.shared.u32 	%r4639, [%r5518+4620];
	ld.shared.u32 	%r4643, [%r5518+4636];
	ld.shared.u32 	%r5828, [%r5509+-8448];
	and.b32  	%r4614, %r5828, 252645135;
	shr.u32 	%r5829, %r5828, 4;
	and.b32  	%r4618, %r5829, 252645135;
	// begin inline asm
	dp4a.s32.s32 %r4613, %r4614, %r4615, %r5474;
	// end inline asm
	// begin inline asm
	dp4a.s32.s32 %r4617, %r4618, %r4619, %r4613;
	// end inline asm
	ld.shared.u32 	%r5830, [%r5509+-8444];
	and.b32  	%r4622, %r5830, 252645135;
	shr.u32 	%r5831, %r5830, 4;
	and.b32  	%r4626, %r5831, 252645135;
	// begin inline asm
	dp4a.s32.s32 %r4621, %r4622, %r4623, %r4617;
	// end inline asm
	// begin inline asm
	dp4a.s32.s32 %r4625, %r4626, %r4627, %r4621;
	// end inline asm
	ld.shared.u32 	%r5832, [%r5509+-8440];
	and.b32  	%r4630, %r5832, 252645135;
	shr.u32 	%r5833, %r5832, 4;
	and.b32  	%r4634, %r5833, 252645135;
	// begin inline asm
	dp4a.s32.s32 %r4629, %r4630, %r4631, %r4625;
	// end inline asm
	// begin inline asm
	dp4a.s32.s32 %r4633, %r4634, %r4635, %r4629;
	// end inline asm
	ld.shared.u32 	%r5834, [%r5509+-8436];
	and.b32  	%r4638, %r5834, 252645135;
	shr.u32 	%r5835, %r5834, 4;
	and.b32  	%r4642, %r5835, 252645135;
	// begin inline asm
	dp4a.s32.s32 %r4637, %r4638, %r4639, %r4633;
	// end inline asm
	// begin inline asm
	dp4a.s32.s32 %r4641, %r4642, %r4643, %r4637;
	// end inline asm
	ld.shared.f32 	%f1362, [%r5533];
	cvt.rn.f32.s32 	%f1363, %r4641;
	mul.f32 	%f1364, %f1167, %f1363;
	sub.f32 	%f1365, %f1364, %f1360;
	fma.rn.f32 	%f2363, %f1362, %f1365, %f2363;
	ld.shared.u32 	%r4647, [%r5518+4608];
	ld.shared.u32 	%r4651, [%r5518+4624];
	ld.shared.u32 	%r4655, [%r5518+4612];
	ld.shared.u32 	%r4659, [%r5518+4628];
	ld.shared.u32 	%r4663, [%r5518+4616];
	ld.shared.u32 	%r4667, [%r5518+4632];
	ld.shared.u32 	%r4671, [%r5518+4620];
	ld.shared.u32 	%r4675, [%r5518+4636];
	ld.shared.u32 	%r5836, [%r5509+-4224];
	and.b32  	%r4646, %r5836, 252645135;
	shr.u32 	%r5837, %r5836, 4;
	and.b32  	%r4650, %r5837, 252645135;
	// begin inline asm
	dp4a.s32.s32 %r4645, %r4646, %r4647, %r5474;
	// end inline asm
	// begin inline asm
	dp4a.s32.s32 %r4649, %r4650, %r4651, %r4645;
	// end inline asm
	ld.shared.u32 	%r5838, [%r5509+-4220];
	and.b32  	%r4654, %r5838, 252645135;
	shr.u32 	%r5839, %r5838, 4;
	and.b32  	%r4658, %r5839, 252645135;
	// begin inline asm
	dp4a.s32.s32 %r4653, %r4654, %r4655, %r4649;
	// end inline asm
	// begin inline asm
	dp4a.s32.s32 %r4657, %r4658, %r4659, %r4653;
	// end inline asm
	ld.shared.u32 	%r5840, [%r5509+-4216];
	and.b32  	%r4662, %r5840, 252645135;
	shr.u32 	%r5841, %r5840, 4;
	and.b32  	%r4666, %r5841, 252645135;
	// begin inline asm
	dp4a.s32.s32 %r4661, %r4662, %r4663, %r4657;
	// end inline asm
	// begin inline asm
	dp4a.s32.s32 %r4665, %r4666, %r4667, %r4661;
	// end inline asm
	ld.shared.u32 	%r5842, [%r5509+-4212];
	and.b32  	%r4670, %r5842, 252645135;
	shr.u32 	%r5843, %r5842, 4;
	and.b32  	%r4674, %r5843, 252645135;
	// begin inline asm
	dp4a.s32.s32 %r4669, %r4670, %r4671, %r4665;
	// end inline asm
	// begin inline asm
	dp4a.s32.s32 %r4673, %r4674, %r4675, %r4669;
	// end inline asm
	ld.shared.u32 	%r4678, [%r5513+576];
	// begin inline asm
	{.reg .f16 low,high;
  mov.b32 {low,high},%r4678;
  cvt.f32.f16 %f1169, low;}

	// end inline asm
	// begin inline asm
	{.reg .f16 low,high;
  mov.b32 {low,high},%r4678;
  cvt.f32.f16 %f1170, high;}

	// end inline asm
	ld.shared.f32 	%f1366, [%r5544];
	cvt.rn.f32.s32 	%f1367, %r4673;
	mul.f32 	%f1368, %f1169, %f1367;
	mul.f32 	%f1369, %f1170, 0f41000000;
	sub.f32 	%f1370, %f1368, %f1369;
	fma.rn.f32 	%f2347, %f1366, %f1370, %f2347;
	ld.shared.u32 	%r4681, [%r5518+4608];
	ld.shared.u32 	%r4685, [%r5518+4624];
	ld.shared.u32 	%r4689, [%r5518+4612];
	ld.shared.u32 	%r4693, [%r5518+4628];
	ld.shared.u32 	%r4697, [%r5518+4616];
	ld.shared.u32 	%r4701, [%r5518+4632];
	ld.shared.u32 	%r4705, [%r5518+4620];
	ld.shared.u32 	%r4709, [%r5518+4636];
	ld.shared.u32 	%r5844, [%r5509];
	and.b32  	%r4680, %r5844, 252645135;
	shr.u32 	%r5845, %r5844, 4;
	and.b32  	%r4684, %r5845, 252645135;
	// begin inline asm
	dp4a.s32.s32 %r4679, %r4680, %r4681, %r5474;
	// end inline asm
	// begin inline asm
	dp4a.s32.s32 %r4683, %r4684, %r4685, %r4679;
	// end inline asm
	ld.shared.u32 	%r5846, [%r5509+4];
	and.b32  	%r4688, %r5846, 252645135;
	shr.u32 	%r5847, %r5846, 4;
	and.b32  	%r4692, %r5847, 252645135;
	// begin inline asm
	dp4a.s32.s32 %r4687, %r4688, %r4689, %r4683;
	// end inline asm
	// begin inline asm
	dp4a.s32.s32 %r4691, %r4692, %r4693, %r4687;
	// end inline asm
	ld.shared.u32 	%r5848, [%r5509+8];
	and.b32  	%r4696, %r5848, 252645135;
	shr.u32 	%r5849, %r5848, 4;
	and.b32  	%r4700, %r5849, 252645135;
	// begin inline asm
	dp4a.s32.s32 %r4695, %r4696, %r4697, %r4691;
	// end inline asm
	// begin inline asm
	dp4a.s32.s32 %r4699, %r4700, %r4701, %r4695;
	// end inline asm
	ld.shared.u32 	%r5850, [%r5509+12];
	and.b32  	%r4704, %r5850, 252645135;
	shr.u32 	%r5851, %r5850, 4;
	and.b32  	%r4708, %r5851, 252645135;
	// begin inline asm
	dp4a.s32.s32 %r4703, %r4704, %r4705, %r4699;
	// end inline asm
	// begin inline asm
	dp4a.s32.s32 %r4707, %r4708, %r4709, %r4703;
	// end inline asm
	ld.shared.f32 	%f1371, [%r5555];
	cvt.rn.f32.s32 	%f1372, %r4707;
	mul.f32 	%f1373, %f1169, %f1372;
	sub.f32 	%f1374, %f1373, %f1369;
	fma.rn.f32 	%f2331, %f1371, %f1374, %f2331;
	ld.shared.u32 	%r4713, [%r5518+5120];
	ld.shared.u32 	%r4717, [%r5518+5136];
	ld.shared.u32 	%r4721, [%r5518+5124];
	ld.shared.u32 	%r4725, [%r5518+5140];
	ld.shared.u32 	%r4729, [%r5518+5128];
	ld.shared.u32 	%r4733, [%r5518+5144];
	ld.shared.u32 	%r4737, [%r5518+5132];
	ld.shared.u32 	%r4741, [%r5518+5148];
	ld.shared.u32 	%r5852, [%r5509+-12672];
	and.b32  	%r4712, %r5852, 252645135;
	shr.u32 	%r5853, %r5852, 4;
	and.b32  	%r4716, %r5853, 252645135;
	// begin inline asm
	dp4a.s32.s32 %r4711, %r4712, %r4713, %r5474;
	// end inline asm
	// begin inline asm
	dp4a.s32.s32 %r4715, %r4716, %r4717, %r4711;
	// end inline asm
	ld.shared.u32 	%r5854, [%r5509+-12668];
	and.b32  	%r4720, %r5854, 252645135;
	shr.u32 	%r5855, %r5854, 4;
	and.b32  	%r4724, %r5855, 252645135;
	// begin inline asm
	dp4a.s32.s32 %r4719, %r4720, %r4721, %r4715;
	// end inline asm
	// begin inline asm
	dp4a.s32.s32 %r4723, %r4724, %r4725, %r4719;
	// end inline asm
	ld.shared.u32 	%r5856, [%r5509+-12664];
	and.b32  	%r4728, %r5856, 252645135;
	shr.u32 	%r5857, %r5856, 4;
	and.b32  	%r4732, %r5857, 252645135;
	// begin inline asm
	dp4a.s32.s32 %r4727, %r4728, %r4729, %r4723;
	// end inline asm
	// begin inline asm
	dp4a.s32.s32 %r4731, %r4732, %r4733, %r4727;
	// end inline asm
	ld.shared.u32 	%r5858, [%r5509+-12660];
	and.b32  	%r4736, %r5858, 252645135;
	shr.u32 	%r5859, %r5858, 4;
	and.b32  	%r4740, %r5859, 252645135;
	// begin inline asm
	dp4a.s32.s32 %r4735, %r4736, %r4737, %r4731;
	// end inline asm
	// begin inline asm
	dp4a.s32.s32 %r4739, %r4740, %r4741, %r4735;
	// end inline asm
	ld.shared.u32 	%r4744, [%r5513+640];
	// begin inline asm
	{.reg .f16 low,high;
  mov.b32 {low,high},%r4744;
  cvt.f32.f16 %f1171, low;}

	// end inline asm
	// begin inline asm
	{.reg .f16 low,high;
  mov.b32 {low,high},%r4744;
  cvt.f32.f16 %f1172, high;}

	// end inline asm
	ld.shared.f32 	%f1375, [%r5522];
	cvt.rn.f32.s32 	%f1376, %r4739;
	mul.f32 	%f1377, %f1171, %f1376;
	mul.f32 	%f1378, %f1172, 0f41000000;
	sub.f32 	%f1379, %f1377, %f1378;
	fma.rn.f32 	%f2378, %f1375, %f1379, %f2378;
	ld.shared.u32 	%r4747, [%r5518+5120];
	ld.shared.u32 	%r4751, [%r5518+5136];
	ld.shared.u32 	%r4755, [%r5518+5124];
	ld.shared.u32 	%r4759, [%r5518+5140];
	ld.shared.u32 	%r4763, [%r5518+5128];
	ld.shared.u32 	%r4767, [%r5518+5144];
	ld.shared.u32 	%r4771, [%r5518+5132];
	ld.shared.u32 	%r4775, [%r5518+5148];
	ld.shared.u32 	%r5860, [%r5509+-8448];
	and.b32  	%r4746, %r5860, 252645135;
	shr.u32 	%r5861, %r5860, 4;
	and.b32  	%r4750, %r5861, 252645135;
	// begin inline asm
	dp4a.s32.s32 %r4745, %r4746, %r4747, %r5474;
	// end inline asm
	// begin inline asm
	dp4a.s32.s32 %r4749, %r4750, %r4751, %r4745;
	// end inline asm
	ld.shared.u32 	%r5862, [%r5509+-8444];
	and.b32  	%r4754, %r5862, 252645135;
	shr.u32 	%r5863, %r5862, 4;
	and.b32  	%r4758, %r5863, 252645135;
	// begin inline asm
	dp4a.s32.s32 %r4753, %r4754, %r4755, %r4749;
	// end inline asm
	// begin inline asm
	dp4a.s32.s32 %r4757, %r4758, %r4759, %r4753;
	// end inline asm
	ld.shared.u32 	%r5864, [%r5509+-8440];
	and.b32  	%r4762, %r5864, 252645135;
	shr.u32 	%r5865, %r5864, 4;
	and.b32  	%r4766, %r5865, 252645135;
	// begin inline asm
	dp4a.s32.s32 %r4761, %r4762, %r4763, %r4757;
	// end inline asm
	// begin inline asm
	dp4a.s32.s32 %r4765, %r4766, %r4767, %r4761;
	// end inline asm
	ld.shared.u32 	%r5866, [%r5509+-8436];
	and.b32  	%r4770, %r5866, 252645135;
	shr.u32 	%r5867, %r5866, 4;
	and.b32  	%r4774, %r5867, 252645135;
	// begin inline asm
	dp4a.s32.s32 %r4769, %r4770, %r4771, %r4765;
	// end inline asm
	// begin inline asm
	dp4a.s32.s32 %r4773, %r4774, %r4775, %r4769;
	// end inline asm
	ld.shared.f32 	%f1380, [%r5533];
	cvt.rn.f32.s32 	%f1381, %r4773;
	mul.f32 	%f1382, %f1171, %f1381;
	sub.f32 	%f1383, %f1382, %f1378;
	fma.rn.f32 	%f2362, %f1380, %f1383, %f2362;
	ld.shared.u32 	%r4779, [%r5518+5120];
	ld.shared.u32 	%r4783, [%r5518+5136];
	ld.shared.u32 	%r4787, [%r5518+5124];
	ld.shared.u32 	%r4791, [%r5518+5140];
	ld.shared.u32 	%r4795, [%r5518+5128];
	ld.shared.u32 	%r4799, [%r5518+5144];
	ld.shared.u32 	%r4803, [%r5518+5132];
	ld.shared.u32 	%r4807, [%r5518+5148];
	ld.shared.u32 	%r5868, [%r5509+-4224];
	and.b32  	%r4778, %r5868, 252645135;
	shr.u32 	%r5869, %r5868, 4;
	and.b32  	%r4782, %r5869, 252645135;
	// begin inline asm
	dp4a.s32.s32 %r4777, %r4778, %r4779, %r5474;
	// end inline asm
	// begin inline asm
	dp4a.s32.s32 %r4781, %r4782, %r4783, %r4777;
	// end inline asm
	ld.shared.u32 	%r5870, [%r5509+-4220];
	and.b32  	%r4786, %r5870, 252645135;
	shr.u32 	%r5871, %r5870, 4;
	and.b32  	%r4790, %r5871, 252645135;
	// begin inline asm
	dp4a.s32.s32 %r4785, %r4786, %r4787, %r4781;
	// end inline asm
	// begin inline asm
	dp4a.s32.s32 %r4789, %r4790, %r4791, %r4785;
	// end inline asm
	ld.shared.u32 	%r5872, [%r5509+-4216];
	and.b32  	%r4794, %r5872, 252645135;
	shr.u32 	%r5873, %r5872, 4;
	and.b32  	%r4798, %r5873, 252645135;
	// begin inline asm
	dp4a.s32.s32 %r4793, %r4794, %r4795, %r4789;
	// end inline asm
	// begin inline asm
	dp4a.s32.s32 %r4797, %r4798, %r4799, %r4793;
	// end inline asm
	ld.shared.u32 	%r5874, [%r5509+-4212];
	and.b32  	%r4802, %r5874, 252645135;
	shr.u32 	%r5875, %r5874, 4;
	and.b32  	%r4806, %r5875, 252645135;
	// begin inline asm
	dp4a.s32.s32 %r4801, %r4802, %r4803, %r4797;
	// end inline asm
	// begin inline asm
	dp4a.s32.s32 %r4805, %r4806, %r4807, %r4801;
	// end inline asm
	ld.shared.u32 	%r4810, [%r5513+640];
	// begin inline asm
	{.reg .f16 low,high;
  mov.b32 {low,high},%r4810;
  cvt.f32.f16 %f1173, low;}

	// end inline asm
	// begin inline asm
	{.reg .f16 low,high;
  mov.b32 {low,high},%r4810;
  cvt.f32.f16 %f1174, high;}

	// end inline asm
	ld.shared.f32 	%f1384, [%r5544];
	cvt.rn.f32.s32 	%f1385, %r4805;
	mul.f32 	%f1386, %f1173, %f1385;
	mul.f32 	%f1387, %f1174, 0f41000000;
	sub.f32 	%f1388, %f1386, %f1387;
	fma.rn.f32 	%f2346, %f1384, %f1388, %f2346;
	ld.shared.u32 	%r4813, [%r5518+5120];
	ld.shared.u32 	%r4817, [%r5518+5136];
	ld.shared.u32 	%r4821, [%r5518+5124];
	ld.shared.u32 	%r4825, [%r5518+5140];
	ld.shared.u32 	%r4829, [%r5518+5128];
	ld.shared.u32 	%r4833, [%r5518+5144];
	ld.shared.u32 	%r4837, [%r5518+5132];
	ld.shared.u32 	%r4841, [%r5518+5148];
	ld.shared.u32 	%r5876, [%r5509];
	and.b32  	%r4812, %r5876, 252645135;
	shr.u32 	%r5877, %r5876, 4;
	and.b32  	%r4816, %r5877, 252645135;
	// begin inline asm
	dp4a.s32.s32 %r4811, %r4812, %r4813, %r5474;
	// end inline asm
	// begin inline asm
	dp4a.s32.s32 %r4815, %r4816, %r4817, %r4811;
	// end inline asm
	ld.shared.u32 	%r5878, [%r5509+4];
	and.b32  	%r4820, %r5878, 252645135;
	shr.u32 	%r5879, %r5878, 4;
	and.b32  	%r4824, %r5879, 252645135;
	// begin inline asm
	dp4a.s32.s32 %r4819, %r4820, %r4821, %r4815;
	// end inline asm
	// begin inline asm
	dp4a.s32.s32 %r4823, %r4824, %r4825, %r4819;
	// end inline asm
	ld.shared.u32 	%r5880, [%r5509+8];
	and.b32  	%r4828, %r5880, 252645135;
	shr.u32 	%r5881, %r5880, 4;
	and.b32  	%r4832, %r5881, 252645135;
	// begin inline asm
	dp4a.s32.s32 %r4827, %r4828, %r4829, %r4823;
	// end inline asm
	// begin inline asm
	dp4a.s32.s32 %r4831, %r4832, %r4833, %r4827;
	// end inline asm
	ld.shared.u32 	%r5882, [%r5509+12];
	and.b32  	%r4836, %r5882, 252645135;
	shr.u32 	%r5883, %r5882, 4;
	and.b32  	%r4840, %r5883, 252645135;
	// begin inline asm
	dp4a.s32.s32 %r4835, %r4836, %r4837, %r4831;
	// end inline asm
	// begin inline asm
	dp4a.s32.s32 %r4839, %r4840, %r4841, %r4835;
	// end inline asm
	ld.shared.f32 	%f1389, [%r5555];
	cvt.rn.f32.s32 	%f1390, %r4839;
	mul.f32 	%f1391, %f1173, %f1390;
	sub.f32 	%f1392, %f1391, %f1387;
	fma.rn.f32 	%f2330, %f1389, %f1392, %f2330;
	ld.shared.u32 	%r4845, [%r5518+5632];
	ld.shared.u32 	%r4849, [%r5518+5648];
	ld.shared.u32 	%r4853, [%r5518+5636];
	ld.shared.u32 	%r4857, [%r5518+5652];
	ld.shared.u32 	%r4861, [%r5518+5640];
	ld.shared.u32 	%r4865, [%r5518+5656];
	ld.shared.u32 	%r4869, [%r5518+5644];
	ld.shared.u32 	%r4873, [%r5518+5660];
	ld.shared.u32 	%r5884, [%r5509+-12672];
	and.b32  	%r4844, %r5884, 252645135;
	shr.u32 	%r5885, %r5884, 4;
	and.b32  	%r4848, %r5885, 252645135;
	// begin inline asm
	dp4a.s32.s32 %r4843, %r4844, %r4845, %r5474;
	// end inline asm
	// begin inline asm
	dp4a.s32.s32 %r4847, %r4848, %r4849, %r4843;
	// end inline asm
	ld.shared.u32 	%r5886, [%r5509+-12668];
	and.b32  	%r4852, %r5886, 252645135;
	shr.u32 	%r5887, %r5886, 4;
	and.b32  	%r4856, %r5887, 252645135;
	// begin inline asm
	dp4a.s32.s32 %r4851, %r4852, %r4853, %r4847;
	// end inline asm
	// begin inline asm
	dp4a.s32.s32 %r4855, %r4856, %r4857, %r4851;
	// end inline asm
	ld.shared.u32 	%r5888, [%r5509+-12664];
	and.b32  	%r4860, %r5888, 252645135;
	shr.u32 	%r5889, %r5888, 4;
	and.b32  	%r4864, %r5889, 252645135;
	// begin inline asm
	dp4a.s32.s32 %r4859, %r4860, %r4861, %r4855;
	// end inline asm
	// begin inline asm
	dp4a.s32.s32 %r4863, %r4864, %r4865, %r4859;
	// end inline asm
	ld.shared.u32 	%r5890, [%r5509+-12660];
	and.b32  	%r4868, %r5890, 252645135;
	shr.u32 	%r5891, %r5890, 4;
	and.b32  	%r4872, %r5891, 252645135;
	// begin inline asm
	dp4a.s32.s32 %r4867, %r4868, %r4869, %r4863;
	// end inline asm
	// begin inline asm
	dp4a.s32.s32 %r4871, %r4872, %r4873, %r4867;
	// end inline asm
	ld.shared.u32 	%r4876, [%r5513+704];
	// begin inline asm
	{.reg .f16 low,high;
  mov.b32 {low,high},%r4876;
  cvt.f32.f16 %f1175, low;}

	// end inline asm
	// begin inline asm
	{.reg .f16 low,high;
  mov.b32 {low,high},%r4876;
  cvt.f32.f16 %f1176, high;}

	// end inline asm
	ld.shared.f32 	%f1393, [%r5522];
	cvt.rn.f32.s32 	%f1394, %r4871;
	mul.f32 	%f1395, %f1175, %f1394;
	mul.f32 	%f1396, %f1176, 0f41000000;
	sub.f32 	%f1397, %f1395, %f1396;
	fma.rn.f32 	%f2377, %f1393, %f1397, %f2377;
	ld.shared.u32 	%r4879, [%r5518+5632];
	ld.shared.u32 	%r4883, [%r5518+5648];
	ld.shared.u32 	%r4887, [%r5518+5636];
	ld.shared.u32 	%r4891, [%r5518+5652];
	ld.shared.u32 	%r4895, [%r5518+5640];
	ld.shared.u32 	%r4899, [%r5518+5656];
	ld.shared.u32 	%r4903, [%r5518+5644];
	ld.shared.u32 	%r4907, [%r5518+5660];
	ld.shared.u32 	%r5892, [%r5509+-8448];
	and.b32  	%r4878, %r5892, 252645135;
	shr.u32 	%r5893, %r5892, 4;
	and.b32  	%r4882, %r5893, 252645135;
	// begin inline asm
	dp4a.s32.s32 %r4877, %r4878, %r4879, %r5474;
	// end inline asm
	// begin inline asm
	dp4a.s32.s32 %r4881, %r4882, %r4883, %r4877;
	// end inline asm
	ld.shared.u32 	%r5894, [%r5509+-8444];
	and.b32  	%r4886, %r5894, 252645135;
	shr.u32 	%r5895, %r5894, 4;
	and.b32  	%r4890, %r5895, 252645135;
	// begin inline asm
	dp4a.s32.s32 %r4885, %r4886, %r4887, %r4881;
	// end inline asm
	// begin inline asm
	dp4a.s32.s32 %r4889, %r4890, %r4891, %r4885;
	// end inline asm
	ld.shared.u32 	%r5896, [%r5509+-8440];
	and.b32  	%r4894, %r5896, 252645135;
	shr.u32 	%r5897, %r5896, 4;
	and.b32  	%r4898, %r5897, 252645135;
	// begin inline asm
	dp4a.s32.s32 %r4893, %r4894, %r4895, %r4889;
	// end inline asm
	// begin inline asm
	dp4a.s32.s32 %r4897, %r4898, %r4899, %r4893;
	// end inline asm
	ld.shared.u32 	%r5898, [%r5509+-8436];
	and.b32  	%r4902, %r5898, 252645135;
	shr.u32 	%r5899, %r5898, 4;
	and.b32  	%r4906, %r5899, 252645135;
	// begin inline asm
	dp4a.s32.s32 %r4901, %r4902, %r4903, %r4897;
	// end inline asm
	// begin inline asm
	dp4a.s32.s32 %r4905, %r4906, %r4907, %r4901;
	// end inline asm
	ld.shared.f32 	%f1398, [%r5533];
	cvt.rn.f32.s32 	%f1399, %r4905;
	mul.f32 	%f1400, %f1175, %f1399;
	sub.f32 	%f1401, %f1400, %f1396;
	fma.rn.f32 	%f2361, %f1398, %f1401, %f2361;
	ld.shared.u32 	%r4911, [%r5518+5632];
	ld.shared.u32 	%r4915, [%r5518+5648];
	ld.shared.u32 	%r4919, [%r5518+5636];
	ld.shared.u32 	%r4923, [%r5518+5652];
	ld.shared.u32 	%r4927, [%r5518+5640];
	ld.shared.u32 	%r4931, [%r5518+5656];
	ld.shared.u32 	%r4935, [%r5518+5644];
	ld.shared.u32 	%r4939, [%r5518+5660];
	ld.shared.u32 	%r5900, [%r5509+-4224];
	and.b32  	%r4910, %r5900, 252645135;
	shr.u32 	%r5901, %r5900, 4;
	and.b32  	%r4914, %r5901, 252645135;
	// begin inline asm
	dp4a.s32.s32 %r4909, %r4910, %r4911, %r5474;
	// end inline asm
	// begin inline asm
	dp4a.s32.s32 %r4913, %r4914, %r4915, %r4909;
	// end inline asm
	ld.shared.u32 	%r5902, [%r5509+-4220];
	and.b32  	%r4918, %r5902, 252645135;
	shr.u32 	%r5903, %r5902, 4;
	and.b32  	%r4922, %r5903, 252645135;
	// begin inline asm
	dp4a.s32.s32 %r4917, %r4918, %r4919, %r4913;
	// end inline asm
	// begin inline asm
	dp4a.s32.s32 %r4921, %r4922, %r4923, %r4917;
	// end inline asm
	ld.shared.u32 	%r5904, [%r5509+-4216];
	and.b32  	%r4926, %r5904, 252645135;
	shr.u32 	%r5905, %r5904, 4;
	and.b32  	%r4930, %r5905, 252645135;
	// begin inline asm
	dp4a.s32.s32 %r4925, %r4926, %r4927, %r4921;
	// end inline asm
	// begin inline asm
	dp4a.s32.s32 %r4929, %r4930, %r4931, %r4925;
	// end inline asm
	ld.shared.u32 	%r5906, [%r5509+-4212];
	and.b32  	%r4934, %r5906, 252645135;
	shr.u32 	%r5907, %r5906, 4;
	and.b32  	%r4938, %r5907, 252645135;
	// begin inline asm
	dp4a.s32.s32 %r4933, %r4934, %r4935, %r4929;
	// end inline asm
	// begin inline asm
	dp4a.s32.s32 %r4937, %r4938, %r4939, %r4933;
	// end inline asm
	ld.shared.u32 	%r4942, [%r5513+704];
	// begin inline asm
	{.reg .f16 low,high;
  mov.b32 {low,high},%r4942;
  cvt.f32.f16 %f1177, low;}

	// end inline asm
	// begin inline asm
	{.reg .f16 low,high;
  mov.b32 {low,high},%r4942;
  cvt.f32.f16 %f1178, high;}

	// end inline asm
	ld.shared.f32 	%f1402, [%r5544];
	cvt.rn.f32.s32 	%f1403, %r4937;
	mul.f32 	%f1404, %f1177, %f1403;
	mul.f32 	%f1405, %f1178, 0f41000000;
	sub.f32 	%f1406, %f1404, %f1405;
	fma.rn.f32 	%f2345, %f1402, %f1406, %f2345;
	ld.shared.u32 	%r4945, [%r5518+5632];
	ld.shared.u32 	%r4949, [%r5518+5648];
	ld.shared.u32 	%r4953, [%r5518+5636];
	ld.shared.u32 	%r4957, [%r5518+5652];
	ld.shared.u32 	%r4961, [%r5518+5640];
	ld.shared.u32 	%r4965, [%r5518+5656];
	ld.shared.u32 	%r4969, [%r5518+5644];
	ld.shared.u32 	%r4973, [%r5518+5660];
	ld.shared.u32 	%r5908, [%r5509];
	and.b32  	%r4944, %r5908, 252645135;
	shr.u32 	%r5909, %r5908, 4;
	and.b32  	%r4948, %r5909, 252645135;
	// begin inline asm
	dp4a.s32.s32 %r4943, %r4944, %r4945, %r5474;
	// end inline asm
	// begin inline asm
	dp4a.s32.s32 %r4947, %r4948, %r4949, %r4943;
	// end inline asm
	ld.shared.u32 	%r5910, [%r5509+4];
	and.b32  	%r4952, %r5910, 252645135;
	shr.u32 	%r5911, %r5910, 4;
	and.b32  	%r4956, %r5911, 252645135;
	// begin inline asm
	dp4a.s32.s32 %r4951, %r4952, %r4953, %r4947;
	// end inline asm
	// begin inline asm
	dp4a.s32.s32 %r4955, %r4956, %r4957, %r4951;
	// end inline asm
	ld.shared.u32 	%r5912, [%r5509+8];
	and.b32  	%r4960, %r5912, 252645135;
	shr.u32 	%r5913, %r5912, 4;
	and.b32  	%r4964, %r5913, 252645135;
	// begin inline asm
	dp4a.s32.s32 %r4959, %r4960, %r4961, %r4955;
	// end inline asm
	// begin inline asm
	dp4a.s32.s32 %r4963, %r4964, %r4965, %r4959;
	// end inline asm
	ld.shared.u32 	%r5914, [%r5509+12];
	and.b32  	%r4968, %r5914, 252645135;
	shr.u32 	%r5915, %r5914, 4;
	and.b32  	%r4972, %r5915, 252645135;
	// begin inline asm
	dp4a.s32.s32 %r4967, %r4968, %r4969, %r4963;
	// end inline asm
	// begin inline asm
	dp4a.s32.s32 %r4971, %r4972, %r4973, %r4967;
	// end inline asm
	ld.shared.f32 	%f1407, [%r5555];
	cvt.rn.f32.s32 	%f1408, %r4971;
	mul.f32 	%f1409, %f1177, %f1408;
	sub.f32 	%f1410, %f1409, %f1405;
	fma.rn.f32 	%f2329, %f1407, %f1410, %f2329;
	ld.shared.u32 	%r4977, [%r5518+6144];
	ld.shared.u32 	%r4981, [%r5518+6160];
	ld.shared.u32 	%r4985, [%r5518+6148];
	ld.shared.u32 	%r4989, [%r5518+6164];
	ld.shared.u32 	%r4993, [%r5518+6152];
	ld.shared.u32 	%r4997, [%r5518+6168];
	ld.shared.u32 	%r5001, [%r5518+6156];
	ld.shared.u32 	%r5005, [%r5518+6172];
	ld.shared.u32 	%r5916, [%r5509+-12672];
	and.b32  	%r4976, %r5916, 252645135;
	shr.u32 	%r5917, %r5916, 4;
	and.b32  	%r4980, %r5917, 252645135;
	// begin inline asm
	dp4a.s32.s32 %r4975, %r4976, %r4977, %r5474;
	// end inline asm
	// begin inline asm
	dp4a.s32.s32 %r4979, %r4980, %r4981, %r4975;
	// end inline asm
	ld.shared.u32 	%r5918, [%r5509+-12668];
	and.b32  	%r4984, %r5918, 252645135;
	shr.u32 	%r5919, %r5918, 4;
	and.b32  	%r4988, %r5919, 252645135;
	// begin inline asm
	dp4a.s32.s32 %r4983, %r4984, %r4985, %r4979;
	// end inline asm
	// begin inline asm
	dp4a.s32.s32 %r4987, %r4988, %r4989, %r4983;
	// end inline asm
	ld.shared.u32 	%r5920, [%r5509+-12664];
	and.b32  	%r4992, %r5920, 252645135;
	shr.u32 	%r5921, %r5920, 4;
	and.b32  	%r4996, %r5921, 252645135;
	// begin inline asm
	dp4a.s32.s32 %r4991, %r4992, %r4993, %r4987;
	// end inline asm
	// begin inline asm
	dp4a.s32.s32 %r4995, %r4996, %r4997, %r4991;
	// end inline asm
	ld.shared.u32 	%r5922, [%r5509+-12660];
	and.b32  	%r5000, %r5922, 252645135;
	shr.u32 	%r5923, %r5922, 4;
	and.b32  	%r5004, %r5923, 252645135;
	// begin inline asm
	dp4a.s32.s32 %r4999, %r5000, %r5001, %r4995;
	// end inline asm
	// begin inline asm
	dp4a.s32.s32 %r5003, %r5004, %r5005, %r4999;
	// end inline asm
	ld.shared.u32 	%r5008, [%r5513+768];
	// begin inline asm
	{.reg .f16 low,high;
  mov.b32 {low,high},%r5008;
  cvt.f32.f16 %f1179, low;}

	// end inline asm
	// begin inline asm
	{.reg .f16 low,high;
  mov.b32 {low,high},%r5008;
  cvt.f32.f16 %f1180, high;}

	// end inline asm
	ld.shared.f32 	%f1411, [%r5522];
	cvt.rn.f32.s32 	%f1412, %r5003;
	mul.f32 	%f1413, %f1179, %f1412;
	mul.f32 	%f1414, %f1180, 0f41000000;
	sub.f32 	%f1415, %f1413, %f1414;
	fma.rn.f32 	%f2376, %f1411, %f1415, %f2376;
	ld.shared.u32 	%r5011, [%r5518+6144];
	ld.shared.u32 	%r5015, [%r5518+6160];
	ld.shared.u32 	%r5019, [%r5518+6148];
	ld.shared.u32 	%r5023, [%r5518+6164];
	ld.shared.u32 	%r5027, [%r5518+6152];
	ld.shared.u32 	%r5031, [%r5518+6168];
	ld.shared.u32 	%r5035, [%r5518+6156];
	ld.shared.u32 	%r5039, [%r5518+6172];
	ld.shared.u32 	%r5924, [%r5509+-8448];
	and.b32  	%r5010, %r5924, 252645135;
	shr.u32 	%r5925, %r5924, 4;
	and.b32  	%r5014, %r5925, 252645135;
	// begin inline asm
	dp4a.s32.s32 %r5009, %r5010, %r5011, %r5474;
	// end inline asm
	// begin inline asm
	dp4a.s32.s32 %r5013, %r5014, %r5015, %r5009;
	// end inline asm
	ld.shared.u32 	%r5926, [%r5509+-8444];
	and.b32  	%r5018, %r5926, 252645135;
	shr.u32 	%r5927, %r5926, 4;
	and.b32  	%r5022, %r5927, 252645135;
	// begin inline asm
	dp4a.s32.s32 %r5017, %r5018, %r5019, %r5013;
	// end inline asm
	// begin inline asm
	dp4a.s32.s32 %r5021, %r5022, %r5023, %r5017;
	// end inline asm
	ld.shared.u32 	%r5928, [%r5509+-8440];
	and.b32  	%r5026, %r5928, 252645135;
	shr.u32 	%r5929, %r5928, 4;
	and.b32  	%r5030, %r5929, 252645135;
	// begin inline asm
	dp4a.s32.s32 %r5025, %r5026, %r5027, %r5021;
	// end inline asm
	// begin inline asm
	dp4a.s32.s32 %r5029, %r5030, %r5031, %r5025;
	// end inline asm
	ld.shared.u32 	%r5930, [%r5509+-8436];
	and.b32  	%r5034, %r5930, 252645135;
	shr.u32 	%r5931, %r5930, 4;
	and.b32  	%r5038, %r5931, 252645135;
	// begin inline asm
	dp4a.s32.s32 %r5033, %r5034, %r5035, %r5029;
	// end inline asm
	// begin inline asm
	dp4a.s32.s32 %r5037, %r5038, %r5039, %r5033;
	// end inline asm
	ld.shared.f32 	%f1416, [%r5533];
	cvt.rn.f32.s32 	%f1417, %r5037;
	mul.f32 	%f1418, %f1179, %f1417;
	sub.f32 	%f1419, %f1418, %f1414;
	fma.rn.f32 	%f2360, %f1416, %f1419, %f2360;
	ld.shared.u32 	%r5043, [%r5518+6144];
	ld.shared.u32 	%r5047, [%r5518+6160];
	ld.shared.u32 	%r5051, [%r5518+6148];
	ld.shared.u32 	%r5055, [%r5518+6164];
	ld.shared.u32 	%r5059, [%r5518+6152];
	ld.shared.u32 	%r5063, [%r5518+6168];
	ld.shared.u32 	%r5067, [%r5518+6156];
	ld.shared.u32 	%r5071, [%r5518+6172];
	ld.shared.u32 	%r5932, [%r5509+-4224];
	and.b32  	%r5042, %r5932, 252645135;
	shr.u32 	%r5933, %r5932, 4;
	and.b32  	%r5046, %r5933, 252645135;
	// begin inline asm
	dp4a.s32.s32 %r5041, %r5042, %r5043, %r5474;
	// end inline asm
	// begin inline asm
	dp4a.s32.s32 %r5045, %r5046, %r5047, %r5041;
	// end inline asm
	ld.shared.u32 	%r5934, [%r5509+-4220];
	and.b32  	%r5050, %r5934, 252645135;
	shr.u32 	%r5935, %r5934, 4;
	and.b32  	%r5054, %r5935, 252645135;
	// begin inline asm
	dp4a.s32.s32 %r5049, %r5050, %r5051, %r5045;
	// end inline asm
	// begin inline asm
	dp4a.s32.s32 %r5053, %r5054, %r5055, %r5049;
	// end inline asm
	ld.shared.u32 	%r5936, [%r5509+-4216];
	and.b32  	%r5058, %r5936, 252645135;
	shr.u32 	%r5937, %r5936, 4;
	and.b32  	%r5062, %r5937, 252645135;
	// begin inline asm
	dp4a.s32.s32 %r5057, %r5058, %r5059, %r5053;
	// end inline asm
	// begin inline asm
	dp4a.s32.s32 %r5061, %r5062, %r5063, %r5057;
	// end inline asm
	ld.shared.u32 	%r5938, [%r5509+-4212];
	and.b32  	%r5066, %r5938, 252645135;
	shr.u32 	%r5939, %r5938, 4;
	and.b32  	%r5070, %r5939, 252645135;
	// begin inline asm
	dp4a.s32.s32 %r5065, %r5066, %r5067, %r5061;
	// end inline asm
	// begin inline asm
	dp4a.s32.s32 %r5069, %r5070, %r5071, %r5065;
	// end inline asm
	ld.shared.u32 	%r5074, [%r5513+768];
	// begin inline asm
	{.reg .f16 low,high;
  mov.b32 {low,high},%r5074;
  cvt.f32.f16 %f1181, low;}

	// end inline asm
	// begin inline asm
	{.reg .f16 low,high;
  mov.b32 {low,high},%r5074;
  cvt.f32.f16 %f1182, high;}

	// end inline asm
	ld.shared.f32 	%f1420, [%r5544];
	cvt.rn.f32.s32 	%f1421, %r5069;
	mul.f32 	%f1422, %f1181, %f1421;
	mul.f32 	%f1423, %f1182, 0f41000000;
	sub.f32 	%f1424, %f1422, %f1423;
	fma.rn.f32 	%f2344, %f1420, %f1424, %f2344;
	ld.shared.u32 	%r5077, [%r5518+6144];
	ld.shared.u32 	%r5081, [%r5518+6160];
	ld.shared.u32 	%r5085, [%r5518+6148];
	ld.shared.u32 	%r5089, [%r5518+6164];
	ld.shared.u32 	%r5093, [%r5518+6152];
	ld.shared.u32 	%r5097, [%r5518+6168];
	ld.shared.u32 	%r5101, [%r5518+6156];
	ld.shared.u32 	%r5105, [%r5518+6172];
	ld.shared.u32 	%r5940, [%r5509];
	and.b32  	%r5076, %r5940, 252645135;
	shr.u32 	%r5941, %r5940, 4;
	and.b32  	%r5080, %r5941, 252645135;
	// begin inline asm
	dp4a.s32.s32 %r5075, %r5076, %r5077, %r5474;
	// end inline asm
	// begin inline asm
	dp4a.s32.s32 %r5079, %r5080, %r5081, %r5075;
	// end inline asm
	ld.shared.u32 	%r5942, [%r5509+4];
	and.b32  	%r5084, %r5942, 252645135;
	shr.u32 	%r5943, %r5942, 4;
	and.b32  	%r5088, %r5943, 252645135;
	// begin inline asm
	dp4a.s32.s32 %r5083, %r5084, %r5085, %r5079;
	// end inline asm
	// begin inline asm
	dp4a.s32.s32 %r5087, %r5088, %r5089, %r5083;
	// end inline asm
	ld.shared.u32 	%r5944, [%r5509+8];
	and.b32  	%r5092, %r5944, 252645135;
	shr.u32 	%r5945, %r5944, 4;
	and.b32  	%r5096, %r5945, 252645135;
	// begin inline asm
	dp4a.s32.s32 %r5091, %r5092, %r5093, %r5087;
	// end inline asm
	// begin inline asm
	dp4a.s32.s32 %r5095, %r5096, %r5097, %r5091;
	// end inline asm
	ld.shared.u32 	%r5946, [%r5509+12];
	and.b32  	%r5100, %r5946, 252645135;
	shr.u32 	%r5947, %r5946, 4;
	and.b32  	%r5104, %r5947, 252645135;
	// begin inline asm
	dp4a.s32.s32 %r5099, %r5100, %r5101, %r5095;
	// end inline asm
	// begin inline asm
	dp4a.s32.s32 %r5103, %r5104, %r5105, %r5099;
	// end inline asm
	ld.shared.f32 	%f1425, [%r5555];
	cvt.rn.f32.s32 	%f1426, %r5103;
	mul.f32 	%f1427, %f1181, %f1426;
	sub.f32 	%f1428, %f1427, %f1423;
	fma.rn.f32 	%f2328, %f1425, %f1428, %f2328;
	ld.shared.u32 	%r5109, [%r5518+6656];
	ld.shared.u32 	%r5113, [%r5518+6672];
	ld.shared.u32 	%r5117, [%r5518+6660];
	ld.shared.u32 	%r5121, [%r5518+6676];
	ld.shared.u32 	%r5125, [%r5518+6664];
	ld.shared.u32 	%r5129, [%r5518+6680];
	ld.shared.u32 	%r5133, [%r5518+6668];
	ld.shared.u32 	%r5137, [%r5518+6684];
	ld.shared.u32 	%r5948, [%r5509+-12672];
	and.b32  	%r5108, %r5948, 252645135;
	shr.u32 	%r5949, %r5948, 4;
	and.b32  	%r5112, %r5949, 252645135;
	// begin inline asm
	dp4a.s32.s32 %r5107, %r5108, %r5109, %r5474;
	// end inline asm
	// begin inline asm
	dp4a.s32.s32 %r5111, %r5112, %r5113, %r5107;
	// end inline asm
	ld.shared.u32 	%r5950, [%r5509+-12668];
	and.b32  	%r5116, %r5950, 252645135;
	shr.u32 	%r5951, %r5950, 4;
	and.b32  	%r5120, %r5951, 252645135;
	// begin inline asm
	dp4a.s32.s32 %r5115, %r5116, %r5117, %r5111;
	// end inline asm
	// begin inline asm
	dp4a.s32.s32 %r5119, %r5120, %r5121, %r5115;
	// end inline asm
	ld.shared.u32 	%r5952, [%r5509+-12664];
	and.b32  	%r5124, %r5952, 252645135;
	shr.u32 	%r5953, %r5952, 4;
	and.b32  	%r5128, %r5953, 252645135;
	// begin inline asm
	dp4a.s32.s32 %r5123, %r5124, %r5125, %r5119;
	// end inline asm
	// begin inline asm
	dp4a.s32.s32 %r5127, %r5128, %r5129, %r5123;
	// end inline asm
	ld.shared.u32 	%r5954, [%r5509+-12660];
	and.b32  	%r5132, %r5954, 252645135;
	shr.u32 	%r5955, %r5954, 4;
	and.b32  	%r5136, %r5955, 252645135;
	// begin inline asm
	dp4a.s32.s32 %r5131, %r5132, %r5133, %r5127;
	// end inline asm
	// begin inline asm
	dp4a.s32.s32 %r5135, %r5136, %r5137, %r5131;
	// end inline asm
	ld.shared.u32 	%r5140, [%r5513+832];
	// begin inline asm
	{.reg .f16 low,high;
  mov.b32 {low,high},%r5140;
  cvt.f32.f16 %f1183, low;}

	// end inline asm
	// begin inline asm
	{.reg .f16 low,high;
  mov.b32 {low,high},%r5140;
  cvt.f32.f16 %f1184, high;}

	// end inline asm
	ld.shared.f32 	%f1429, [%r5522];
	cvt.rn.f32.s32 	%f1430, %r5135;
	mul.f32 	%f1431, %f1183, %f1430;
	mul.f32 	%f1432, %f1184, 0f41000000;
	sub.f32 	%f1433, %f1431, %f1432;
	fma.rn.f32 	%f2375, %f1429, %f1433, %f2375;
	ld.shared.u32 	%r5143, [%r5518+6656];
	ld.shared.u32 	%r5147, [%r5518+6672];
	ld.shared.u32 	%r5151, [%r5518+6660];
	ld.shared.u32 	%r5155, [%r5518+6676];
	ld.shared.u32 	%r5159, [%r5518+6664];
	ld.shared.u32 	%r5163, [%r5518+6680];
	ld.shared.u32 	%r5167, [%r5518+6668];
	ld.shared.u32 	%r5171, [%r5518+6684];
	ld.shared.u32 	%r5956, [%r5509+-8448];
	and.b32  	%r5142, %r5956, 252645135;
	shr.u32 	%r5957, %r5956, 4;
	and.b32  	%r5146, %r5957, 252645135;
	// begin inline asm
	dp4a.s32.s32 %r5141, %r5142, %r5143, %r5474;
	// end inline asm
	// begin inline asm
	dp4a.s32.s32 %r5145, %r5146, %r5147, %r5141;
	// end inline asm
	ld.shared.u32 	%r5958, [%r5509+-8444];
	and.b32  	%r5150, %r5958, 252645135;
	shr.u32 	%r5959, %r5958, 4;
	and.b32  	%r5154, %r5959, 252645135;
	// begin inline asm
	dp4a.s32.s32 %r5149, %r5150, %r5151, %r5145;
	// end inline asm
	// begin inline asm
	dp4a.s32.s32 %r5153, %r5154, %r5155, %r5149;
	// end inline asm
	ld.shared.u32 	%r5960, [%r5509+-8440];
	and.b32  	%r5158, %r5960, 252645135;
	shr.u32 	%r5961, %r5960, 4;
	and.b32  	%r5162, %r5961, 252645135;
	// begin inline asm
	dp4a.s32.s32 %r5157, %r5158, %r5159, %r5153;
	// end inline asm
	// begin inline asm
	dp4a.s32.s32 %r5161, %r5162, %r5163, %r5157;
	// end inline asm
	ld.shared.u32 	%r5962, [%r5509+-8436];
	and.b32  	%r5166, %r5962, 252645135;
	shr.u32 	%r5963, %r5962, 4;
	and.b32  	%r5170, %r5963, 252645135;
	// begin inline asm
	dp4a.s32.s32 %r5165, %r5166, %r5167, %r5161;
	// end inline asm
	// begin inline asm
	dp4a.s32.s32 %r5169, %r5170, %r5171, %r5165;
	// end inline asm
	ld.shared.f32 	%f1434, [%r5533];
	cvt.rn.f32.s32 	%f1435, %r5169;
	mul.f32 	%f1436, %f1183, %f1435;
	sub.f32 	%f1437, %f1436, %f1432;
	fma.rn.f32 	%f2359, %f1434, %f1437, %f2359;
	ld.shared.u32 	%r5175, [%r5518+6656];
	ld.shared.u32 	%r5179, [%r5518+6672];
	ld.shared.u32 	%r5183, [%r5518+6660];
	ld.shared.u32 	%r5187, [%r5518+6676];
	ld.shared.u32 	%r5191, [%r5518+6664];
	ld.shared.u32 	%r5195, [%r5518+6680];
	ld.shared.u32 	%r5199, [%r5518+6668];
	ld.shared.u32 	%r5203, [%r5518+6684];
	ld.shared.u32 	%r5964, [%r5509+-4224];
	and.b32  	%r5174, %r5964, 252645135;
	shr.u32 	%r5965, %r5964, 4;
	and.b32  	%r5178, %r5965, 252645135;
	// begin inline asm
	dp4a.s32.s32 %r5173, %r5174, %r5175, %r5474;
	// end inline asm
	// begin inline asm
	dp4a.s32.s32 %r5177, %r5178, %r5179, %r5173;
	// end inline asm
	ld.shared.u32 	%r5966, [%r5509+-4220];
	and.b32  	%r5182, %r5966, 252645135;
	shr.u32 	%r5967, %r5966, 4;
	and.b32  	%r5186, %r5967, 252645135;
	// begin inline asm
	dp4a.s32.s32 %r5181, %r5182, %r5183, %r5177;
	// end inline asm
	// begin inline asm
	dp4a.s32.s32 %r5185, %r5186, %r5187, %r5181;
	// end inline asm
	ld.shared.u32 	%r5968, [%r5509+-4216];
	and.b32  	%r5190, %r5968, 252645135;
	shr.u32 	%r5969, %r5968, 4;
	and.b32  	%r5194, %r5969, 252645135;
	// begin inline asm
	dp4a.s32.s32 %r5189, %r5190, %r5191, %r5185;
	// end inline asm
	// begin inline asm
	dp4a.s32.s32 %r5193, %r5194, %r5195, %r5189;
	// end inline asm
	ld.shared.u32 	%r5970, [%r5509+-4212];
	and.b32  	%r5198, %r5970, 252645135;
	shr.u32 	%r5971, %r5970, 4;
	and.b32  	%r5202, %r5971, 252645135;
	// begin inline asm
	dp4a.s32.s32 %r5197, %r5198, %r5199, %r5193;
	// end inline asm
	// begin inline asm
	dp4a.s32.s32 %r5201, %r5202, %r5203, %r5197;
	// end inline asm
	ld.shared.u32 	%r5206, [%r5513+832];
	// begin inline asm
	{.reg .f16 low,high;
  mov.b32 {low,high},%r5206;
  cvt.f32.f16 %f1185, low;}

	// end inline asm
	// begin inline asm
	{.reg .f16 low,high;
  mov.b32 {low,high},%r5206;
  cvt.f32.f16 %f1186, high;}

	// end inline asm
	ld.shared.f32 	%f1438, [%r5544];
	cvt.rn.f32.s32 	%f1439, %r5201;
	mul.f32 	%f1440, %f1185, %f1439;
	mul.f32 	%f1441, %f1186, 0f41000000;
	sub.f32 	%f1442, %f1440, %f1441;
	fma.rn.f32 	%f2343, %f1438, %f1442, %f2343;
	ld.shared.u32 	%r5209, [%r5518+6656];
	ld.shared.u32 	%r5213, [%r5518+6672];
	ld.shared.u32 	%r5217, [%r5518+6660];
	ld.shared.u32 	%r5221, [%r5518+6676];
	ld.shared.u32 	%r5225, [%r5518+6664];
	ld.shared.u32 	%r5229, [%r5518+6680];
	ld.shared.u32 	%r5233, [%r5518+6668];
	ld.shared.u32 	%r5237, [%r5518+6684];
	ld.shared.u32 	%r5972, [%r5509];
	and.b32  	%r5208, %r5972, 252645135;
	shr.u32 	%r5973, %r5972, 4;
	and.b32  	%r5212, %r5973, 252645135;
	// begin inline asm
	dp4a.s32.s32 %r5207, %r5208, %r5209, %r5474;
	// end inline asm
	// begin inline asm
	dp4a.s32.s32 %r5211, %r5212, %r5213, %r5207;
	// end inline asm
	ld.shared.u32 	%r5974, [%r5509+4];
	and.b32  	%r5216, %r5974, 252645135;
	shr.u32 	%r5975, %r5974, 4;
	and.b32  	%r5220, %r5975, 252645135;
	// begin inline asm
	dp4a.s32.s32 %r5215, %r5216, %r5217, %r5211;
	// end inline asm
	// begin inline asm
	dp4a.s32.s32 %r5219, %r5220, %r5221, %r5215;
	// end inline asm
	ld.shared.u32 	%r5976, [%r5509+8];
	and.b32  	%r5224, %r5976, 252645135;
	shr.u32 	%r5977, %r5976, 4;
	and.b32  	%r5228, %r5977, 252645135;
	// begin inline asm
	dp4a.s32.s32 %r5223, %r5224, %r5225, %r5219;
	// end inline asm
	// begin inline asm
	dp4a.s32.s32 %r5227, %r5228, %r5229, %r5223;
	// end inline asm
	ld.shared.u32 	%r5978, [%r5509+12];
	and.b32  	%r5232, %r5978, 252645135;
	shr.u32 	%r5979, %r5978, 4;
	and.b32  	%r5236, %r5979, 252645135;
	// begin inline asm
	dp4a.s32.s32 %r5231, %r5232, %r5233, %r5227;
	// end inline asm
	// begin inline asm
	dp4a.s32.s32 %r5235, %r5236, %r5237, %r5231;
	// end inline asm
	ld.shared.f32 	%f1443, [%r5555];
	cvt.rn.f32.s32 	%f1444, %r5235;
	mul.f32 	%f1445, %f1185, %f1444;
	sub.f32 	%f1446, %f1445, %f1441;
	fma.rn.f32 	%f2327, %f1443, %f1446, %f2327;
	ld.shared.u32 	%r5241, [%r5518+7168];
	ld.shared.u32 	%r5245, [%r5518+7184];
	ld.shared.u32 	%r5249, [%r5518+7172];
	ld.shared.u32 	%r5253, [%r5518+7188];
	ld.shared.u32 	%r5257, [%r5518+7176];
	ld.shared.u32 	%r5261, [%r5518+7192];
	ld.shared.u32 	%r5265, [%r5518+7180];
	ld.shared.u32 	%r5269, [%r5518+7196];
	ld.shared.u32 	%r5980, [%r5509+-12672];
	and.b32  	%r5240, %r5980, 252645135;
	shr.u32 	%r5981, %r5980, 4;
	and.b32  	%r5244, %r5981, 252645135;
	// begin inline asm
	dp4a.s32.s32 %r5239, %r5240, %r5241, %r5474;
	// end inline asm
	// begin inline asm
	dp4a.s32.s32 %r5243, %r5244, %r5245, %r5239;
	// end inline asm
	ld.shared.u32 	%r5982, [%r5509+-12668];
	and.b32  	%r5248, %r5982, 252645135;
	shr.u32 	%r5983, %r5982, 4;
	and.b32  	%r5252, %r5983, 252645135;
	// begin inline asm
	dp4a.s32.s32 %r5247, %r5248, %r5249, %r5243;
	// end inline asm
	// begin inline asm
	dp4a.s32.s32 %r5251, %r5252, %r5253, %r5247;
	// end inline asm
	ld.shared.u32 	%r5984, [%r5509+-12664];
	and.b32  	%r5256, %r5984, 252645135;
	shr.u32 	%r5985, %r5984, 4;
	and.b32  	%r5260, %r5985, 252645135;
	// begin inline asm
	dp4a.s32.s32 %r5255, %r5256, %r5257, %r5251;
	// end inline asm
	// begin inline asm
	dp4a.s32.s32 %r5259, %r5260, %r5261, %r5255;
	// end inline asm
	ld.shared.u32 	%r5986, [%r5509+-12660];
	and.b32  	%r5264, %r5986, 252645135;
	shr.u32 	%r5987, %r5986, 4;
	and.b32  	%r5268, %r5987, 252645135;
	// begin inline asm
	dp4a.s32.s32 %r5263, %r5264, %r5265, %r5259;
	// end inline asm
	// begin inline asm
	dp4a.s32.s32 %r5267, %r5268, %r5269, %r5263;
	// end inline asm
	ld.shared.u32 	%r5272, [%r5513+896];
	// begin inline asm
	{.reg .f16 low,high;
  mov.b32 {low,high},%r5272;
  cvt.f32.f16 %f1187, low;}

	// end inline asm
	// begin inline asm
	{.reg .f16 low,high;
  mov.b32 {low,high},%r5272;
  cvt.f32.f16 %f1188, high;}

	// end inline asm
	ld.shared.f32 	%f1447, [%r5522];
	cvt.rn.f32.s32 	%f1448, %r5267;
	mul.f32 	%f1449, %f1187, %f1448;
	mul.f32 	%f1450, %f1188, 0f41000000;
	sub.f32 	%f1451, %f1449, %f1450;
	fma.rn.f32 	%f2374, %f1447, %f1451, %f2374;
	ld.shared.u32 	%r5275, [%r5518+7168];
	ld.shared.u32 	%r5279, [%r5518+7184];
	ld.shared.u32 	%r5283, [%r5518+7172];
	ld.shared.u32 	%r5287, [%r5518+7188];
	ld.shared.u32 	%r5291, [%r5518+7176];
	ld.shared.u32 	%r5295, [%r5518+7192];
	ld.shared.u32 	%r5299, [%r5518+7180];
	ld.shared.u32 	%r5303, [%r5518+7196];
	ld.shared.u32 	%r5988, [%r5509+-8448];
	and.b32  	%r5274, %r5988, 252645135;
	shr.u32 	%r5989, %r5988, 4;
	and.b32  	%r5278, %r5989, 252645135;
	// begin inline asm
	dp4a.s32.s32 %r5273, %r5274, %r5275, %r5474;
	// end inline asm
	// begin inline asm
	dp4a.s32.s32 %r5277, %r5278, %r5279, %r5273;
	// end inline asm
	ld.shared.u32 	%r5990, [%r5509+-8444];
	and.b32  	%r5282, %r5990, 252645135;
	shr.u32 	%r5991, %r5990, 4;
	and.b32  	%r5286, %r5991, 252645135;
	// begin inline asm
	dp4a.s32.s32 %r5281, %r5282, %r5283, %r5277;
	// end inline asm
	// begin inline asm
	dp4a.s32.s32 %r5285, %r5286, %r5287, %r5281;
	// end inline asm
	ld.shared.u32 	%r5992, [%r5509+-8440];
	and.b32  	%r5290, %r5992, 252645135;
	shr.u32 	%r5993, %r5992, 4;
	and.b32  	%r5294, %r5993, 252645135;
	// begin inline asm
	dp4a.s32.s32 %r5289, %r5290, %r5291, %r5285;
	// end inline asm
	// begin inline asm
	dp4a.s32.s32 %r5293, %r5294, %r5295, %r5289;
	// end inline asm
	ld.shared.u32 	%r5994, [%r5509+-8436];
	and.b32  	%r5298, %r5994, 252645135;
	shr.u32 	%r5995, %r5994, 4;
	and.b32  	%r5302, %r5995, 252645135;
	// begin inline asm
	dp4a.s32.s32 %r5297, %r5298, %r5299, %r5293;
	// end inline asm
	// begin inline asm
	dp4a.s32.s32 %r5301, %r5302, %r5303, %r5297;
	// end inline asm
	ld.shared.f32 	%f1452, [%r5533];
	cvt.rn.f32.s32 	%f1453, %r5301;
	mul.f32 	%f1454, %f1187, %f1453;
	sub.f32 	%f1455, %f1454, %f1450;
	fma.rn.f32 	%f2358, %f1452, %f1455, %f2358;
	ld.shared.u32 	%r5307, [%r5518+7168];
	ld.shared.u32 	%r5311, [%r5518+7184];
	ld.shared.u32 	%r5315, [%r5518+7172];
	ld.shared.u32 	%r5319, [%r5518+7188];
	ld.shared.u32 	%r5323, [%r5518+7176];
	ld.shared.u32 	%r5327, [%r5518+7192];
	ld.shared.u32 	%r5331, [%r5518+7180];
	ld.shared.u32 	%r5335, [%r5518+7196];
	ld.shared.u32 	%r5996, [%r5509+-4224];
	and.b32  	%r5306, %r5996, 252645135;
	shr.u32 	%r5997, %r5996, 4;
	and.b32  	%r5310, %r5997, 252645135;
	// begin inline asm
	dp4a.s32.s32 %r5305, %r5306, %r5307, %r5474;
	// end inline asm
	// begin inline asm
	dp4a.s32.s32 %r5309, %r5310, %r5311, %r5305;
	// end inline asm
	ld.shared.u32 	%r5998, [%r5509+-4220];
	and.b32  	%r5314, %r5998, 252645135;
	shr.u32 	%r5999, %r5998, 4;
	and.b32  	%r5318, %r5999, 252645135;
	// begin inline asm
	dp4a.s32.s32 %r5313, %r5314, %r5315, %r5309;
	// end inline asm
	// begin inline asm
	dp4a.s32.s32 %r5317, %r5318, %r5319, %r5313;
	// end inline asm
	ld.shared.u32 	%r6000, [%r5509+-4216];
	and.b32  	%r5322, %r6000, 252645135;
	shr.u32 	%r6001, %r6000, 4;
	and.b32  	%r5326, %r6001, 252645135;
	// begin inline asm
	dp4a.s32.s32 %r5321, %r5322, %r5323, %r5317;
	// end inline asm
	// begin inline asm
	dp4a.s32.s32 %r5325, %r5326, %r5327, %r5321;
	// end inline asm
	ld.shared.u32 	%r6002, [%r5509+-4212];
	and.b32  	%r5330, %r6002, 252645135;
	shr.u32 	%r6003, %r6002, 4;
	and.b32  	%r5334, %r6003, 252645135;
	// begin inline asm
	dp4a.s32.s32 %r5329, %r5330, %r5331, %r5325;
	// end inline asm
	// begin inline asm
	dp4a.s32.s32 %r5333, %r5334, %r5335, %r5329;
	// end inline asm
	ld.shared.u32 	%r5338, [%r5513+896];
	// begin inline asm
	{.reg .f16 low,high;
  mov.b32 {low,high},%r5338;
  cvt.f32.f16 %f1189, low;}

	// end inline asm
	// begin inline asm
	{.reg .f16 low,high;
  mov.b32 {low,high},%r5338;
  cvt.f32.f16 %f1190, high;}

	// end inline asm
	ld.shared.f32 	%f1456, [%r5544];
	cvt.rn.f32.s32 	%f1457, %r5333;
	mul.f32 	%f1458, %f1189, %f1457;
	mul.f32 	%f1459, %f1190, 0f41000000;
	sub.f32 	%f1460, %f1458, %f1459;
	fma.rn.f32 	%f2342, %f1456, %f1460, %f2342;
	ld.shared.u32 	%r5341, [%r5518+7168];
	ld.shared.u32 	%r5345, [%r5518+7184];
	ld.shared.u32 	%r5349, [%r5518+7172];
	ld.shared.u32 	%r5353, [%r5518+7188];
	ld.shared.u32 	%r5357, [%r5518+7176];
	ld.shared.u32 	%r5361, [%r5518+7192];
	ld.shared.u32 	%r5365, [%r5518+7180];
	ld.shared.u32 	%r5369, [%r5518+7196];
	ld.shared.u32 	%r6004, [%r5509];
	and.b32  	%r5340, %r6004, 252645135;
	shr.u32 	%r6005, %r6004, 4;
	and.b32  	%r5344, %r6005, 252645135;
	// begin inline asm
	dp4a.s32.s32 %r5339, %r5340, %r5341, %r5474;
	// end inline asm
	// begin inline asm
	dp4a.s32.s32 %r5343, %r5344, %r5345, %r5339;
	// end inline asm
	ld.shared.u32 	%r6006, [%r5509+4];
	and.b32  	%r5348, %r6006, 252645135;
	shr.u32 	%r6007, %r6006, 4;
	and.b32  	%r5352, %r6007, 252645135;
	// begin inline asm
	dp4a.s32.s32 %r5347, %r5348, %r5349, %r5343;
	// end inline asm
	// begin inline asm
	dp4a.s32.s32 %r5351, %r5352, %r5353, %r5347;
	// end inline asm
	ld.shared.u32 	%r6008, [%r5509+8];
	and.b32  	%r5356, %r6008, 252645135;
	shr.u32 	%r6009, %r6008, 4;
	and.b32  	%r5360, %r6009, 252645135;
	// begin inline asm
	dp4a.s32.s32 %r5355, %r5356, %r5357, %r5351;
	// end inline asm
	// begin inline asm
	dp4a.s32.s32 %r5359, %r5360, %r5361, %r5355;
	// end inline asm
	ld.shared.u32 	%r6010, [%r5509+12];
	and.b32  	%r5364, %r6010, 252645135;
	shr.u32 	%r6011, %r6010, 4;
	and.b32  	%r5368, %r6011, 252645135;
	// begin inline asm
	dp4a.s32.s32 %r5363, %r5364, %r5365, %r5359;
	// end inline asm
	// begin inline asm
	dp4a.s32.s32 %r5367, %r5368, %r5369, %r5363;
	// end inline asm
	ld.shared.f32 	%f1461, [%r5555];
	cvt.rn.f32.s32 	%f1462, %r5367;
	mul.f32 	%f1463, %f1189, %f1462;
	sub.f32 	%f1464, %f1463, %f1459;
	fma.rn.f32 	%f2326, %f1461, %f1464, %f2326;
	ld.shared.u32 	%r5373, [%r5518+7680];
	ld.shared.u32 	%r5377, [%r5518+7696];
	ld.shared.u32 	%r5381, [%r5518+7684];
	ld.shared.u32 	%r5385, [%r5518+7700];
	ld.shared.u32 	%r5389, [%r5518+7688];
	ld.shared.u32 	%r5393, [%r5518+7704];
	ld.shared.u32 	%r5397, [%r5518+7692];
	ld.shared.u32 	%r5401, [%r5518+7708];
	ld.shared.u32 	%r6012, [%r5509+-12672];
	and.b32  	%r5372, %r6012, 252645135;
	shr.u32 	%r6013, %r6012, 4;
	and.b32  	%r5376, %r6013, 252645135;
	// begin inline asm
	dp4a.s32.s32 %r5371, %r5372, %r5373, %r5474;
	// end inline asm
	// begin inline asm
	dp4a.s32.s32 %r5375, %r5376, %r5377, %r5371;
	// end inline asm
	ld.shared.u32 	%r6014, [%r5509+-12668];
	and.b32  	%r5380, %r6014, 252645135;
	shr.u32 	%r6015, %r6014, 4;
	and.b32  	%r5384, %r6015, 252645135;
	// begin inline asm
	dp4a.s32.s32 %r5379, %r5380, %r5381, %r5375;
	// end inline asm
	// begin inline asm
	dp4a.s32.s32 %r5383, %r5384, %r5385, %r5379;
	// end inline asm
	ld.shared.u32 	%r6016, [%r5509+-12664];
	and.b32  	%r5388, %r6016, 252645135;
	shr.u32 	%r6017, %r6016, 4;
	and.b32  	%r5392, %r6017, 252645135;
	// begin inline asm
	dp4a.s32.s32 %r5387, %r5388, %r5389, %r5383;
	// end inline asm
	// begin inline asm
	dp4a.s32.s32 %r5391, %r5392, %r5393, %r5387;
	// end inline asm
	ld.shared.u32 	%r6018, [%r5509+-12660];
	and.b32  	%r5396, %r6018, 252645135;
	shr.u32 	%r6019, %r6018, 4;
	and.b32  	%r5400, %r6019, 252645135;
	// begin inline asm
	dp4a.s32.s32 %r5395, %r5396, %r5397, %r5391;
	// end inline asm
	// begin inline asm
	dp4a.s32.s32 %r5399, %r5400, %r5401, %r5395;
	// end inline asm
	ld.shared.u32 	%r5404, [%r5513+960];
	// begin inline asm
	{.reg .f16 low,high;
  mov.b32 {low,high},%r5404;
  cvt.f32.f16 %f1191, low;}

	// end inline asm
	// begin inline asm
	{.reg .f16 low,high;
  mov.b32 {low,high},%r5404;
  cvt.f32.f16 %f1192, high;}

	// end inline asm
	ld.shared.f32 	%f1465, [%r5522];
	cvt.rn.f32.s32 	%f1466, %r5399;
	mul.f32 	%f1467, %f1191, %f1466;
	mul.f32 	%f1468, %f1192, 0f41000000;
	sub.f32 	%f1469, %f1467, %f1468;
	fma.rn.f32 	%f2373, %f1465, %f1469, %f2373;
	ld.shared.u32 	%r5407, [%r5518+7680];
	ld.shared.u32 	%r5411, [%r5518+7696];
	ld.shared.u32 	%r5415, [%r5518+7684];
	ld.shared.u32 	%r5419, [%r5518+7700];
	ld.shared.u32 	%r5423, [%r5518+7688];
	ld.shared.u32 	%r5427, [%r5518+7704];
	ld.shared.u32 	%r5431, [%r5518+7692];
	ld.shared.u32 	%r5435, [%r5518+7708];
	ld.shared.u32 	%r6020, [%r5509+-8448];
	and.b32  	%r5406, %r6020, 252645135;
	shr.u32 	%r6021, %r6020, 4;
	and.b32  	%r5410, %r6021, 252645135;
	// begin inline asm
	dp4a.s32.s32 %r5405, %r5406, %r5407, %r5474;
	// end inline asm
	// begin inline asm
	dp4a.s32.s32 %r5409, %r5410, %r5411, %r5405;
	// end inline asm
	ld.shared.u32 	%r6022, [%r5509+-8444];
	and.b32  	%r5414, %r6022, 252645135;
	shr.u32 	%r6023, %r6022, 4;
	and.b32  	%r5418, %r6023, 252645135;
	// begin inline asm
	dp4a.s32.s32 %r5413, %r5414, %r5415, %r5409;
	// end inline asm
	// begin inline asm
	dp4a.s32.s32 %r5417, %r5418, %r5419, %r5413;
	// end inline asm
	ld.shared.u32 	%r6024, [%r5509+-8440];
	and.b32  	%r5422, %r6024, 252645135;
	shr.u32 	%r6025, %r6024, 4;
	and.b32  	%r5426, %r6025, 252645135;
	// begin inline asm
	dp4a.s32.s32 %r5421, %r5422, %r5423, %r5417;
	// end inline asm
	// begin inline asm
	dp4a.s32.s32 %r5425, %r5426, %r5427, %r5421;
	// end inline asm
	ld.shared.u32 	%r6026, [%r5509+-8436];
	and.b32  	%r5430, %r6026, 252645135;
	shr.u32 	%r6027, %r6026, 4;
	and.b32  	%r5434, %r6027, 252645135;
	// begin inline asm
	dp4a.s32.s32 %r5429, %r5430, %r5431, %r5425;
	// end inline asm
	// begin inline asm
	dp4a.s32.s32 %r5433, %r5434, %r5435, %r5429;
	// end inline asm
	ld.shared.f32 	%f1470, [%r5533];
	cvt.rn.f32.s32 	%f1471, %r5433;
	mul.f32 	%f1472, %f1191, %f1471;
	sub.f32 	%f1473, %f1472, %f1468;
	fma.rn.f32 	%f2357, %f1470, %f1473, %f2357;
	ld.shared.u32 	%r5439, [%r5518+7680];
	ld.shared.u32 	%r5443, [%r5518+7696];
	ld.shared.u32 	%r5447, [%r5518+7684];
	ld.shared.u32 	%r5451, [%r5518+7700];
	ld.shared.u32 	%r5455, [%r5518+7688];
	ld.shared.u32 	%r5459, [%r5518+7704];
	ld.shared.u32 	%r5463, [%r5518+7692];
	ld.shared.u32 	%r5467, [%r5518+7708];
	ld.shared.u32 	%r6028, [%r5509+-4224];
	and.b32  	%r5438, %r6028, 252645135;
	shr.u32 	%r6029, %r6028, 4;
	and.b32  	%r5442, %r6029, 252645135;
	// begin inline asm
	dp4a.s32.s32 %r5437, %r5438, %r5439, %r5474;
	// end inline asm
	// begin inline asm
	dp4a.s32.s32 %r5441, %r5442, %r5443, %r5437;
	// end inline asm
	ld.shared.u32 	%r6030, [%r5509+-4220];
	and.b32  	%r5446, %r6030, 252645135;
	shr.u32 	%r6031, %r6030, 4;
	and.b32  	%r5450, %r6031, 252645135;
	// begin inline asm
	dp4a.s32.s32 %r5445, %r5446, %r5447, %r5441;
	// end inline asm
	// begin inline asm
	dp4a.s32.s32 %r5449, %r5450, %r5451, %r5445;
	// end inline asm
	ld.shared.u32 	%r6032, [%r5509+-4216];
	and.b32  	%r5454, %r6032, 252645135;
	shr.u32 	%r6033, %r6032, 4;
	and.b32  	%r5458, %r6033, 252645135;
	// begin inline asm
	dp4a.s32.s32 %r5453, %r5454, %r5455, %r5449;
	// end inline asm
	// begin inline asm
	dp4a.s32.s32 %r5457, %r5458, %r5459, %r5453;
	// end inline asm
	ld.shared.u32 	%r6034, [%r5509+-4212];
	and.b32  	%r5462, %r6034, 252645135;
	shr.u32 	%r6035, %r6034, 4;
	and.b32  	%r5466, %r6035, 252645135;
	// begin inline asm
	dp4a.s32.s32 %r5461, %r5462, %r5463, %r5457;
	// end inline asm
	// begin inline asm
	dp4a.s32.s32 %r5465, %r5466, %r5467, %r5461;
	// end inline asm
	ld.shared.u32 	%r5470, [%r5513+960];
	// begin inline asm
	{.reg .f16 low,high;
  mov.b32 {low,high},%r5470;
  cvt.f32.f16 %f1193, low;}

	// end inline asm
	// begin inline asm
	{.reg .f16 low,high;
  mov.b32 {low,high},%r5470;
  cvt.f32.f16 %f1194, high;}

	// end inline asm
	ld.shared.f32 	%f1474, [%r5544];
	cvt.rn.f32.s32 	%f1475, %r5465;
	mul.f32 	%f1476, %f1193, %f1475;
	mul.f32 	%f1477, %f1194, 0f41000000;
	sub.f32 	%f1478, %f1476, %f1477;
	fma.rn.f32 	%f2341, %f1474, %f1478, %f2341;
	ld.shared.u32 	%r5473, [%r5518+7680];
	ld.shared.u32 	%r5477, [%r5518+7696];
	ld.shared.u32 	%r5481, [%r5518+7684];
	ld.shared.u32 	%r5485, [%r5518+7700];
	ld.shared.u32 	%r5489, [%r5518+7688];
	ld.shared.u32 	%r5493, [%r5518+7704];
	ld.shared.u32 	%r5497, [%r5518+7692];
	ld.shared.u32 	%r5501, [%r5518+7708];
	ld.shared.u32 	%r6036, [%r5509];
	and.b32  	%r5472, %r6036, 252645135;
	shr.u32 	%r6037, %r6036, 4;
	and.b32  	%r5476, %r6037, 252645135;
	// begin inline asm
	dp4a.s32.s32 %r5471, %r5472, %r5473, %r5474;
	// end inline asm
	// begin inline asm
	dp4a.s32.s32 %r5475, %r5476, %r5477, %r5471;
	// end inline asm
	ld.shared.u32 	%r6038, [%r5509+4];
	and.b32  	%r5480, %r6038, 252645135;
	shr.u32 	%r6039, %r6038, 4;
	and.b32  	%r5484, %r6039, 252645135;
	// begin inline asm
	dp4a.s32.s32 %r5479, %r5480, %r5481, %r5475;
	// end inline asm
	// begin inline asm
	dp4a.s32.s32 %r5483, %r5484, %r5485, %r5479;
	// end inline asm
	ld.shared.u32 	%r6040, [%r5509+8];
	and.b32  	%r5488, %r6040, 252645135;
	shr.u32 	%r6041, %r6040, 4;
	and.b32  	%r5492, %r6041, 252645135;
	// begin inline asm
	dp4a.s32.s32 %r5487, %r5488, %r5489, %r5483;
	// end inline asm
	// begin inline asm
	dp4a.s32.s32 %r5491, %r5492, %r5493, %r5487;
	// end inline asm
	ld.shared.u32 	%r6042, [%r5509+12];
	and.b32  	%r5496, %r6042, 252645135;
	shr.u32 	%r6043, %r6042, 4;
	and.b32  	%r5500, %r6043, 252645135;
	// begin inline asm
	dp4a.s32.s32 %r5495, %r5496, %r5497, %r5491;
	// end inline asm
	// begin inline asm
	dp4a.s32.s32 %r5499, %r5500, %r5501, %r5495;
	// end inline asm
	ld.shared.f32 	%f1479, [%r5555];
	cvt.rn.f32.s32 	%f1480, %r5499;
	mul.f32 	%f1481, %f1193, %f1480;
	sub.f32 	%f1482, %f1481, %f1477;
	fma.rn.f32 	%f2325, %f1479, %f1482, %f2325;
	sub.s32 	%r6044, %r5503, %r11738;
	add.s32 	%r102, %r6044, 4;
	setp.lt.u32 	%p4, %r11738, 28;
	mov.u32 	%r11738, %r102;
	@%p4 bra 	$L__BB2_6;
	bar.sync 	0;
	add.s32 	%r11736, %r11736, 8;
	setp.lt.s32 	%p5, %r11736, %r1;
	@%p5 bra 	$L__BB2_3;
$L__BB2_8:
	mov.u32 	%r6045, %tid.y;
	add.s32 	%r96, %r3, %r6045;
	mov.u32 	%r6046, %tid.x;
	add.s32 	%r97, %r2, %r6046;
	setp.lt.s32 	%p6, %r96, %r225;
	@%p6 bra 	$L__BB2_9;
	bra.uni 	$L__BB2_303;
$L__BB2_9:
	setp.ge.s32 	%p7, %r97, %r227;
	mad.lo.s32 	%r104, %r96, %r227, %r97;
	mul.wide.s32 	%rd243, %r104, 4;
	add.s64 	%rd25, %rd3, %rd243;
	@%p7 bra 	$L__BB2_11;
	st.global.f32 	[%rd25], %f2388;
$L__BB2_11:
	add.s32 	%r105, %r97, 32;
	setp.ge.s32 	%p8, %r105, %r227;
	@%p8 bra 	$L__BB2_13;
	st.global.f32 	[%rd25+128], %f2372;
$L__BB2_13:
	add.s32 	%r106, %r97, 64;
	setp.ge.s32 	%p9, %r106, %r227;
	@%p9 bra 	$L__BB2_15;
	st.global.f32 	[%rd25+256], %f2356;
$L__BB2_15:
	add.s32 	%r107, %r97, 96;
	setp.ge.s32 	%p10, %r107, %r227;
	@%p10 bra 	$L__BB2_17;
	st.global.f32 	[%rd25+384], %f2340;
$L__BB2_17:
	add.s32 	%r6047, %r96, 4;
	setp.ge.s32 	%p11, %r6047, %r225;
	@%p11 bra 	$L__BB2_303;
	setp.ge.s32 	%p12, %r97, %r227;
	shl.b32 	%r108, %r227, 2;
	add.s32 	%r6048, %r104, %r108;
	mul.wide.s32 	%rd244, %r6048, 4;
	add.s64 	%rd26, %rd3, %rd244;
	@%p12 bra 	$L__BB2_20;
	st.global.f32 	[%rd26], %f2387;
$L__BB2_20:
	setp.ge.s32 	%p13, %r105, %r227;
	@%p13 bra 	$L__BB2_22;
	st.global.f32 	[%rd26+128], %f2371;
$L__BB2_22:
	setp.ge.s32 	%p14, %r106, %r227;
	@%p14 bra 	$L__BB2_24;
	st.global.f32 	[%rd26+256], %f2355;
$L__BB2_24:
	setp.ge.s32 	%p15, %r107, %r227;
	@%p15 bra 	$L__BB2_26;
	st.global.f32 	[%rd26+384], %f2339;
$L__BB2_26:
	add.s32 	%r6049, %r96, 8;
	setp.ge.s32 	%p16, %r6049, %r225;
	@%p16 bra 	$L__BB2_303;
	setp.ge.s32 	%p17, %r97, %r227;
	shl.b32 	%r109, %r227, 3;
	add.s32 	%r110, %r104, %r109;
	mul.wide.s32 	%rd245, %r110, 4;
	add.s64 	%rd27, %rd3, %rd245;
	@%p17 bra 	$L__BB2_29;
	st.global.f32 	[%rd27], %f2386;
$L__BB2_29:
	setp.ge.s32 	%p18, %r105, %r227;
	@%p18 bra 	$L__BB2_31;
	st.global.f32 	[%rd27+128], %f2370;
$L__BB2_31:
	setp.ge.s32 	%p19, %r106, %r227;
	@%p19 bra 	$L__BB2_33;
	st.global.f32 	[%rd27+256], %f2354;
$L__BB2_33:
	setp.ge.s32 	%p20, %r107, %r227;
	@%p20 bra 	$L__BB2_35;
	st.global.f32 	[%rd27+384], %f2338;
$L__BB2_35:
	add.s32 	%r6050, %r96, 12;
	setp.ge.s32 	%p21, %r6050, %r225;
	@%p21 bra 	$L__BB2_303;
	setp.ge.s32 	%p22, %r97, %r227;
	add.s32 	%r6051, %r110, %r108;
	mul.wide.s32 	%rd246, %r6051, 4;
	add.s64 	%rd28, %rd3, %rd246;
	@%p22 bra 	$L__BB2_38;
	st.global.f32 	[%rd28], %f2385;
$L__BB2_38:
	setp.ge.s32 	%p23, %r105, %r227;
	@%p23 bra 	$L__BB2_40;
	st.global.f32 	[%rd28+128], %f2369;
$L__BB2_40:
	setp.ge.s32 	%p24, %r106, %r227;
	@%p24 bra 	$L__BB2_42;
	st.global.f32 	[%rd28+256], %f2353;
$L__BB2_42:
	setp.ge.s32 	%p25, %r107, %r227;
	@%p25 bra 	$L__BB2_44;
	st.global.f32 	[%rd28+384], %f2337;
$L__BB2_44:
	add.s32 	%r6052, %r96, 16;
	setp.ge.s32 	%p26, %r6052, %r225;
	@%p26 bra 	$L__BB2_303;
	setp.ge.s32 	%p27, %r97, %r227;
	shl.b32 	%r111, %r227, 4;
	add.s32 	%r112, %r104, %r111;
	mul.wide.s32 	%rd247, %r112, 4;
	add.s64 	%rd29, %rd3, %rd247;
	@%p27 bra 	$L__BB2_47;
	st.global.f32 	[%rd29], %f2384;
$L__BB2_47:
	setp.ge.s32 	%p28, %r105, %r227;
	@%p28 bra 	$L__BB2_49;
	st.global.f32 	[%rd29+128], %f2368;
$L__BB2_49:
	setp.ge.s32 	%p29, %r106, %r227;
	@%p29 bra 	$L__BB2_51;
	st.global.f32 	[%rd29+256], %f2352;
$L__BB2_51:
	setp.ge.s32 	%p30, %r107, %r227;
	@%p30 bra 	$L__BB2_53;
	st.global.f32 	[%rd29+384], %f2336;
$L__BB2_53:
	add.s32 	%r6053, %r96, 20;
	setp.ge.s32 	%p31, %r6053, %r225;
	@%p31 bra 	$L__BB2_303;
	setp.ge.s32 	%p32, %r97, %r227;
	add.s32 	%r6054, %r112, %r108;
	mul.wide.s32 	%rd248, %r6054, 4;
	add.s64 	%rd30, %rd3, %rd248;
	@%p32 bra 	$L__BB2_56;
	st.global.f32 	[%rd30], %f2383;
$L__BB2_56:
	setp.ge.s32 	%p33, %r105, %r227;
	@%p33 bra 	$L__BB2_58;
	st.global.f32 	[%rd30+128], %f2367;
$L__BB2_58:
	setp.ge.s32 	%p34, %r106, %r227;
	@%p34 bra 	$L__BB2_60;
	st.global.f32 	[%rd30+256], %f2351;
$L__BB2_60:
	setp.ge.s32 	%p35, %r107, %r227;
	@%p35 bra 	$L__BB2_62;
	st.global.f32 	[%rd30+384], %f2335;
$L__BB2_62:
	add.s32 	%r6055, %r96, 24;
	setp.ge.s32 	%p36, %r6055, %r225;
	@%p36 bra 	$L__BB2_303;
	setp.ge.s32 	%p37, %r97, %r227;
	add.s32 	%r113, %r112, %r109;
	mul.wide.s32 	%rd249, %r113, 4;
	add.s64 	%rd31, %rd3, %rd249;
	@%p37 bra 	$L__BB2_65;
	st.global.f32 	[%rd31], %f2382;
$L__BB2_65:
	setp.ge.s32 	%p38, %r105, %r227;
	@%p38 bra 	$L__BB2_67;
	st.global.f32 	[%rd31+128], %f2366;
$L__BB2_67:
	setp.ge.s32 	%p39, %r106, %r227;
	@%p39 bra 	$L__BB2_69;
	st.global.f32 	[%rd31+256], %f2350;
$L__BB2_69:
	setp.ge.s32 	%p40, %r107, %r227;
	@%p40 bra 	$L__BB2_71;
	st.global.f32 	[%rd31+384], %f2334;
$L__BB2_71:
	add.s32 	%r6056, %r96, 28;
	setp.ge.s32 	%p41, %r6056, %r225;
	@%p41 bra 	$L__BB2_303;
	setp.ge.s32 	%p42, %r97, %r227;
	add.s32 	%r6057, %r113, %r108;
	mul.wide.s32 	%rd250, %r6057, 4;
	add.s64 	%rd32, %rd3, %rd250;
	@%p42 bra 	$L__BB2_74;
	st.global.f32 	[%rd32], %f2381;
$L__BB2_74:
	setp.ge.s32 	%p43, %r105, %r227;
	@%p43 bra 	$L__BB2_76;
	st.global.f32 	[%rd32+128], %f2365;
$L__BB2_76:
	setp.ge.s32 	%p44, %r106, %r227;
	@%p44 bra 	$L__BB2_78;
	st.global.f32 	[%rd32+256], %f2349;
$L__BB2_78:
	setp.ge.s32 	%p45, %r107, %r227;
	@%p45 bra 	$L__BB2_80;
	st.global.f32 	[%rd32+384], %f2333;
$L__BB2_80:
	add.s32 	%r6058, %r96, 32;
	setp.ge.s32 	%p46, %r6058, %r225;
	@%p46 bra 	$L__BB2_303;
	setp.ge.s32 	%p47, %r97, %r227;
	shl.b32 	%r6059, %r227, 5;
	add.s32 	%r114, %r104, %r6059;
	mul.wide.s32 	%rd251, %r114, 4;
	add.s64 	%rd33, %rd3, %rd251;
	@%p47 bra 	$L__BB2_83;
	st.global.f32 	[%rd33], %f2380;
$L__BB2_83:
	setp.ge.s32 	%p48, %r105, %r227;
	@%p48 bra 	$L__BB2_85;
	st.global.f32 	[%rd33+128], %f2364;
$L__BB2_85:
	setp.ge.s32 	%p49, %r106, %r227;
	@%p49 bra 	$L__BB2_87;
	st.global.f32 	[%rd33+256], %f2348;
$L__BB2_87:
	setp.ge.s32 	%p50, %r107, %r227;
	@%p50 bra 	$L__BB2_89;
	st.global.f32 	[%rd33+384], %f2332;
$L__BB2_89:
	add.s32 	%r6060, %r96, 36;
	setp.ge.s32 	%p51, %r6060, %r225;
	@%p51 bra 	$L__BB2_303;
	setp.ge.s32 	%p52, %r97, %r227;
	add.s32 	%r6061, %r114, %r108;
	mul.wide.s32 	%rd252, %r6061, 4;
	add.s64 	%rd34, %rd3, %rd252;
	@%p52 bra 	$L__BB2_92;
	st.global.f32 	[%rd34], %f2379;
$L__BB2_92:
	setp.ge.s32 	%p53, %r105, %r227;
	@%p53 bra 	$L__BB2_94;
	st.global.f32 	[%rd34+128], %f2363;
$L__BB2_94:
	setp.ge.s32 	%p54, %r106, %r227;
	@%p54 bra 	$L__BB2_96;
	st.global.f32 	[%rd34+256], %f2347;
$L__BB2_96:
	setp.ge.s32 	%p55, %r107, %r227;
	@%p55 bra 	$L__BB2_98;
	st.global.f32 	[%rd34+384], %f2331;
$L__BB2_98:
	add.s32 	%r6062, %r96, 40;
	setp.ge.s32 	%p56, %r6062, %r225;
	@%p56 bra 	$L__BB2_303;
	setp.ge.s32 	%p57, %r97, %r227;
	add.s32 	%r115, %r114, %r109;
	mul.wide.s32 	%rd253, %r115, 4;
	add.s64 	%rd35, %rd3, %rd253;
	@%p57 bra 	$L__BB2_101;
	st.global.f32 	[%rd35], %f2378;
$L__BB2_101:
	setp.ge.s32 	%p58, %r105, %r227;
	@%p58 bra 	$L__BB2_103;
	st.global.f32 	[%rd35+128], %f2362;
$L__BB2_103:
	setp.ge.s32 	%p59, %r106, %r227;
	@%p59 bra 	$L__BB2_105;
	st.global.f32 	[%rd35+256], %f2346;
$L__BB2_105:
	setp.ge.s32 	%p60, %r107, %r227;
	@%p60 bra 	$L__BB2_107;
	st.global.f32 	[%rd35+384], %f2330;
$L__BB2_107:
	add.s32 	%r6063, %r96, 44;
	setp.ge.s32 	%p61, %r6063, %r225;
	@%p61 bra 	$L__BB2_303;
	setp.ge.s32 	%p62, %r97, %r227;
	add.s32 	%r6064, %r115, %r108;
	mul.wide.s32 	%rd254, %r6064, 4;
	add.s64 	%rd36, %rd3, %rd254;
	@%p62 bra 	$L__BB2_110;
	st.global.f32 	[%rd36], %f2377;
$L__BB2_110:
	setp.ge.s32 	%p63, %r105, %r227;
	@%p63 bra 	$L__BB2_112;
	st.global.f32 	[%rd36+128], %f2361;
$L__BB2_112:
	setp.ge.s32 	%p64, %r106, %r227;
	@%p64 bra 	$L__BB2_114;
	st.global.f32 	[%rd36+256], %f2345;
$L__BB2_114:
	setp.ge.s32 	%p65, %r107, %r227;
	@%p65 bra 	$L__BB2_116;
	st.global.f32 	[%rd36+384], %f2329;
$L__BB2_116:
	add.s32 	%r6065, %r96, 48;
	setp.ge.s32 	%p66, %r6065, %r225;
	@%p66 bra 	$L__BB2_303;
	setp.ge.s32 	%p67, %r97, %r227;
	add.s32 	%r116, %r114, %r111;
	mul.wide.s32 	%rd255, %r116, 4;
	add.s64 	%rd37, %rd3, %rd255;
	@%p67 bra 	$L__BB2_119;
	st.global.f32 	[%rd37], %f2376;
$L__BB2_119:
	setp.ge.s32 	%p68, %r105, %r227;
	@%p68 bra 	$L__BB2_121;
	st.global.f32 	[%rd37+128], %f2360;
$L__BB2_121:
	setp.ge.s32 	%p69, %r106, %r227;
	@%p69 bra 	$L__BB2_123;
	st.global.f32 	[%rd37+256], %f2344;
$L__BB2_123:
	setp.ge.s32 	%p70, %r107, %r227;
	@%p70 bra 	$L__BB2_125;
	st.global.f32 	[%rd37+384], %f2328;
$L__BB2_125:
	add.s32 	%r6066, %r96, 52;
	setp.ge.s32 	%p71, %r6066, %r225;
	@%p71 bra 	$L__BB2_303;
	setp.ge.s32 	%p72, %r97, %r227;
	add.s32 	%r6067, %r116, %r108;
	mul.wide.s32 	%rd256, %r6067, 4;
	add.s64 	%rd38, %rd3, %rd256;
	@%p72 bra 	$L__BB2_128;
	st.global.f32 	[%rd38], %f2375;
$L__BB2_128:
	setp.ge.s32 	%p73, %r105, %r227;
	@%p73 bra 	$L__BB2_130;
	st.global.f32 	[%rd38+128], %f2359;
$L__BB2_130:
	setp.ge.s32 	%p74, %r106, %r227;
	@%p74 bra 	$L__BB2_132;
	st.global.f32 	[%rd38+256], %f2343;
$L__BB2_132:
	setp.ge.s32 	%p75, %r107, %r227;
	@%p75 bra 	$L__BB2_134;
	st.global.f32 	[%rd38+384], %f2327;
$L__BB2_134:
	add.s32 	%r6068, %r96, 56;
	setp.ge.s32 	%p76, %r6068, %r225;
	@%p76 bra 	$L__BB2_303;
	setp.ge.s32 	%p77, %r97, %r227;
	add.s32 	%r117, %r116, %r109;
	mul.wide.s32 	%rd257, %r117, 4;
	add.s64 	%rd39, %rd3, %rd257;
	@%p77 bra 	$L__BB2_137;
	st.global.f32 	[%rd39], %f2374;
$L__BB2_137:
	setp.ge.s32 	%p78, %r105, %r227;
	@%p78 bra 	$L__BB2_139;
	st.global.f32 	[%rd39+128], %f2358;
$L__BB2_139:
	setp.ge.s32 	%p79, %r106, %r227;
	@%p79 bra 	$L__BB2_141;
	st.global.f32 	[%rd39+256], %f2342;
$L__BB2_141:
	setp.ge.s32 	%p80, %r107, %r227;
	@%p80 bra 	$L__BB2_143;
	st.global.f32 	[%rd39+384], %f2326;
$L__BB2_143:
	add.s32 	%r6069, %r96, 60;
	setp.ge.s32 	%p81, %r6069, %r225;
	@%p81 bra 	$L__BB2_303;
	setp.ge.s32 	%p82, %r97, %r227;
	add.s32 	%r6070, %r117, %r108;
	mul.wide.s32 	%rd258, %r6070, 4;
	add.s64 	%rd40, %rd3, %rd258;
	@%p82 bra 	$L__BB2_146;
	st.global.f32 	[%rd40], %f2373;
$L__BB2_146:
	setp.ge.s32 	%p83, %r105, %r227;
	@%p83 bra 	$L__BB2_148;
	st.global.f32 	[%rd40+128], %f2357;
$L__BB2_148:
	setp.ge.s32 	%p84, %r106, %r227;
	@%p84 bra 	$L__BB2_150;
	st.global.f32 	[%rd40+256], %f2341;
$L__BB2_150:
	setp.ge.s32 	%p85, %r107, %r227;
	@%p85 bra 	$L__BB2_303;
	st.global.f32 	[%rd40+384], %f2325;
	bra.uni 	$L__BB2_303;
$L__BB2_152:
	shr.s32 	%r6071, %r223, 31;
	shr.u32 	%r6072, %r6071, 27;
	add.s32 	%r6073, %r223, %r6072;
	shr.s32 	%r118, %r6073, 5;
	mov.u32 	%r6074, %ctaid.x;
	shl.b32 	%r119, %r6074, 7;
	mov.u32 	%r6075, %ctaid.y;
	shl.b32 	%r120, %r6075, 6;
	setp.lt.s32 	%p86, %r223, 32;
	mov.f32 	%f2581, 0f00000000;
	mov.f32 	%f2582, %f2581;
	mov.f32 	%f2583, %f2581;
	mov.f32 	%f2584, %f2581;
	mov.f32 	%f2585, %f2581;
	mov.f32 	%f2586, %f2581;
	mov.f32 	%f2587, %f2581;
	mov.f32 	%f2588, %f2581;
	mov.f32 	%f2589, %f2581;
	mov.f32 	%f2590, %f2581;
	mov.f32 	%f2591, %f2581;
	mov.f32 	%f2592, %f2581;
	mov.f32 	%f2593, %f2581;
	mov.f32 	%f2594, %f2581;
	mov.f32 	%f2595, %f2581;
	mov.f32 	%f2596, %f2581;
	mov.f32 	%f2597, %f2581;
	mov.f32 	%f2598, %f2581;
	mov.f32 	%f2599, %f2581;
	mov.f32 	%f2600, %f2581;
	mov.f32 	%f2601, %f2581;
	mov.f32 	%f2602, %f2581;
	mov.f32 	%f2603, %f2581;
	mov.f32 	%f2604, %f2581;
	mov.f32 	%f2605, %f2581;
	mov.f32 	%f2606, %f2581;
	mov.f32 	%f2607, %f2581;
	mov.f32 	%f2608, %f2581;
	mov.f32 	%f2609, %f2581;
	mov.f32 	%f2610, %f2581;
	mov.f32 	%f2611, %f2581;
	mov.f32 	%f2612, %f2581;
	mov.f32 	%f2613, %f2581;
	mov.f32 	%f2614, %f2581;
	mov.f32 	%f2615, %f2581;
	mov.f32 	%f2616, %f2581;
	mov.f32 	%f2617, %f2581;
	mov.f32 	%f2618, %f2581;
	mov.f32 	%f2619, %f2581;
	mov.f32 	%f2620, %f2581;
	mov.f32 	%f2621, %f2581;
	mov.f32 	%f2622, %f2581;
	mov.f32 	%f2623, %f2581;
	mov.f32 	%f2624, %f2581;
	mov.f32 	%f2625, %f2581;
	mov.f32 	%f2626, %f2581;
	mov.f32 	%f2627, %f2581;
	mov.f32 	%f2628, %f2581;
	mov.f32 	%f2629, %f2581;
	mov.f32 	%f2630, %f2581;
	mov.f32 	%f2631, %f2581;
	mov.f32 	%f2632, %f2581;
	mov.f32 	%f2633, %f2581;
	mov.f32 	%f2634, %f2581;
	mov.f32 	%f2635, %f2581;
	mov.f32 	%f2636, %f2581;
	mov.f32 	%f2637, %f2581;
	mov.f32 	%f2638, %f2581;
	mov.f32 	%f2639, %f2581;
	mov.f32 	%f2640, %f2581;
	mov.f32 	%f2641, %f2581;
	mov.f32 	%f2642, %f2581;
	mov.f32 	%f2643, %f2581;
	mov.f32 	%f2644, %f2581;
	@%p86 bra 	$L__BB2_159;
	shr.s32 	%r6077, %r226, 31;
	shr.u32 	%r6078, %r6077, 27;
	add.s32 	%r6079, %r226, %r6078;
	shr.s32 	%r6080, %r6079, 5;
	mul.lo.s32 	%r6081, %r118, %r119;
	cvt.s64.s32 	%rd41, %r6081;
	mov.u32 	%r6082, %tid.y;
	mov.u32 	%r6083, %tid.x;
	shr.u32 	%r6084, %r6083, 2;
	shl.b32 	%r6085, %r6083, 2;
	and.b32  	%r121, %r6085, 12;
	and.b32  	%r6086, %r6083, 7;
	shl.b32 	%r122, %r6082, 2;
	shr.u32 	%r123, %r6083, 3;
	add.s32 	%r6087, %r123, %r122;
	add.s32 	%r6088, %r120, %r6082;
	add.s32 	%r6089, %r225, -1;
	and.b32  	%r6090, %r6085, 28;
	cvt.u64.u32 	%rd259, %r6090;
	add.s64 	%rd42, %rd2, %rd259;
	shl.b32 	%r6091, %r6082, 3;
	add.s32 	%r6092, %r6084, %r6091;
	and.b32  	%r124, %r6083, 3;
	mad.lo.s32 	%r125, %r6082, %r118, %r6084;
	mad.lo.s32 	%r6093, %r6082, 33, %r6083;
	shl.b32 	%r6094, %r6093, 2;
	mov.u32 	%r6095, _ZZN34_INTERNAL_97576795_4_k_cu_bc83b14019allocate_tiles_q4_0ILi128EEEvPPiPP7__half2S2_S2_E9tile_x_qs;
	add.s32 	%r126, %r6095, %r6094;
	shl.b32 	%r6096, %r118, 2;
	add.s32 	%r127, %r125, %r6096;
	shl.b32 	%r6097, %r118, 3;
	add.s32 	%r128, %r125, %r6097;
	add.s32 	%r129, %r128, %r6096;
	shl.b32 	%r6098, %r118, 4;
	add.s32 	%r130, %r125, %r6098;
	add.s32 	%r131, %r130, %r6096;
	add.s32 	%r132, %r130, %r6097;
	add.s32 	%r133, %r132, %r6096;
	shl.b32 	%r6099, %r118, 5;
	add.s32 	%r134, %r125, %r6099;
	add.s32 	%r135, %r134, %r6096;
	add.s32 	%r136, %r134, %r6097;
	add.s32 	%r137, %r136, %r6096;
	add.s32 	%r138, %r134, %r6098;
	add.s32 	%r139, %r138, %r6096;
	add.s32 	%r140, %r138, %r6097;
	add.s32 	%r141, %r140, %r6096;
	shl.b32 	%r6100, %r118, 6;
	add.s32 	%r142, %r125, %r6100;
	add.s32 	%r143, %r142, %r6096;
	add.s32 	%r144, %r142, %r6097;
	add.s32 	%r145, %r144, %r6096;
	add.s32 	%r146, %r142, %r6098;
	add.s32 	%r147, %r146, %r6096;
	add.s32 	%r148, %r146, %r6097;
	add.s32 	%r149, %r148, %r6096;
	add.s32 	%r150, %r142, %r6099;
	add.s32 	%r151, %r150, %r6096;
	add.s32 	%r152, %r150, %r6097;
	add.s32 	%r153, %r152, %r6096;
	add.s32 	%r154, %r150, %r6098;
	add.s32 	%r155, %r154, %r6096;
	add.s32 	%r156, %r154, %r6097;
	add.s32 	%r157, %r156, %r6096;
	mad.lo.s32 	%r158, %r6087, %r118, %r6086;
	shl.b32 	%r6101, %r6087, 3;
	shr.u32 	%r6102, %r6087, 2;
	add.s32 	%r6103, %r6102, %r6086;
	add.s32 	%r6104, %r6103, %r6101;
	shl.b32 	%r6105, %r6104, 2;
	mov.u32 	%r6106, _ZZN34_INTERNAL_97576795_4_k_cu_bc83b14019allocate_tiles_q4_0ILi128EEEvPPiPP7__half2S2_S2_E8tile_x_d;
	add.s32 	%r159, %r6106, %r6105;
	add.s32 	%r6107, %r6087, 16;
	add.s32 	%r160, %r158, %r6098;
	shl.b32 	%r6108, %r6107, 3;
	shr.u32 	%r6109, %r6107, 2;
	add.s32 	%r6110, %r6109, %r6086;
	add.s32 	%r6111, %r6110, %r6108;
	shl.b32 	%r6112, %r6111, 2;
	add.s32 	%r161, %r6106, %r6112;
	add.s32 	%r6113, %r6087, 32;
	add.s32 	%r162, %r158, %r6099;
	shl.b32 	%r6114, %r6113, 3;
	shr.u32 	%r6115, %r6113, 2;
	add.s32 	%r6116, %r6115, %r6086;
	add.s32 	%r6117, %r6116, %r6114;
	shl.b32 	%r6118, %r6117, 2;
	add.s32 	%r163, %r6106, %r6118;
	add.s32 	%r6119, %r6087, 48;
	add.s32 	%r164, %r162, %r6098;
	shl.b32 	%r6120, %r6119, 3;
	shr.u32 	%r6121, %r6119, 2;
	add.s32 	%r6122, %r6121, %r6086;
	add.s32 	%r6123, %r6122, %r6120;
	shl.b32 	%r6124, %r6123, 2;
	add.s32 	%r165, %r6106, %r6124;
	add.s32 	%r6125, %r6087, 64;
	add.s32 	%r166, %r158, %r6100;
	shl.b32 	%r6126, %r6125, 3;
	shr.u32 	%r6127, %r6125, 2;
	add.s32 	%r6128, %r6127, %r6086;
	add.s32 	%r6129, %r6128, %r6126;
	shl.b32 	%r6130, %r6129, 2;
	add.s32 	%r167, %r6106, %r6130;
	add.s32 	%r6131, %r6087, 80;
	add.s32 	%r168, %r166, %r6098;
	shl.b32 	%r6132, %r6131, 3;
	shr.u32 	%r6133, %r6131, 2;
	add.s32 	%r6134, %r6133, %r6086;
	add.s32 	%r6135, %r6134, %r6132;
	shl.b32 	%r6136, %r6135, 2;
	add.s32 	%r169, %r6106, %r6136;
	add.s32 	%r6137, %r6087, 96;
	add.s32 	%r170, %r166, %r6099;
	shl.b32 	%r6138, %r6137, 3;
	shr.u32 	%r6139, %r6137, 2;
	add.s32 	%r6140, %r6139, %r6086;
	add.s32 	%r6141, %r6140, %r6138;
	shl.b32 	%r6142, %r6141, 2;
	add.s32 	%r171, %r6106, %r6142;
	add.s32 	%r6143, %r6087, 112;
	add.s32 	%r172, %r170, %r6098;
	shl.b32 	%r6144, %r6143, 3;
	shr.u32 	%r6145, %r6143, 2;
	add.s32 	%r6146, %r6145, %r6086;
	add.s32 	%r6147, %r6146, %r6144;
	shl.b32 	%r6148, %r6147, 2;
	add.s32 	%r173, %r6106, %r6148;
	min.u32 	%r6149, %r6088, %r6089;
	mul.lo.s32 	%r174, %r6149, %r6080;
	shl.b32 	%r175, %r6082, 5;
	sub.s32 	%r6150, %r6093, %r6082;
	shl.b32 	%r6151, %r6150, 2;
	mov.u32 	%r6152, _ZZN34_INTERNAL_97576795_4_k_cu_bc83b1409mul_mat_qILi32ELi2ELi4ELb1E10block_q4_0Li64ELi128ELi4EXadL_ZNS_19allocate_tiles_q4_0ILi128EEEvPPiPP7__half2S4_S4_EEXadL_ZNS_15load_tiles_q4_0ILi128ELi4ELb0EEEvPKvS3_S6_S3_S3_RKiSC_SC_SC_EELi4EXadL_ZNS_25vec_dot_q4_0_q8_1_mul_matEPSB_PKS5_SD_SD_SD_SF_SC_SC_SC_EEEEvSA_SA_PfiiiiiE9tile_y_qs;
	add.s32 	%r176, %r6152, %r6151;
	add.s32 	%r6153, %r6088, 4;
	min.u32 	%r6154, %r6153, %r6089;
	mul.lo.s32 	%r177, %r6154, %r6080;
	add.s32 	%r6155, %r6088, 8;
	min.u32 	%r6156, %r6155, %r6089;
	mul.lo.s32 	%r178, %r6156, %r6080;
	add.s32 	%r6157, %r6088, 12;
	min.u32 	%r6158, %r6157, %r6089;
	mul.lo.s32 	%r179, %r6158, %r6080;
	add.s32 	%r6159, %r6088, 16;
	min.u32 	%r6160, %r6159, %r6089;
	mul.lo.s32 	%r180, %r6160, %r6080;
	add.s32 	%r6161, %r6088, 20;
	min.u32 	%r6162, %r6161, %r6089;
	mul.lo.s32 	%r181, %r6162, %r6080;
	add.s32 	%r6163, %r6088, 24;
	min.u32 	%r6164, %r6163, %r6089;
	mul.lo.s32 	%r182, %r6164, %r6080;
	add.s32 	%r6165, %r6088, 28;
	min.u32 	%r6166, %r6165, %r6089;
	mul.lo.s32 	%r183, %r6166, %r6080;
	add.s32 	%r6167, %r6088, 32;
	min.u32 	%r6168, %r6167, %r6089;
	mul.lo.s32 	%r184, %r6168, %r6080;
	add.s32 	%r6169, %r6088, 36;
	min.u32 	%r6170, %r6169, %r6089;
	mul.lo.s32 	%r185, %r6170, %r6080;
	add.s32 	%r6171, %r6088, 40;
	min.u32 	%r6172, %r6171, %r6089;
	mul.lo.s32 	%r186, %r6172, %r6080;
	add.s32 	%r6173, %r6088, 44;
	min.u32 	%r6174, %r6173, %r6089;
	mul.lo.s32 	%r187, %r6174, %r6080;
	add.s32 	%r6175, %r6088, 48;
	min.u32 	%r6176, %r6175, %r6089;
	mul.lo.s32 	%r188, %r6176, %r6080;
	add.s32 	%r6177, %r6088, 52;
	min.u32 	%r6178, %r6177, %r6089;
	mul.lo.s32 	%r189, %r6178, %r6080;
	add.s32 	%r6179, %r6088, 56;
	min.u32 	%r6180, %r6179, %r6089;
	mul.lo.s32 	%r190, %r6180, %r6080;
	add.s32 	%r6181, %r6088, 60;
	min.u32 	%r6182, %r6181, %r6089;
	mul.lo.s32 	%r191, %r6182, %r6080;
	add.s32 	%r6183, %r120, %r6092;
	min.s32 	%r6184, %r6183, %r6089;
	mul.lo.s32 	%r192, %r6184, %r6080;
	shl.b32 	%r6185, %r6092, 4;
	or.b32  	%r6186, %r6185, %r121;
	mov.u32 	%r6187, _ZZN34_INTERNAL_97576795_4_k_cu_bc83b1409mul_mat_qILi32ELi2ELi4ELb1E10block_q4_0Li64ELi128ELi4EXadL_ZNS_19allocate_tiles_q4_0ILi128EEEvPPiPP7__half2S4_S4_EEXadL_ZNS_15load_tiles_q4_0ILi128ELi4ELb0EEEvPKvS3_S6_S3_S3_RKiSC_SC_SC_EELi4EXadL_ZNS_25vec_dot_q4_0_q8_1_mul_matEPSB_PKS5_SD_SD_SD_SF_SC_SC_SC_EEEEvSA_SA_PfiiiiiE9tile_y_ds;
	add.s32 	%r193, %r6187, %r6186;
	add.s32 	%r6188, %r6183, 32;
	min.s32 	%r6189, %r6188, %r6089;
	mul.lo.s32 	%r194, %r6189, %r6080;
	add.s32 	%r6190, %r6083, 96;
	shr.u32 	%r6191, %r6190, 2;
	mul.lo.s32 	%r195, %r6190, 33;
	shl.b32 	%r6192, %r6083, 3;
	add.s32 	%r196, %r6084, %r6192;
	add.s32 	%r197, %r6083, 32;
	shl.b32 	%r6193, %r197, 3;
	shr.u32 	%r6194, %r197, 2;
	add.s32 	%r198, %r6194, %r6193;
	add.s32 	%r6195, %r6083, 64;
	shl.b32 	%r6196, %r6195, 3;
	shr.u32 	%r6197, %r6195, 2;
	add.s32 	%r199, %r6197, %r6196;
	shl.b32 	%r6198, %r6190, 3;
	add.s32 	%r200, %r6191, %r6198;
	mov.b32 	%r11739, 0;
	mov.f32 	%f2581, 0f00000000;
	cvt.u64.u32 	%rd260, %r121;
	mul.wide.u32 	%rd265, %r125, 18;
	mul.wide.u32 	%rd267, %r127, 18;
$L__BB2_154:
	cvt.u64.u32 	%rd261, %r11739;
	add.s64 	%rd262, %rd261, %rd41;
	mad.lo.s64 	%rd263, %rd262, 18, %rd1;
	add.s64 	%rd264, %rd263, %rd260;
	add.s64 	%rd266, %rd264, %rd265;
	ld.global.nc.u16 	%rs82, [%rd266+2];
	cvt.u32.u16 	%r6200, %rs82;
	ld.global.nc.u16 	%rs83, [%rd266+4];
	cvt.u32.u16 	%r6201, %rs83;
	shl.b32 	%r6202, %r6201, 16;
	or.b32  	%r6203, %r6202, %r6200;
	st.shared.u32 	[%r126], %r6203;
	add.s64 	%rd268, %rd264, %rd267;
	ld.global.nc.u16 	%rs84, [%rd268+2];
	cvt.u32.u16 	%r6204, %rs84;
	ld.global.nc.u16 	%rs85, [%rd268+4];
	cvt.u32.u16 	%r6205, %rs85;
	shl.b32 	%r6206, %r6205, 16;
	or.b32  	%r6207, %r6206, %r6204;
	st.shared.u32 	[%r126+528], %r6207;
	mul.wide.u32 	%rd269, %r128, 18;
	add.s64 	%rd270, %rd264, %rd269;
	ld.global.nc.u16 	%rs86, [%rd270+2];
	cvt.u32.u16 	%r6208, %rs86;
	ld.global.nc.u16 	%rs87, [%rd270+4];
	cvt.u32.u16 	%r6209, %rs87;
	shl.b32 	%r6210, %r6209, 16;
	or.b32  	%r6211, %r6210, %r6208;
	st.shared.u32 	[%r126+1056], %r6211;
	mul.wide.u32 	%rd271, %r129, 18;
	add.s64 	%rd272, %rd264, %rd271;
	ld.global.nc.u16 	%rs88, [%rd272+2];
	cvt.u32.u16 	%r6212, %rs88;
	ld.global.nc.u16 	%rs89, [%rd272+4];
	cvt.u32.u16 	%r6213, %rs89;
	shl.b32 	%r6214, %r6213, 16;
	or.b32  	%r6215, %r6214, %r6212;
	st.shared.u32 	[%r126+1584], %r6215;
	mul.wide.u32 	%rd273, %r130, 18;
	add.s64 	%rd274, %rd264, %rd273;
	ld.global.nc.u16 	%rs90, [%rd274+2];
	cvt.u32.u16 	%r6216, %rs90;
	ld.global.nc.u16 	%rs91, [%rd274+4];
	cvt.u32.u16 	%r6217, %rs91;
	shl.b32 	%r6218, %r6217, 16;
	or.b32  	%r6219, %r6218, %r6216;
	st.shared.u32 	[%r126+2112], %r6219;
	mul.wide.u32 	%rd275, %r131, 18;
	add.s64 	%rd276, %rd264, %rd275;
	ld.global.nc.u16 	%rs92, [%rd276+2];
	cvt.u32.u16 	%r6220, %rs92;
	ld.global.nc.u16 	%rs93, [%rd276+4];
	cvt.u32.u16 	%r6221, %rs93;
	shl.b32 	%r6222, %r6221, 16;
	or.b32  	%r6223, %r6222, %r6220;
	st.shared.u32 	[%r126+2640], %r6223;
	mul.wide.u32 	%rd277, %r132, 18;
	add.s64 	%rd278, %rd264, %rd277;
	ld.global.nc.u16 	%rs94, [%rd278+2];
	cvt.u32.u16 	%r6224, %rs94;
	ld.global.nc.u16 	%rs95, [%rd278+4];
	cvt.u32.u16 	%r6225, %rs95;
	shl.b32 	%r6226, %r6225, 16;
	or.b32  	%r6227, %r6226, %r6224;
	st.shared.u32 	[%r126+3168], %r6227;
	mul.wide.u32 	%rd279, %r133, 18;
	add.s64 	%rd280, %rd264, %rd279;
	ld.global.nc.u16 	%rs96, [%rd280+2];
	cvt.u32.u16 	%r6228, %rs96;
	ld.global.nc.u16 	%rs97, [%rd280+4];
	cvt.u32.u16 	%r6229, %rs97;
	shl.b32 	%r6230, %r6229, 16;
	or.b32  	%r6231, %r6230, %r6228;
	st.shared.u32 	[%r126+3696], %r6231;
	mul.wide.u32 	%rd281, %r134, 18;
	add.s64 	%rd282, %rd264, %rd281;
	ld.global.nc.u16 	%rs98, [%rd282+2];
	cvt.u32.u16 	%r6232, %rs98;
	ld.global.nc.u16 	%rs99, [%rd282+4];
	cvt.u32.u16 	%r6233, %rs99;
	shl.b32 	%r6234, %r6233, 16;
	or.b32  	%r6235, %r6234, %r6232;
	st.shared.u32 	[%r126+4224], %r6235;
	mul.wide.u32 	%rd283, %r135, 18;
	add.s64 	%rd284, %rd264, %rd283;
	ld.global.nc.u16 	%rs100, [%rd284+2];
	cvt.u32.u16 	%r6236, %rs100;
	ld.global.nc.u16 	%rs101, [%rd284+4];
	cvt.u32.u16 	%r6237, %rs101;
	shl.b32 	%r6238, %r6237, 16;
	or.b32  	%r6239, %r6238, %r6236;
	st.shared.u32 	[%r126+4752], %r6239;
	mul.wide.u32 	%rd285, %r136, 18;
	add.s64 	%rd286, %rd264, %rd285;
	ld.global.nc.u16 	%rs102, [%rd286+2];
	cvt.u32.u16 	%r6240, %rs102;
	ld.global.nc.u16 	%rs103, [%rd286+4];
	cvt.u32.u16 	%r6241, %rs103;
	shl.b32 	%r6242, %r6241, 16;
	or.b32  	%r6243, %r6242, %r6240;
	st.shared.u32 	[%r126+5280], %r6243;
	mul.wide.u32 	%rd287, %r137, 18;
	add.s64 	%rd288, %rd264, %rd287;
	ld.global.nc.u16 	%rs104, [%rd288+2];
	cvt.u32.u16 	%r6244, %rs104;
	ld.global.nc.u16 	%rs105, [%rd288+4];
	cvt.u32.u16 	%r6245, %rs105;
	shl.b32 	%r6246, %r6245, 16;
	or.b32  	%r6247, %r6246, %r6244;
	st.shared.u32 	[%r126+5808], %r6247;
	mul.wide.u32 	%rd289, %r138, 18;
	add.s64 	%rd290, %rd264, %rd289;
	ld.global.nc.u16 	%rs106, [%rd290+2];
	cvt.u32.u16 	%r6248, %rs106;
	ld.global.nc.u16 	%rs107, [%rd290+4];
	cvt.u32.u16 	%r6249, %rs107;
	shl.b32 	%r6250, %r6249, 16;
	or.b32  	%r6251, %r6250, %r6248;
	st.shared.u32 	[%r126+6336], %r6251;
	mul.wide.u32 	%rd291, %r139, 18;
	add.s64 	%rd292, %rd264, %rd291;
	ld.global.nc.u16 	%rs108, [%rd292+2];
	cvt.u32.u16 	%r6252, %rs108;
	ld.global.nc.u16 	%rs109, [%rd292+4];
	cvt.u32.u16 	%r6253, %rs109;
	shl.b32 	%r6254, %r6253, 16;
	or.b32  	%r6255, %r6254, %r6252;
	st.shared.u32 	[%r126+6864], %r6255;
	mul.wide.u32 	%rd293, %r140, 18;
	add.s64 	%rd294, %rd264, %rd293;
	ld.global.nc.u16 	%rs110, [%rd294+2];
	cvt.u32.u16 	%r6256, %rs110;
	ld.global.nc.u16 	%rs111, [%rd294+4];
	cvt.u32.u16 	%r6257, %rs111;
	shl.b32 	%r6258, %r6257, 16;
	or.b32  	%r6259, %r6258, %r6256;
	st.shared.u32 	[%r126+7392], %r6259;
	mul.wide.u32 	%rd295, %r141, 18;
	add.s64 	%rd296, %rd264, %rd295;
	ld.global.nc.u16 	%rs112, [%rd296+2];
	cvt.u32.u16 	%r6260, %rs112;
	ld.global.nc.u16 	%rs113, [%rd296+4];
	cvt.u32.u16 	%r6261, %rs113;
	shl.b32 	%r6262, %r6261, 16;
	or.b32  	%r6263, %r6262, %r6260;
	st.shared.u32 	[%r126+7920], %r6263;
	mul.wide.u32 	%rd297, %r142, 18;
	add.s64 	%rd298, %rd264, %rd297;
	ld.global.nc.u16 	%rs114, [%rd298+2];
	cvt.u32.u16 	%r6264, %rs114;
	ld.global.nc.u16 	%rs115, [%rd298+4];
	cvt.u32.u16 	%r6265, %rs115;
	shl.b32 	%r6266, %r6265, 16;
	or.b32  	%r6267, %r6266, %r6264;
	st.shared.u32 	[%r126+8448], %r6267;
	mul.wide.u32 	%rd299, %r143, 18;
	add.s64 	%rd300, %rd264, %rd299;
	ld.global.nc.u16 	%rs116, [%rd300+2];
	cvt.u32.u16 	%r6268, %rs116;
	ld.global.nc.u16 	%rs117, [%rd300+4];
	cvt.u32.u16 	%r6269, %rs117;
	shl.b32 	%r6270, %r6269, 16;
	or.b32  	%r6271, %r6270, %r6268;
	st.shared.u32 	[%r126+8976], %r6271;
	mul.wide.u32 	%rd301, %r144, 18;
	add.s64 	%rd302, %rd264, %rd301;
	ld.global.nc.u16 	%rs118, [%rd302+2];
	cvt.u32.u16 	%r6272, %rs118;
	ld.global.nc.u16 	%rs119, [%rd302+4];
	cvt.u32.u16 	%r6273, %rs119;
	shl.b32 	%r6274, %r6273, 16;
	or.b32  	%r6275, %r6274, %r6272;
	st.shared.u32 	[%r126+9504], %r6275;
	mul.wide.u32 	%rd303, %r145, 18;
	add.s64 	%rd304, %rd264, %rd303;
	ld.global.nc.u16 	%rs120, [%rd304+2];
	cvt.u32.u16 	%r6276, %rs120;
	ld.global.nc.u16 	%rs121, [%rd304+4];
	cvt.u32.u16 	%r6277, %rs121;
	shl.b32 	%r6278, %r6277, 16;
	or.b32  	%r6279, %r6278, %r6276;
	st.shared.u32 	[%r126+10032], %r6279;
	mul.wide.u32 	%rd305, %r146, 18;
	add.s64 	%rd306, %rd264, %rd305;
	ld.global.nc.u16 	%rs122, [%rd306+2];
	cvt.u32.u16 	%r6280, %rs122;
	ld.global.nc.u16 	%rs123, [%rd306+4];
	cvt.u32.u16 	%r6281, %rs123;
	shl.b32 	%r6282, %r6281, 16;
	or.b32  	%r6283, %r6282, %r6280;
	st.shared.u32 	[%r126+10560], %r6283;
	mul.wide.u32 	%rd307, %r147, 18;
	add.s64 	%rd308, %rd264, %rd307;
	ld.global.nc.u16 	%rs124, [%rd308+2];
	cvt.u32.u16 	%r6284, %rs124;
	ld.global.nc.u16 	%rs125, [%rd308+4];
	cvt.u32.u16 	%r6285, %rs125;
	shl.b32 	%r6286, %r6285, 16;
	or.b32  	%r6287, %r6286, %r6284;
	st.shared.u32 	[%r126+11088], %r6287;
	mul.wide.u32 	%rd309, %r148, 18;
	add.s64 	%rd310, %rd264, %rd309;
	ld.global.nc.u16 	%rs126, [%rd310+2];
	cvt.u32.u16 	%r6288, %rs126;
	ld.global.nc.u16 	%rs127, [%rd310+4];
	cvt.u32.u16 	%r6289, %rs127;
	shl.b32 	%r6290, %r6289, 16;
	or.b32  	%r6291, %r6290, %r6288;
	st.shared.u32 	[%r126+11616], %r6291;
	mul.wide.u32 	%rd311, %r149, 18;
	add.s64 	%rd312, %rd264, %rd311;
	ld.global.nc.u16 	%rs128, [%rd312+2];
	cvt.u32.u16 	%r6292, %rs128;
	ld.global.nc.u16 	%rs129, [%rd312+4];
	cvt.u32.u16 	%r6293, %rs129;
	shl.b32 	%r6294, %r6293, 16;
	or.b32  	%r6295, %r6294, %r6292;
	st.shared.u32 	[%r126+12144], %r6295;
	mul.wide.u32 	%rd313, %r150, 18;
	add.s64 	%rd314, %rd264, %rd313;
	ld.global.nc.u16 	%rs130, [%rd314+2];
	cvt.u32.u16 	%r6296, %rs130;
	ld.global.nc.u16 	%rs131, [%rd314+4];
	cvt.u32.u16 	%r6297, %rs131;
	shl.b32 	%r6298, %r6297, 16;
	or.b32  	%r6299, %r6298, %r6296;
	st.shared.u32 	[%r126+12672], %r6299;
	mul.wide.u32 	%rd315, %r151, 18;
	add.s64 	%rd316, %rd264, %rd315;
	ld.global.nc.u16 	%rs132, [%rd316+2];
	cvt.u32.u16 	%r6300, %rs132;
	ld.global.nc.u16 	%rs133, [%rd316+4];
	cvt.u32.u16 	%r6301, %rs133;
	shl.b32 	%r6302, %r6301, 16;
	or.b32  	%r6303, %r6302, %r6300;
	st.shared.u32 	[%r126+13200], %r6303;
	mul.wide.u32 	%rd317, %r152, 18;
	add.s64 	%rd318, %rd264, %rd317;
	ld.global.nc.u16 	%rs134, [%rd318+2];
	cvt.u32.u16 	%r6304, %rs134;
	ld.global.nc.u16 	%rs135, [%rd318+4];
	cvt.u32.u16 	%r6305, %rs135;
	shl.b32 	%r6306, %r6305, 16;
	or.b32  	%r6307, %r6306, %r6304;
	st.shared.u32 	[%r126+13728], %r6307;
	mul.wide.u32 	%rd319, %r153, 18;
	add.s64 	%rd320, %rd264, %rd319;
	ld.global.nc.u16 	%rs136, [%rd320+2];
	cvt.u32.u16 	%r6308, %rs136;
	ld.global.nc.u16 	%rs137, [%rd320+4];
	cvt.u32.u16 	%r6309, %rs137;
	shl.b32 	%r6310, %r6309, 16;
	or.b32  	%r6311, %r6310, %r6308;
	st.shared.u32 	[%r126+14256], %r6311;
	mul.wide.u32 	%rd321, %r154, 18;
	add.s64 	%rd322, %rd264, %rd321;
	ld.global.nc.u16 	%rs138, [%rd322+2];
	cvt.u32.u16 	%r6312, %rs138;
	ld.global.nc.u16 	%rs139, [%rd322+4];
	cvt.u32.u16 	%r6313, %rs139;
	shl.b32 	%r6314, %r6313, 16;
	or.b32  	%r6315, %r6314, %r6312;
	st.shared.u32 	[%r126+14784], %r6315;
	mul.wide.u32 	%rd323, %r155, 18;
	add.s64 	%rd324, %rd264, %rd323;
	ld.global.nc.u16 	%rs140, [%rd324+2];
	cvt.u32.u16 	%r6316, %rs140;
	ld.global.nc.u16 	%rs141, [%rd324+4];
	cvt.u32.u16 	%r6317, %rs141;
	shl.b32 	%r6318, %r6317, 16;
	or.b32  	%r6319, %r6318, %r6316;
	st.shared.u32 	[%r126+15312], %r6319;
	mul.wide.u32 	%rd325, %r156, 18;
	add.s64 	%rd326, %rd264, %rd325;
	ld.global.nc.u16 	%rs142, [%rd326+2];
	cvt.u32.u16 	%r6320, %rs142;
	ld.global.nc.u16 	%rs143, [%rd326+4];
	cvt.u32.u16 	%r6321, %rs143;
	shl.b32 	%r6322, %r6321, 16;
	or.b32  	%r6323, %r6322, %r6320;
	st.shared.u32 	[%r126+15840], %r6323;
	mul.wide.u32 	%rd327, %r157, 18;
	add.s64 	%rd328, %rd264, %rd327;
	ld.global.nc.u16 	%rs144, [%rd328+2];
	cvt.u32.u16 	%r6324, %rs144;
	ld.global.nc.u16 	%rs145, [%rd328+4];
	cvt.u32.u16 	%r6325, %rs145;
	shl.b32 	%r6326, %r6325, 16;
	or.b32  	%r6327, %r6326, %r6324;
	st.shared.u32 	[%r126+16368], %r6327;
	mul.wide.u32 	%rd329, %r158, 18;
	add.s64 	%rd330, %rd263, %rd329;
	ld.global.nc.u16 	%rs74, [%rd330];
	// begin inline asm
	{  cvt.f32.f16 %f1485, %rs74;}

	// end inline asm
	st.shared.f32 	[%r159], %f1485;
	mul.wide.u32 	%rd331, %r160, 18;
	add.s64 	%rd332, %rd263, %rd331;
	ld.global.nc.u16 	%rs75, [%rd332];
	// begin inline asm
	{  cvt.f32.f16 %f1486, %rs75;}

	// end inline asm
	st.shared.f32 	[%r161], %f1486;
	mul.wide.u32 	%rd333, %r162, 18;
	add.s64 	%rd334, %rd263, %rd333;
	ld.global.nc.u16 	%rs76, [%rd334];
	// begin inline asm
	{  cvt.f32.f16 %f1487, %rs76;}

	// end inline asm
	st.shared.f32 	[%r163], %f1487;
	mul.wide.u32 	%rd335, %r164, 18;
	add.s64 	%rd336, %rd263, %rd335;
	ld.global.nc.u16 	%rs77, [%rd336];
	// begin inline asm
	{  cvt.f32.f16 %f1488, %rs77;}

	// end inline asm
	st.shared.f32 	[%r165], %f1488;
	mul.wide.u32 	%rd337, %r166, 18;
	add.s64 	%rd338, %rd263, %rd337;
	ld.global.nc.u16 	%rs78, [%rd338];
	// begin inline asm
	{  cvt.f32.f16 %f1489, %rs78;}

	// end inline asm
	st.shared.f32 	[%r167], %f1489;
	mul.wide.u32 	%rd339, %r168, 18;
	add.s64 	%rd340, %rd263, %rd339;
	ld.global.nc.u16 	%rs79, [%rd340];
	// begin inline asm
	{  cvt.f32.f16 %f1490, %rs79;}

	// end inline asm
	st.shared.f32 	[%r169], %f1490;
	mul.wide.u32 	%rd341, %r170, 18;
	add.s64 	%rd342, %rd263, %rd341;
	ld.global.nc.u16 	%rs80, [%rd342];
	// begin inline asm
	{  cvt.f32.f16 %f1491, %rs80;}

	// end inline asm
	st.shared.f32 	[%r171], %f1491;
	mul.wide.u32 	%rd343, %r172, 18;
	add.s64 	%rd344, %rd263, %rd343;
	ld.global.nc.u16 	%rs81, [%rd344];
	// begin inline asm
	{  cvt.f32.f16 %f1492, %rs81;}

	// end inline asm
	st.shared.f32 	[%r173], %f1492;
	add.s32 	%r6328, %r11739, %r124;
	add.s32 	%r6329, %r123, %r11739;
	add.s32 	%r6330, %r6329, %r174;
	mul.wide.s32 	%rd345, %r6330, 36;
	add.s64 	%rd346, %rd42, %rd345;
	ld.global.nc.u32 	%r6331, [%rd346+4];
	st.shared.u32 	[%r176], %r6331;
	add.s32 	%r6332, %r6329, %r177;
	mul.wide.s32 	%rd347, %r6332, 36;
	add.s64 	%rd348, %rd42, %rd347;
	ld.global.nc.u32 	%r6333, [%rd348+4];
	st.shared.u32 	[%r176+512], %r6333;
	add.s32 	%r6334, %r6329, %r178;
	mul.wide.s32 	%rd349, %r6334, 36;
	add.s64 	%rd350, %rd42, %rd349;
	ld.global.nc.u32 	%r6335, [%rd350+4];
	st.shared.u32 	[%r176+1024], %r6335;
	add.s32 	%r6336, %r6329, %r179;
	mul.wide.s32 	%rd351, %r6336, 36;
	add.s64 	%rd352, %rd42, %rd351;
	ld.global.nc.u32 	%r6337, [%rd352+4];
	st.shared.u32 	[%r176+1536], %r6337;
	add.s32 	%r6338, %r6329, %r180;
	mul.wide.s32 	%rd353, %r6338, 36;
	add.s64 	%rd354, %rd42, %rd353;
	ld.global.nc.u32 	%r6339, [%rd354+4];
	st.shared.u32 	[%r176+2048], %r6339;
	add.s32 	%r6340, %r6329, %r181;
	mul.wide.s32 	%rd355, %r6340, 36;
	add.s64 	%rd356, %rd42, %rd355;
	ld.global.nc.u32 	%r6341, [%rd356+4];
	st.shared.u32 	[%r176+2560], %r6341;
	add.s32 	%r6342, %r6329, %r182;
	mul.wide.s32 	%rd357, %r6342, 36;
	add.s64 	%rd358, %rd42, %rd357;
	ld.global.nc.u32 	%r6343, [%rd358+4];
	st.shared.u32 	[%r176+3072], %r6343;
	add.s32 	%r6344, %r6329, %r183;
	mul.wide.s32 	%rd359, %r6344, 36;
	add.s64 	%rd360, %rd42, %rd359;
	ld.global.nc.u32 	%r6345, [%rd360+4];
	st.shared.u32 	[%r176+3584], %r6345;
	add.s32 	%r6346, %r6329, %r184;
	mul.wide.s32 	%rd361, %r6346, 36;
	add.s64 	%rd362, %rd42, %rd361;
	ld.global.nc.u32 	%r6347, [%rd362+4];
	st.shared.u32 	[%r176+4096], %r6347;
	add.s32 	%r6348, %r6329, %r185;
	mul.wide.s32 	%rd363, %r6348, 36;
	add.s64 	%rd364, %rd42, %rd363;
	ld.global.nc.u32 	%r6349, [%rd364+4];
	st.shared.u32 	[%r176+4608], %r6349;
	add.s32 	%r6350, %r6329, %r186;
	mul.wide.s32 	%rd365, %r6350, 36;
	add.s64 	%rd366, %rd42, %rd365;
	ld.global.nc.u32 	%r6351, [%rd366+4];
	st.shared.u32 	[%r176+5120], %r6351;
	add.s32 	%r6352, %r6329, %r187;
	mul.wide.s32 	%rd367, %r6352, 36;
	add.s64 	%rd368, %rd42, %rd367;
	ld.global.nc.u32 	%r6353, [%rd368+4];
	st.shared.u32 	[%r176+5632], %r6353;
	add.s32 	%r6354, %r6329, %r188;
	mul.wide.s32 	%rd369, %r6354, 36;
	add.s64 	%rd370, %rd42, %rd369;
	ld.global.nc.u32 	%r6355, [%rd370+4];
	st.shared.u32 	[%r176+6144], %r6355;
	add.s32 	%r6356, %r6329, %r189;
	mul.wide.s32 	%rd371, %r6356, 36;
	add.s64 	%rd372, %rd42, %rd371;
	ld.global.nc.u32 	%r6357, [%rd372+4];
	st.shared.u32 	[%r176+6656], %r6357;
	add.s32 	%r6358, %r6329, %r190;
	mul.wide.s32 	%rd373, %r6358, 36;
	add.s64 	%rd374, %rd42, %rd373;
	ld.global.nc.u32 	%r6359, [%rd374+4];
	st.shared.u32 	[%r176+7168], %r6359;
	add.s32 	%r6360, %r6329, %r191;
	mul.wide.s32 	%rd375, %r6360, 36;
	add.s64 	%rd376, %rd42, %rd375;
	ld.global.nc.u32 	%r6361, [%rd376+4];
	st.shared.u32 	[%r176+7680], %r6361;
	add.s32 	%r6362, %r6328, %r192;
	mul.wide.s32 	%rd377, %r6362, 36;
	add.s64 	%rd43, %rd2, %rd377;
	ld.global.nc.u32 	%r6363, [%rd43];
	st.shared.u32 	[%r193], %r6363;
	add.s32 	%r6364, %r6328, %r194;
	mul.wide.s32 	%rd378, %r6364, 36;
	add.s64 	%rd44, %rd2, %rd378;
	ld.global.nc.u32 	%r6365, [%rd44];
	st.shared.u32 	[%r193+512], %r6365;
	bar.sync 	0;
	mov.b32 	%r11740, 0;
$L__BB2_155:
	shl.b32 	%r8478, %r11740, 1;
	shr.u32 	%r8479, %r11740, 2;
	add.s32 	%r8480, %r195, %r11740;
	shl.b32 	%r8481, %r8480, 2;
	mov.u32 	%r8482, _ZZN34_INTERNAL_97576795_4_k_cu_bc83b14019allocate_tiles_q4_0ILi128EEEvPPiPP7__half2S2_S2_E9tile_x_qs;
	add.s32 	%r8483, %r8482, %r8481;
	add.s32 	%r8484, %r122, %r8479;
	shl.b32 	%r8485, %r8484, 2;
	mov.u32 	%r8486, _ZZN34_INTERNAL_97576795_4_k_cu_bc83b1409mul_mat_qILi32ELi2ELi4ELb1E10block_q4_0Li64ELi128ELi4EXadL_ZNS_19allocate_tiles_q4_0ILi128EEEvPPiPP7__half2S4_S4_EEXadL_ZNS_15load_tiles_q4_0ILi128ELi4ELb0EEEvPKvS3_S6_S3_S3_RKiSC_SC_SC_EELi4EXadL_ZNS_25vec_dot_q4_0_q8_1_mul_matEPSB_PKS5_SD_SD_SD_SF_SC_SC_SC_EEEEvSA_SA_PfiiiiiE9tile_y_ds;
	add.s32 	%r8487, %r8486, %r8485;
	and.b32  	%r8488, %r8478, 24;
	add.s32 	%r8489, %r175, %r8488;
	shl.b32 	%r8490, %r8489, 2;
	mov.u32 	%r8491, _ZZN34_INTERNAL_97576795_4_k_cu_bc83b1409mul_mat_qILi32ELi2ELi4ELb1E10block_q4_0Li64ELi128ELi4EXadL_ZNS_19allocate_tiles_q4_0ILi128EEEvPPiPP7__half2S4_S4_EEXadL_ZNS_15load_tiles_q4_0ILi128ELi4ELb0EEEvPKvS3_S6_S3_S3_RKiSC_SC_SC_EELi4EXadL_ZNS_25vec_dot_q4_0_q8_1_mul_matEPSB_PKS5_SD_SD_SD_SF_SC_SC_SC_EEEEvSA_SA_PfiiiiiE9tile_y_qs;
	add.s32 	%r8492, %r8491, %r8490;
	ld.shared.u32 	%r6368, [%r8492];
	ld.shared.u32 	%r6372, [%r8492+16];
	ld.shared.u32 	%r6376, [%r8492+4];
	ld.shared.u32 	%r6380, [%r8492+20];
	ld.shared.u32 	%r6384, [%r8492+8];
	ld.shared.u32 	%r6388, [%r8492+24];
	ld.shared.u32 	%r6392, [%r8492+12];
	ld.shared.u32 	%r6396, [%r8492+28];
	add.s32 	%r8493, %r8479, %r196;
	shl.b32 	%r8494, %r8493, 2;
	mov.u32 	%r8495, _ZZN34_INTERNAL_97576795_4_k_cu_bc83b14019allocate_tiles_q4_0ILi128EEEvPPiPP7__half2S2_S2_E8tile_x_d;
	add.s32 	%r8496, %r8495, %r8494;
	ld.shared.u32 	%r8497, [%r8483+-12672];
	and.b32  	%r6367, %r8497, 252645135;
	shr.u32 	%r8498, %r8497, 4;
	and.b32  	%r6371, %r8498, 252645135;
	mov.b32 	%r8449, 0;
	// begin inline asm
	dp4a.s32.s32 %r6366, %r6367, %r6368, %r8449;
	// end inline asm
	// begin inline asm
	dp4a.s32.s32 %r6370, %r6371, %r6372, %r6366;
	// end inline asm
	ld.shared.u32 	%r8499, [%r8483+-12668];
	and.b32  	%r6375, %r8499, 252645135;
	shr.u32 	%r8500, %r8499, 4;
	and.b32  	%r6379, %r8500, 252645135;
	// begin inline asm
	dp4a.s32.s32 %r6374, %r6375, %r6376, %r6370;
	// end inline asm
	// begin inline asm
	dp4a.s32.s32 %r6378, %r6379, %r6380, %r6374;
	// end inline asm
	ld.shared.u32 	%r8501, [%r8483+-12664];
	and.b32  	%r6383, %r8501, 252645135;
	shr.u32 	%r8502, %r8501, 4;
	and.b32  	%r6387, %r8502, 252645135;
	// begin inline asm
	dp4a.s32.s32 %r6382, %r6383, %r6384, %r6378;
	// end inline asm
	// begin inline asm
	dp4a.s32.s32 %r6386, %r6387, %r6388, %r6382;
	// end inline asm
	ld.shared.u32 	%r8503, [%r8483+-12660];
	and.b32  	%r6391, %r8503, 252645135;
	shr.u32 	%r8504, %r8503, 4;
	and.b32  	%r6395, %r8504, 252645135;
	// begin inline asm
	dp4a.s32.s32 %r6390, %r6391, %r6392, %r6386;
	// end inline asm
	// begin inline asm
	dp4a.s32.s32 %r6394, %r6395, %r6396, %r6390;
	// end inline asm
	ld.shared.u32 	%r6399, [%r8487];
	// begin inline asm
	{.reg .f16 low,high;
  mov.b32 {low,high},%r6399;
  cvt.f32.f16 %f1493, low;}

	// end inline asm
	// begin inline asm
	{.reg .f16 low,high;
  mov.b32 {low,high},%r6399;
  cvt.f32.f16 %f1494, high;}

	// end inline asm
	ld.shared.f32 	%f1557, [%r8496];
	cvt.rn.f32.s32 	%f1558, %r6394;
	mul.f32 	%f1559, %f1493, %f1558;
	mul.f32 	%f1560, %f1494, 0f41000000;
	sub.f32 	%f1561, %f1559, %f1560;
	fma.rn.f32 	%f2644, %f1557, %f1561, %f2644;
	ld.shared.u32 	%r6402, [%r8492];
	ld.shared.u32 	%r6406, [%r8492+16];
	ld.shared.u32 	%r6410, [%r8492+4];
	ld.shared.u32 	%r6414, [%r8492+20];
	ld.shared.u32 	%r6418, [%r8492+8];
	ld.shared.u32 	%r6422, [%r8492+24];
	ld.shared.u32 	%r6426, [%r8492+12];
	ld.shared.u32 	%r6430, [%r8492+28];
	add.s32 	%r8505, %r8479, %r198;
	shl.b32 	%r8506, %r8505, 2;
	add.s32 	%r8507, %r8495, %r8506;
	ld.shared.u32 	%r8508, [%r8483+-8448];
	and.b32  	%r6401, %r8508, 252645135;
	shr.u32 	%r8509, %r8508, 4;
	and.b32  	%r6405, %r8509, 252645135;
	// begin inline asm
	dp4a.s32.s32 %r6400, %r6401, %r6402, %r8449;
	// end inline asm
	// begin inline asm
	dp4a.s32.s32 %r6404, %r6405, %r6406, %r6400;
	// end inline asm
	ld.shared.u32 	%r8510, [%r8483+-8444];
	and.b32  	%r6409, %r8510, 252645135;
	shr.u32 	%r8511, %r8510, 4;
	and.b32  	%r6413, %r8511, 252645135;
	// begin inline asm
	dp4a.s32.s32 %r6408, %r6409, %r6410, %r6404;
	// end inline asm
	// begin inline asm
	dp4a.s32.s32 %r6412, %r6413, %r6414, %r6408;
	// end inline asm
	ld.shared.u32 	%r8512, [%r8483+-8440];
	and.b32  	%r6417, %r8512, 252645135;
	shr.u32 	%r8513, %r8512, 4;
	and.b32  	%r6421, %r8513, 252645135;
	// begin inline asm
	dp4a.s32.s32 %r6416, %r6417, %r6418, %r6412;
	// end inline asm
	// begin inline asm
	dp4a.s32.s32 %r6420, %r6421, %r6422, %r6416;
	// end inline asm
	ld.shared.u32 	%r8514, [%r8483+-8436];
	and.b32  	%r6425, %r8514, 252645135;
	shr.u32 	%r8515, %r8514, 4;
	and.b32  	%r6429, %r8515, 252645135;
	// begin inline asm
	dp4a.s32.s32 %r6424, %r6425, %r6426, %r6420;
	// end inline asm
	// begin inline asm
	dp4a.s32.s32 %r6428, %r6429, %r6430, %r6424;
	// end inline asm
	ld.shared.f32 	%f1562, [%r8507];
	cvt.rn.f32.s32 	%f1563, %r6428;
	mul.f32 	%f1564, %f1493, %f1563;
	sub.f32 	%f1565, %f1564, %f1560;
	fma.rn.f32 	%f2628, %f1562, %f1565, %f2628;
	ld.shared.u32 	%r6434, [%r8492];
	ld.shared.u32 	%r6438, [%r8492+16];
	ld.shared.u32 	%r6442, [%r8492+4];
	ld.shared.u32 	%r6446, [%r8492+20];
	ld.shared.u32 	%r6450, [%r8492+8];
	ld.shared.u32 	%r6454, [%r8492+24];
	ld.shared.u32 	%r6458, [%r8492+12];
	ld.shared.u32 	%r6462, [%r8492+28];
	add.s32 	%r8516, %r8479, %r199;
	shl.b32 	%r8517, %r8516, 2;
	add.s32 	%r8518, %r8495, %r8517;
	ld.shared.u32 	%r8519, [%r8483+-4224];
	and.b32  	%r6433, %r8519, 252645135;
	shr.u32 	%r8520, %r8519, 4;
	and.b32  	%r6437, %r8520, 252645135;
	// begin inline asm
	dp4a.s32.s32 %r6432, %r6433, %r6434, %r8449;
	// end inline asm
	// begin inline asm
	dp4a.s32.s32 %r6436, %r6437, %r6438, %r6432;
	// end inline asm
	ld.shared.u32 	%r8521, [%r8483+-4220];
	and.b32  	%r6441, %r8521, 252645135;
	shr.u32 	%r8522, %r8521, 4;
	and.b32  	%r6445, %r8522, 252645135;
	// begin inline asm
	dp4a.s32.s32 %r6440, %r6441, %r6442, %r6436;
	// end inline asm
	// begin inline asm
	dp4a.s32.s32 %r6444, %r6445, %r6446, %r6440;
	// end inline asm
	ld.shared.u32 	%r8523, [%r8483+-4216];
	and.b32  	%r6449, %r8523, 252645135;
	shr.u32 	%r8524, %r8523, 4;
	and.b32  	%r6453, %r8524, 252645135;
	// begin inline asm
	dp4a.s32.s32 %r6448, %r6449, %r6450, %r6444;
	// end inline asm
	// begin inline asm
	dp4a.s32.s32 %r6452, %r6453, %r6454, %r6448;
	// end inline asm
	ld.shared.u32 	%r8525, [%r8483+-4212];
	and.b32  	%r6457, %r8525, 252645135;
	shr.u32 	%r8526, %r8525, 4;
	and.b32  	%r6461, %r8526, 252645135;
	// begin inline asm
	dp4a.s32.s32 %r6456, %r6457, %r6458, %r6452;
	// end inline asm
	// begin inline asm
	dp4a.s32.s32 %r6460, %r6461, %r6462, %r6456;
	// end inline asm
	ld.shared.u32 	%r6465, [%r8487];
	// begin inline asm
	{.reg .f16 low,high;
  mov.b32 {low,high},%r6465;
  cvt.f32.f16 %f1495, low;}

	// end inline asm
	// begin inline asm
	{.reg .f16 low,high;
  mov.b32 {low,high},%r6465;
  cvt.f32.f16 %f1496, high;}

	// end inline asm
	ld.shared.f32 	%f1566, [%r8518];
	cvt.rn.f32.s32 	%f1567, %r6460;
	mul.f32 	%f1568, %f1495, %f1567;
	mul.f32 	%f1569, %f1496, 0f41000000;
	sub.f32 	%f1570, %f1568, %f1569;
	fma.rn.f32 	%f2612, %f1566, %f1570, %f2612;
	ld.shared.u32 	%r6468, [%r8492];
	ld.shared.u32 	%r6472, [%r8492+16];
	ld.shared.u32 	%r6476, [%r8492+4];
	ld.shared.u32 	%r6480, [%r8492+20];
	ld.shared.u32 	%r6484, [%r8492+8];
	ld.shared.u32 	%r6488, [%r8492+24];
	ld.shared.u32 	%r6492, [%r8492+12];
	ld.shared.u32 	%r6496, [%r8492+28];
	add.s32 	%r8527, %r8479, %r200;
	shl.b32 	%r8528, %r8527, 2;
	add.s32 	%r8529, %r8495, %r8528;
	ld.shared.u32 	%r8530, [%r8483];
	and.b32  	%r6467, %r8530, 252645135;
	shr.u32 	%r8531, %r8530, 4;
	and.b32  	%r6471, %r8531, 252645135;
	// begin inline asm
	dp4a.s32.s32 %r6466, %r6467, %r6468, %r8449;
	// end inline asm
	// begin inline asm
	dp4a.s32.s32 %r6470, %r6471, %r6472, %r6466;
	// end inline asm
	ld.shared.u32 	%r8532, [%r8483+4];
	and.b32  	%r6475, %r8532, 252645135;
	shr.u32 	%r8533, %r8532, 4;
	and.b32  	%r6479, %r8533, 252645135;
	// begin inline asm
	dp4a.s32.s32 %r6474, %r6475, %r6476, %r6470;
	// end inline asm
	// begin inline asm
	dp4a.s32.s32 %r6478, %r6479, %r6480, %r6474;
	// end inline asm
	ld.shared.u32 	%r8534, [%r8483+8];
	and.b32  	%r6483, %r8534, 252645135;
	shr.u32 	%r8535, %r8534, 4;
	and.b32  	%r6487, %r8535, 252645135;
	// begin inline asm
	dp4a.s32.s32 %r6482, %r6483, %r6484, %r6478;
	// end inline asm
	// begin inline asm
	dp4a.s32.s32 %r6486, %r6487, %r6488, %r6482;
	// end inline asm
	ld.shared.u32 	%r8536, [%r8483+12];
	and.b32  	%r6491, %r8536, 252645135;
	shr.u32 	%r8537, %r8536, 4;
	and.b32  	%r6495, %r8537, 252645135;
	// begin inline asm
	dp4a.s32.s32 %r6490, %r6491, %r6492, %r6486;
	// end inline asm
	// begin inline asm
	dp4a.s32.s32 %r6494, %r6495, %r6496, %r6490;
	// end inline asm
	ld.shared.f32 	%f1571, [%r8529];
	cvt.rn.f32.s32 	%f1572, %r6494;
	mul.f32 	%f1573, %f1495, %f1572;
	sub.f32 	%f1574, %f1573, %f1569;
	fma.rn.f32 	%f2596, %f1571, %f1574, %f2596;
	ld.shared.u32 	%r6500, [%r8492+512];
	ld.shared.u32 	%r6504, [%r8492+528];
	ld.shared.u32 	%r6508, [%r8492+516];
	ld.shared.u32 	%r6512, [%r8492+532];
	ld.shared.u32 	%r6516, [%r8492+520];
	ld.shared.u32 	%r6520, [%r8492+536];
	ld.shared.u32 	%r6524, [%r8492+524];
	ld.shared.u32 	%r6528, [%r8492+540];
	ld.shared.u32 	%r8538, [%r8483+-12672];
	and.b32  	%r6499, %r8538, 252645135;
	shr.u32 	%r8539, %r8538, 4;
	and.b32  	%r6503, %r8539, 252645135;
	// begin inline asm
	dp4a.s32.s32 %r6498, %r6499, %r6500, %r8449;
	// end inline asm
	// begin inline asm
	dp4a.s32.s32 %r6502, %r6503, %r6504, %r6498;
	// end inline asm
	ld.shared.u32 	%r8540, [%r8483+-12668];
	and.b32  	%r6507, %r8540, 252645135;
	shr.u32 	%r8541, %r8540, 4;
	and.b32  	%r6511, %r8541, 252645135;
	// begin inline asm
	dp4a.s32.s32 %r6506, %r6507, %r6508, %r6502;
	// end inline asm
	// begin inline asm
	dp4a.s32.s32 %r6510, %r6511, %r6512, %r6506;
	// end inline asm
	ld.shared.u32 	%r8542, [%r8483+-12664];
	and.b32  	%r6515, %r8542, 252645135;
	shr.u32 	%r8543, %r8542, 4;
	and.b32  	%r6519, %r8543, 252645135;
	// begin inline asm
	dp4a.s32.s32 %r6514, %r6515, %r6516, %r6510;
	// end inline asm
	// begin inline asm
	dp4a.s32.s32 %r6518, %r6519, %r6520, %r6514;
	// end inline asm
	ld.shared.u32 	%r8544, [%r8483+-12660];
	and.b32  	%r6523, %r8544, 252645135;
	shr.u32 	%r8545, %r8544, 4;
	and.b32  	%r6527, %r8545, 252645135;
	// begin inline asm
	dp4a.s32.s32 %r6522, %r6523, %r6524, %r6518;
	// end inline asm
	// begin inline asm
	dp4a.s32.s32 %r6526, %r6527, %r6528, %r6522;
	// end inline asm
	ld.shared.u32 	%r6531, [%r8487+64];
	// begin inline asm
	{.reg .f16 low,high;
  mov.b32 {low,high},%r6531;
  cvt.f32.f16 %f1497, low;}

	// end inline asm
	// begin inline asm
	{.reg .f16 low,high;
  mov.b32 {low,high},%r6531;
  cvt.f32.f16 %f1498, high;}

	// end inline asm
	ld.shared.f32 	%f1575, [%r8496];
	cvt.rn.f32.s32 	%f1576, %r6526;
	mul.f32 	%f1577, %f1497, %f1576;
	mul.f32 	%f1578, %f1498, 0f41000000;
	sub.f32 	%f1579, %f1577, %f1578;
	fma.rn.f32 	%f2643, %f1575, %f1579, %f2643;
	ld.shared.u32 	%r6534, [%r8492+512];
	ld.shared.u32 	%r6538, [%r8492+528];
	ld.shared.u32 	%r6542, [%r8492+516];
	ld.shared.u32 	%r6546, [%r8492+532];
	ld.shared.u32 	%r6550, [%r8492+520];
	ld.shared.u32 	%r6554, [%r8492+536];
	ld.shared.u32 	%r6558, [%r8492+524];
	ld.shared.u32 	%r6562, [%r8492+540];
	ld.shared.u32 	%r8546, [%r8483+-8448];
	and.b32  	%r6533, %r8546, 252645135;
	shr.u32 	%r8547, %r8546, 4;
	and.b32  	%r6537, %r8547, 252645135;
	// begin inline asm
	dp4a.s32.s32 %r6532, %r6533, %r6534, %r8449;
	// end inline asm
	// begin inline asm
	dp4a.s32.s32 %r6536, %r6537, %r6538, %r6532;
	// end inline asm
	ld.shared.u32 	%r8548, [%r8483+-8444];
	and.b32  	%r6541, %r8548, 252645135;
	shr.u32 	%r8549, %r8548, 4;
	and.b32  	%r6545, %r8549, 252645135;
	// begin inline asm
	dp4a.s32.s32 %r6540, %r6541, %r6542, %r6536;
	// end inline asm
	// begin inline asm
	dp4a.s32.s32 %r6544, %r6545, %r6546, %r6540;
	// end inline asm
	ld.shared.u32 	%r8550, [%r8483+-8440];
	and.b32  	%r6549, %r8550, 252645135;
	shr.u32 	%r8551, %r8550, 4;
	and.b32  	%r6553, %r8551, 252645135;
	// begin inline asm
	dp4a.s32.s32 %r6548, %r6549, %r6550, %r6544;
	// end inline asm
	// begin inline asm
	dp4a.s32.s32 %r6552, %r6553, %r6554, %r6548;
	// end inline asm
	ld.shared.u32 	%r8552, [%r8483+-8436];
	and.b32  	%r6557, %r8552, 252645135;
	shr.u32 	%r8553, %r8552, 4;
	and.b32  	%r6561, %r8553, 252645135;
	// begin inline asm
	dp4a.s32.s32 %r6556, %r6557, %r6558, %r6552;
	// end inline asm
	// begin inline asm
	dp4a.s32.s32 %r6560, %r6561, %r6562, %r6556;
	// end inline asm
	ld.shared.f32 	%f1580, [%r8507];
	cvt.rn.f32.s32 	%f1581, %r6560;
	mul.f32 	%f1582, %f1497, %f1581;
	sub.f32 	%f1583, %f1582, %f1578;
	fma.rn.f32 	%f2627, %f1580, %f1583, %f2627;
	ld.shared.u32 	%r6566, [%r8492+512];
	ld.shared.u32 	%r6570, [%r8492+528];
	ld.shared.u32 	%r6574, [%r8492+516];
	ld.shared.u32 	%r6578, [%r8492+532];
	ld.shared.u32 	%r6582, [%r8492+520];
	ld.shared.u32 	%r6586, [%r8492+536];
	ld.shared.u32 	%r6590, [%r8492+524];
	ld.shared.u32 	%r6594, [%r8492+540];
	ld.shared.u32 	%r8554, [%r8483+-4224];
	and.b32  	%r6565, %r8554, 252645135;
	shr.u32 	%r8555, %r8554, 4;
	and.b32  	%r6569, %r8555, 252645135;
	// begin inline asm
	dp4a.s32.s32 %r6564, %r6565, %r6566, %r8449;
	// end inline asm
	// begin inline asm
	dp4a.s32.s32 %r6568, %r6569, %r6570, %r6564;
	// end inline asm
	ld.shared.u32 	%r8556, [%r8483+-4220];
	and.b32  	%r6573, %r8556, 252645135;
	shr.u32 	%r8557, %r8556, 4;
	and.b32  	%r6577, %r8557, 252645135;
	// begin inline asm
	dp4a.s32.s32 %r6572, %r6573, %r6574, %r6568;
	// end inline asm
	// begin inline asm
	dp4a.s32.s32 %r6576, %r6577, %r6578, %r6572;
	// end inline asm
	ld.shared.u32 	%r8558, [%r8483+-4216];
	and.b32  	%r6581, %r8558, 252645135;
	shr.u32 	%r8559, %r8558, 4;
	and.b32  	%r6585, %r8559, 252645135;
	// begin inline asm
	dp4a.s32.s32 %r6580, %r6581, %r6582, %r6576;
	// end inline asm
	// begin inline asm
	dp4a.s32.s32 %r6584, %r6585, %r6586, %r6580;
	// end inline asm
	ld.shared.u32 	%r8560, [%r8483+-4212];
	and.b32  	%r6589, %r8560, 252645135;
	shr.u32 	%r8561, %r8560, 4;
	and.b32  	%r6593, %r8561, 252645135;
	// begin inline asm
	dp4a.s32.s32 %r6588, %r6589, %r6590, %r6584;
	// end inline asm
	// begin inline asm
	dp4a.s32.s32 %r6592, %r6593, %r6594, %r6588;
	// end inline asm
	ld.shared.u32 	%r6597, [%r8487+64];
	// begin inline asm
	{.reg .f16 low,high;
  mov.b32 {low,high},%r6597;
  cvt.f32.f16 %f1499, low;}

	// end inline asm
	// begin inline asm
	{.reg .f16 low,high;
  mov.b32 {low,high},%r6597;
  cvt.f32.f16 %f1500, high;}

	// end inline asm
	ld.shared.f32 	%f1584, [%r8518];
	cvt.rn.f32.s32 	%f1585, %r6592;
	mul.f32 	%f1586, %f1499, %f1585;
	mul.f32 	%f1587, %f1500, 0f41000000;
	sub.f32 	%f1588, %f1586, %f1587;
	fma.rn.f32 	%f2611, %f1584, %f1588, %f2611;
	ld.shared.u32 	%r6600, [%r8492+512];
	ld.shared.u32 	%r6604, [%r8492+528];
	ld.shared.u32 	%r6608, [%r8492+516];
	ld.shared.u32 	%r6612, [%r8492+532];
	ld.shared.u32 	%r6616, [%r8492+520];
	ld.shared.u32 	%r6620, [%r8492+536];
	ld.shared.u32 	%r6624, [%r8492+524];
	ld.shared.u32 	%r6628, [%r8492+540];
	ld.shared.u32 	%r8562, [%r8483];
	and.b32  	%r6599, %r8562, 252645135;
	shr.u32 	%r8563, %r8562, 4;
	and.b32  	%r6603, %r8563, 252645135;
	// begin inline asm
	dp4a.s32.s32 %r6598, %r6599, %r6600, %r8449;
	// end inline asm
	// begin inline asm
	dp4a.s32.s32 %r6602, %r6603, %r6604, %r6598;
	// end inline asm
	ld.shared.u32 	%r8564, [%r8483+4];
	and.b32  	%r6607, %r8564, 252645135;
	shr.u32 	%r8565, %r8564, 4;
	and.b32  	%r6611, %r8565, 252645135;
	// begin inline asm
	dp4a.s32.s32 %r6606, %r6607, %r6608, %r6602;
	// end inline asm
	// begin inline asm
	dp4a.s32.s32 %r6610, %r6611, %r6612, %r6606;
	// end inline asm
	ld.shared.u32 	%r8566, [%r8483+8];
	and.b32  	%r6615, %r8566, 252645135;
	shr.u32 	%r8567, %r8566, 4;
	and.b32  	%r6619, %r8567, 252645135;
	// begin inline asm
	dp4a.s32.s32 %r6614, %r6615, %r6616, %r6610;
	// end inline asm
	// begin inline asm
	dp4a.s32.s32 %r6618, %r6619, %r6620, %r6614;
	// end inline asm
	ld.shared.u32 	%r8568, [%r8483+12];
	and.b32  	%r6623, %r8568, 252645135;
	shr.u32 	%r8569, %r8568, 4;
	and.b32  	%r6627, %r8569, 252645135;
	// begin inline asm
	dp4a.s32.s32 %r6622, %r6623, %r6624, %r6618;
	// end inline asm
	// begin inline asm
	dp4a.s32.s32 %r6626, %r6627, %r6628, %r6622;
	// end inline asm
	ld.shared.f32 	%f1589, [%r8529];
	cvt.rn.f32.s32 	%f1590, %r6626;
	mul.f32 	%f1591, %f1499, %f1590;
	sub.f32 	%f1592, %f1591, %f1587;
	fma.rn.f32 	%f2595, %f1589, %f1592, %f2595;
	ld.shared.u32 	%r6632, [%r8492+1024];
	ld.shared.u32 	%r6636, [%r8492+1040];
	ld.shared.u32 	%r6640, [%r8492+1028];
	ld.shared.u32 	%r6644, [%r8492+1044];
	ld.shared.u32 	%r6648, [%r8492+1032];
	ld.shared.u32 	%r6652, [%r8492+1048];
	ld.shared.u32 	%r6656, [%r8492+1036];
	ld.shared.u32 	%r6660, [%r8492+1052];
	ld.shared.u32 	%r8570, [%r8483+-12672];
	and.b32  	%r6631, %r8570, 252645135;
	shr.u32 	%r8571, %r8570, 4;
	and.b32  	%r6635, %r8571, 252645135;
	// begin inline asm
	dp4a.s32.s32 %r6630, %r6631, %r6632, %r8449;
	// end inline asm
	// begin inline asm
	dp4a.s32.s32 %r6634, %r6635, %r6636, %r6630;
	// end inline asm
	ld.shared.u32 	%r8572, [%r8483+-12668];
	and.b32  	%r6639, %r8572, 252645135;
	shr.u32 	%r8573, %r8572, 4;
	and.b32  	%r6643, %r8573, 252645135;
	// begin inline asm
	dp4a.s32.s32 %r6638, %r6639, %r6640, %r6634;
	// end inline asm
	// begin inline asm
	dp4a.s32.s32 %r6642, %r6643, %r6644, %r6638;
	// end inline asm
	ld.shared.u32 	%r8574, [%r8483+-12664];
	and.b32  	%r6647, %r8574, 252645135;
	shr.u32 	%r8575, %r8574, 4;
	and.b32  	%r6651, %r8575, 252645135;
	// begin inline asm
	dp4a.s32.s32 %r6646, %r6647, %r6648, %r6642;
	// end inline asm
	// begin inline asm
	dp4a.s32.s32 %r6650, %r6651, %r6652, %r6646;
	// end inline asm
	ld.shared.u32 	%r8576, [%r8483+-12660];
	and.b32  	%r6655, %r8576, 252645135;
	shr.u32 	%r8577, %r8576, 4;
	and.b32  	%r6659, %r8577, 252645135;
	// begin inline asm
	dp4a.s32.s32 %r6654, %r6655, %r6656, %r6650;
	// end inline asm
	// begin inline asm
	dp4a.s32.s32 %r6658, %r6659, %r6660, %r6654;
	// end inline asm
	ld.shared.u32 	%r6663, [%r8487+128];
	// begin inline asm
	{.reg .f16 low,high;
  mov.b32 {low,high},%r6663;
  cvt.f32.f16 %f1501, low;}

	// end inline asm
	// begin inline asm
	{.reg .f16 low,high;
  mov.b32 {low,high},%r6663;
  cvt.f32.f16 %f1502, high;}

	// end inline asm
	ld.shared.f32 	%f1593, [%r8496];
	cvt.rn.f32.s32 	%f1594, %r6658;
	mul.f32 	%f1595, %f1501, %f1594;
	mul.f32 	%f1596, %f1502, 0f41000000;
	sub.f32 	%f1597, %f1595, %f1596;
	fma.rn.f32 	%f2642, %f1593, %f1597, %f2642;
	ld.shared.u32 	%r6666, [%r8492+1024];
	ld.shared.u32 	%r6670, [%r8492+1040];
	ld.shared.u32 	%r6674, [%r8492+1028];
	ld.shared.u32 	%r6678, [%r8492+1044];
	ld.shared.u32 	%r6682, [%r8492+1032];
	ld.shared.u32 	%r6686, [%r8492+1048];
	ld.shared.u32 	%r6690, [%r8492+1036];
	ld.shared.u32 	%r6694, [%r8492+1052];
	ld.shared.u32 	%r8578, [%r8483+-8448];
	and.b32  	%r6665, %r8578, 252645135;
	shr.u32 	%r8579, %r8578, 4;
	and.b32  	%r6669, %r8579, 252645135;
	// begin inline asm
	dp4a.s32.s32 %r6664, %r6665, %r6666, %r8449;
	// end inline asm
	// begin inline asm
	dp4a.s32.s32 %r6668, %r6669, %r6670, %r6664;
	// end inline asm
	ld.shared.u32 	%r8580, [%r8483+-8444];
	and.b32  	%r6673, %r8580, 252645135;
	shr.u32 	%r8581, %r8580, 4;
	and.b32  	%r6677, %r8581, 252645135;
	// begin inline asm
	dp4a.s32.s32 %r6672, %r6673, %r6674, %r6668;
	// end inline asm
	// begin inline asm
	dp4a.s32.s32 %r6676, %r6677, %r6678, %r6672;
	// end inline asm
	ld.shared.u32 	%r8582, [%r8483+-8440];
	and.b32  	%r6681, %r8582, 252645135;
	shr.u32 	%r8583, %r8582, 4;
	and.b32  	%r6685, %r8583, 252645135;
	// begin inline asm
	dp4a.s32.s32 %r6680, %r6681, %r6682, %r6676;
	// end inline asm
	// begin inline asm
	dp4a.s32.s32 %r6684, %r6685, %r6686, %r6680;
	// end inline asm
	ld.shared.u32 	%r8584, [%r8483+-8436];
	and.b32  	%r6689, %r8584, 252645135;
	shr.u32 	%r8585, %r8584, 4;
	and.b32  	%r6693, %r8585, 252645135;
	// begin inline asm
	dp4a.s32.s32 %r6688, %r6689, %r6690, %r6684;
	// end inline asm
	// begin inline asm
	dp4a.s32.s32 %r6692, %r6693, %r6694, %r6688;
	// end inline asm
	ld.shared.f32 	%f1598, [%r8507];
	cvt.rn.f32.s32 	%f1599, %r6692;
	mul.f32 	%f1600, %f1501, %f1599;
	sub.f32 	%f1601, %f1600, %f1596;
	fma.rn.f32 	%f2626, %f1598, %f1601, %f2626;
	ld.shared.u32 	%r6698, [%r8492+1024];
	ld.shared.u32 	%r6702, [%r8492+1040];
	ld.shared.u32 	%r6706, [%r8492+1028];
	ld.shared.u32 	%r6710, [%r8492+1044];
	ld.shared.u32 	%r6714, [%r8492+1032];
	ld.shared.u32 	%r6718, [%r8492+1048];
	ld.shared.u32 	%r6722, [%r8492+1036];
	ld.shared.u32 	%r6726, [%r8492+1052];
	ld.shared.u32 	%r8586, [%r8483+-4224];
	and.b32  	%r6697, %r8586, 252645135;
	shr.u32 	%r8587, %r8586, 4;
	and.b32  	%r6701, %r8587, 252645135;
	// begin inline asm
	dp4a.s32.s32 %r6696, %r6697, %r6698, %r8449;
	// end inline asm
	// begin inline asm
	dp4a.s32.s32 %r6700, %r6701, %r6702, %r6696;
	// end inline asm
	ld.shared.u32 	%r8588, [%r8483+-4220];
	and.b32  	%r6705, %r8588, 252645135;
	shr.u32 	%r8589, %r8588, 4;
	and.b32  	%r6709, %r8589, 252645135;
	// begin inline asm
	dp4a.s32.s32 %r6704, %r6705, %r6706, %r6700;
	// end inline asm
	// begin inline asm
	dp4a.s32.s32 %r6708, %r6709, %r6710, %r6704;
	// end inline asm
	ld.shared.u32 	%r8590, [%r8483+-4216];
	and.b32  	%r6713, %r8590, 252645135;
	shr.u32 	%r8591, %r8590, 4;
	and.b32  	%r6717, %r8591, 252645135;
	// begin inline asm
	dp4a.s32.s32 %r6712, %r6713, %r6714, %r6708;
	// end inline asm
	// begin inline asm
	dp4a.s32.s32 %r6716, %r6717, %r6718, %r6712;
	// end inline asm
	ld.shared.u32 	%r8592, [%r8483+-4212];
	and.b32  	%r6721, %r8592, 252645135;
	shr.u32 	%r8593, %r8592, 4;
	and.b32  	%r6725, %r8593, 252645135;
	// begin inline asm
	dp4a.s32.s32 %r6720, %r6721, %r6722, %r6716;
	// end inline asm
	// begin inline asm
	dp4a.s32.s32 %r6724, %r6725, %r6726, %r6720;
	// end inline asm
	ld.shared.u32 	%r6729, [%r8487+128];
	// begin inline asm
	{.reg .f16 low,high;
  mov.b32 {low,high},%r6729;
  cvt.f32.f16 %f1503, low;}

	// end inline asm
	// begin inline asm
	{.reg .f16 low,high;
  mov.b32 {low,high},%r6729;
  cvt.f32.f16 %f1504, high;}

	// end inline asm
	ld.shared.f32 	%f1602, [%r8518];
	cvt.rn.f32.s32 	%f1603, %r6724;
	mul.f32 	%f1604, %f1503, %f1603;
	mul.f32 	%f1605, %f1504, 0f41000000;
	sub.f32 	%f1606, %f1604, %f1605;
	fma.rn.f32 	%f2610, %f1602, %f1606, %f2610;
	ld.shared.u32 	%r6732, [%r8492+1024];
	ld.shared.u32 	%r6736, [%r8492+1040];
	ld.shared.u32 	%r6740, [%r8492+1028];
	ld.shared.u32 	%r6744, [%r8492+1044];
	ld.shared.u32 	%r6748, [%r8492+1032];
	ld.shared.u32 	%r6752, [%r8492+1048];
	ld.shared.u32 	%r6756, [%r8492+1036];
	ld.shared.u32 	%r6760, [%r8492+1052];
	ld.shared.u32 	%r8594, [%r8483];
	and.b32  	%r6731, %r8594, 252645135;
	shr.u32 	%r8595, %r8594, 4;
	and.b32  	%r6735, %r8595, 252645135;
	// begin inline asm
	dp4a.s32.s32 %r6730, %r6731, %r6732, %r8449;
	// end inline asm
	// begin inline asm
	dp4a.s32.s32 %r6734, %r6735, %r6736, %r6730;
	// end inline asm
	ld.shared.u32 	%r8596, [%r8483+4];
	and.b32  	%r6739, %r8596, 252645135;
	shr.u32 	%r8597, %r8596, 4;
	and.b32  	%r6743, %r8597, 252645135;
	// begin inline asm
	dp4a.s32.s32 %r6738, %r6739, %r6740, %r6734;
	// end inline asm
	// begin inline asm
	dp4a.s32.s32 %r6742, %r6743, %r6744, %r6738;
	// end inline asm
	ld.shared.u32 	%r8598, [%r8483+8];
	and.b32  	%r6747, %r8598, 252645135;
	shr.u32 	%r8599, %r8598, 4;
	and.b32  	%r6751, %r8599, 252645135;
	// begin inline asm
	dp4a.s32.s32 %r6746, %r6747, %r6748, %r6742;
	// end inline asm
	// begin inline asm
	dp4a.s32.s32 %r6750, %r6751, %r6752, %r6746;
	// end inline asm
	ld.shared.u32 	%r8600, [%r8483+12];
	and.b32  	%r6755, %r8600, 252645135;
	shr.u32 	%r8601, %r8600, 4;
	and.b32  	%r6759, %r8601, 252645135;
	// begin inline asm
	dp4a.s32.s32 %r6754, %r6755, %r6756, %r6750;
	// end inline asm
	// begin inline asm
	dp4a.s32.s32 %r6758, %r6759, %r6760, %r6754;
	// end inline asm
	ld.shared.f32 	%f1607, [%r8529];
	cvt.rn.f32.s32 	%f1608, %r6758;
	mul.f32 	%f1609, %f1503, %f1608;
	sub.f32 	%f1610, %f1609, %f1605;
	fma.rn.f32 	%f2594, %f1607, %f1610, %f2594;
	ld.shared.u32 	%r6764, [%r8492+1536];
	ld.shared.u32 	%r6768, [%r8492+1552];
	ld.shared.u32 	%r6772, [%r8492+1540];
	ld.shared.u32 	%r6776, [%r8492+1556];
	ld.shared.u32 	%r6780, [%r8492+1544];
	ld.shared.u32 	%r6784, [%r8492+1560];
	ld.shared.u32 	%r6788, [%r8492+1548];
	ld.shared.u32 	%r6792, [%r8492+1564];
	ld.shared.u32 	%r8602, [%r8483+-12672];
	and.b32  	%r6763, %r8602, 252645135;
	shr.u32 	%r8603, %r8602, 4;
	and.b32  	%r6767, %r8603, 252645135;
	// begin inline asm
	dp4a.s32.s32 %r6762, %r6763, %r6764, %r8449;
	// end inline asm
	// begin inline asm
	dp4a.s32.s32 %r6766, %r6767, %r6768, %r6762;
	// end inline asm
	ld.shared.u32 	%r8604, [%r8483+-12668];
	and.b32  	%r6771, %r8604, 252645135;
	shr.u32 	%r8605, %r8604, 4;
	and.b32  	%r6775, %r8605, 252645135;
	// begin inline asm
	dp4a.s32.s32 %r6770, %r6771, %r6772, %r6766;
	// end inline asm
	// begin inline asm
	dp4a.s32.s32 %r6774, %r6775, %r6776, %r6770;
	// end inline asm
	ld.shared.u32 	%r8606, [%r8483+-12664];
	and.b32  	%r6779, %r8606, 252645135;
	shr.u32 	%r8607, %r8606, 4;
	and.b32  	%r6783, %r8607, 252645135;
	// begin inline asm
	dp4a.s32.s32 %r6778, %r6779, %r6780, %r6774;
	// end inline asm
	// begin inline asm
	dp4a.s32.s32 %r6782, %r6783, %r6784, %r6778;
	// end inline asm
	ld.shared.u32 	%r8608, [%r8483+-12660];
	and.b32  	%r6787, %r8608, 252645135;
	shr.u32 	%r8609, %r8608, 4;
	and.b32  	%r6791, %r8609, 252645135;
	// begin inline asm
	dp4a.s32.s32 %r6786, %r6787, %r6788, %r6782;
	// end inline asm
	// begin inline asm
	dp4a.s32.s32 %r6790, %r6791, %r6792, %r6786;
	// end inline asm
	ld.shared.u32 	%r6795, [%r8487+192];
	// begin inline asm
	{.reg .f16 low,high;
  mov.b32 {low,high},%r6795;
  cvt.f32.f16 %f1505, low;}

	// end inline asm
	// begin inline asm
	{.reg .f16 low,high;
  mov.b32 {low,high},%r6795;
  cvt.f32.f16 %f1506, high;}

	// end inline asm
	ld.shared.f32 	%f1611, [%r8496];
	cvt.rn.f32.s32 	%f1612, %r6790;
	mul.f32 	%f1613, %f1505, %f1612;
	mul.f32 	%f1614, %f1506, 0f41000000;
	sub.f32 	%f1615, %f1613, %f1614;
	fma.rn.f32 	%f2641, %f1611, %f1615, %f2641;
	ld.shared.u32 	%r6798, [%r8492+1536];
	ld.shared.u32 	%r6802, [%r8492+1552];
	ld.shared.u32 	%r6806, [%r8492+1540];
	ld.shared.u32 	%r6810, [%r8492+1556];
	ld.shared.u32 	%r6814, [%r8492+1544];
	ld.shared.u32 	%r6818, [%r8492+1560];
	ld.shared.u32 	%r6822, [%r8492+1548];
	ld.shared.u32 	%r6826, [%r8492+1564];
	ld.shared.u32 	%r8610, [%r8483+-8448];
	and.b32  	%r6797, %r8610, 252645135;
	shr.u32 	%r8611, %r8610, 4;
	and.b32  	%r6801, %r8611, 252645135;
	// begin inline asm
	dp4a.s32.s32 %r6796, %r6797, %r6798, %r8449;
	// end inline asm
	// begin inline asm
	dp4a.s32.s32 %r6800, %r6801, %r6802, %r6796;
	// end inline asm
	ld.shared.u32 	%r8612, [%r8483+-8444];
	and.b32  	%r6805, %r8612, 252645135;
	shr.u32 	%r8613, %r8612, 4;
	and.b32  	%r6809, %r8613, 252645135;
	// begin inline asm
	dp4a.s32.s32 %r6804, %r6805, %r6806, %r6800;
	// end inline asm
	// begin inline asm
	dp4a.s32.s32 %r6808, %r6809, %r6810, %r6804;
	// end inline asm
	ld.shared.u32 	%r8614, [%r8483+-8440];
	and.b32  	%r6813, %r8614, 252645135;
	shr.u32 	%r8615, %r8614, 4;
	and.b32  	%r6817, %r8615, 252645135;
	// begin inline asm
	dp4a.s32.s32 %r6812, %r6813, %r6814, %r6808;
	// end inline asm
	// begin inline asm
	dp4a.s32.s32 %r6816, %r6817, %r6818, %r6812;
	// end inline asm
	ld.shared.u32 	%r8616, [%r8483+-8436];
	and.b32  	%r6821, %r8616, 252645135;
	shr.u32 	%r8617, %r8616, 4;
	and.b32  	%r6825, %r8617, 252645135;
	// begin inline asm
	dp4a.s32.s32 %r6820, %r6821, %r6822, %r6816;
	// end inline asm
	// begin inline asm
	dp4a.s32.s32 %r6824, %r6825, %r6826, %r6820;
	// end inline asm
	ld.shared.f32 	%f1616, [%r8507];
	cvt.rn.f32.s32 	%f1617, %r6824;
	mul.f32 	%f1618, %f1505, %f1617;
	sub.f32 	%f1619, %f1618, %f1614;
	fma.rn.f32 	%f2625, %f1616, %f1619, %f2625;
	ld.shared.u32 	%r6830, [%r8492+1536];
	ld.shared.u32 	%r6834, [%r8492+1552];
	ld.shared.u32 	%r6838, [%r8492+1540];
	ld.shared.u32 	%r6842, [%r8492+1556];
	ld.shared.u32 	%r6846, [%r8492+1544];
	ld.shared.u32 	%r6850, [%r8492+1560];
	ld.shared.u32 	%r6854, [%r8492+1548];
	ld.shared.u32 	%r6858, [%r8492+1564];
	ld.shared.u32 	%r8618, [%r8483+-4224];
	and.b32  	%r6829, %r8618, 252645135;
	shr.u32 	%r8619, %r8618, 4;
	and.b32  	%r6833, %r8619, 252645135;
	// begin inline asm
	dp4a.s32.s32 %r6828, %r6829, %r6830, %r8449;
	// end inline asm
	// begin inline asm
	dp4a.s32.s32 %r6832, %r6833, %r6834, %r6828;
	// end inline asm
	ld.shared.u32 	%r8620, [%r8483+-4220];
	and.b32  	%r6837, %r8620, 252645135;
	shr.u32 	%r8621, %r8620, 4;
	and.b32  	%r6841, %r8621, 252645135;
	// begin inline asm
	dp4a.s32.s32 %r6836, %r6837, %r6838, %r6832;
	// end inline asm
	// begin inline asm
	dp4a.s32.s32 %r6840, %r6841, %r6842, %r6836;
	// end inline asm
	ld.shared.u32 	%r8622, [%r8483+-4216];
	and.b32  	%r6845, %r8622, 252645135;
	shr.u32 	%r8623, %r8622, 4;
	and.b32  	%r6849, %r8623, 252645135;
	// begin inline asm
	dp4a.s32.s32 %r6844, %r6845, %r6846, %r6840;
	// end inline asm
	// begin inline asm
	dp4a.s32.s32 %r6848, %r6849, %r6850, %r6844;
	// end inline asm
	ld.shared.u32 	%r8624, [%r8483+-4212];
	and.b32  	%r6853, %r8624, 252645135;
	shr.u32 	%r8625, %r8624, 4;
	and.b32  	%r6857, %r8625, 252645135;
	// begin inline asm
	dp4a.s32.s32 %r6852, %r6853, %r6854, %r6848;
	// end inline asm
	// begin inline asm
	dp4a.s32.s32 %r6856, %r6857, %r6858, %r6852;
	// end inline asm
	ld.shared.u32 	%r6861, [%r8487+192];
	// begin inline asm
	{.reg .f16 low,high;
  mov.b32 {low,high},%r6861;
  cvt.f32.f16 %f1507, low;}

	// end inline asm
	// begin inline asm
	{.reg .f16 low,high;
  mov.b32 {low,high},%r6861;
  cvt.f32.f16 %f1508, high;}

	// end inline asm
	ld.shared.f32 	%f1620, [%r8518];
	cvt.rn.f32.s32 	%f1621, %r6856;
	mul.f32 	%f1622, %f1507, %f1621;
	mul.f32 	%f1623, %f1508, 0f41000000;
	sub.f32 	%f1624, %f1622, %f1623;
	fma.rn.f32 	%f2609, %f1620, %f1624, %f2609;
	ld.shared.u32 	%r6864, [%r8492+1536];
	ld.shared.u32 	%r6868, [%r8492+1552];
	ld.shared.u32 	%r6872, [%r8492+1540];
	ld.shared.u32 	%r6876, [%r8492+1556];
	ld.shared.u32 	%r6880, [%r8492+1544];
	ld.shared.u32 	%r6884, [%r8492+1560];
	ld.shared.u32 	%r6888, [%r8492+1548];
	ld.shared.u32 	%r6892, [%r8492+1564];
	ld.shared.u32 	%r8626, [%r8483];
	and.b32  	%r6863, %r8626, 252645135;
	shr.u32 	%r8627, %r8626, 4;
	and.b32  	%r6867, %r8627, 252645135;
	// begin inline asm
	dp4a.s32.s32 %r6862, %r6863, %r6864, %r8449;
	// end inline asm
	// begin inline asm
	dp4a.s32.s32 %r6866, %r6867, %r6868, %r6862;
	// end inline asm
	ld.shared.u32 	%r8628, [%r8483+4];
	and.b32  	%r6871, %r8628, 252645135;
	shr.u32 	%r8629, %r8628, 4;
	and.b32  	%r6875, %r8629, 252645135;
	// begin inline asm
	dp4a.s32.s32 %r6870, %r6871, %r6872, %r6866;
	// end inline asm
	// begin inline asm
	dp4a.s32.s32 %r6874, %r6875, %r6876, %r6870;
	// end inline asm
	ld.shared.u32 	%r8630, [%r8483+8];
	and.b32  	%r6879, %r8630, 252645135;
	shr.u32 	%r8631, %r8630, 4;
	and.b32  	%r6883, %r8631, 252645135;
	// begin inline asm
	dp4a.s32.s32 %r6878, %r6879, %r6880, %r6874;
	// end inline asm
	// begin inline asm
	dp4a.s32.s32 %r6882, %r6883, %r6884, %r6878;
	// end inline asm
	ld.shared.u32 	%r8632, [%r8483+12];
	and.b32  	%r6887, %r8632, 252645135;
	shr.u32 	%r8633, %r8632, 4;
	and.b32  	%r6891, %r8633, 252645135;
	// begin inline asm
	dp4a.s32.s32 %r6886, %r6887, %r6888, %r6882;
	// end inline asm
	// begin inline asm
	dp4a.s32.s32 %r6890, %r6891, %r6892, %r6886;
	// end inline asm
	ld.shared.f32 	%f1625, [%r8529];
	cvt.rn.f32.s32 	%f1626, %r6890;
	mul.f32 	%f1627, %f1507, %f1626;
	sub.f32 	%f1628, %f1627, %f1623;
	fma.rn.f32 	%f2593, %f1625, %f1628, %f2593;
	ld.shared.u32 	%r6896, [%r8492+2048];
	ld.shared.u32 	%r6900, [%r8492+2064];
	ld.shared.u32 	%r6904, [%r8492+2052];
	ld.shared.u32 	%r6908, [%r8492+2068];
	ld.shared.u32 	%r6912, [%r8492+2056];
	ld.shared.u32 	%r6916, [%r8492+2072];
	ld.shared.u32 	%r6920, [%r8492+2060];
	ld.shared.u32 	%r6924, [%r8492+2076];
	ld.shared.u32 	%r8634, [%r8483+-12672];
	and.b32  	%r6895, %r8634, 252645135;
	shr.u32 	%r8635, %r8634, 4;
	and.b32  	%r6899, %r8635, 252645135;
	// begin inline asm
	dp4a.s32.s32 %r6894, %r6895, %r6896, %r8449;
	// end inline asm
	// begin inline asm
	dp4a.s32.s32 %r6898, %r6899, %r6900, %r6894;
	// end inline asm
	ld.shared.u32 	%r8636, [%r8483+-12668];
	and.b32  	%r6903, %r8636, 252645135;
	shr.u32 	%r8637, %r8636, 4;
	and.b32  	%r6907, %r8637, 252645135;
	// begin inline asm
	dp4a.s32.s32 %r6902, %r6903, %r6904, %r6898;
	// end inline asm
	// begin inline asm
	dp4a.s32.s32 %r6906, %r6907, %r6908, %r6902;
	// end inline asm
	ld.shared.u32 	%r8638, [%r8483+-12664];
	and.b32  	%r6911, %r8638, 252645135;
	shr.u32 	%r8639, %r8638, 4;
	and.b32  	%r6915, %r8639, 252645135;
	// begin inline asm
	dp4a.s32.s32 %r6910, %r6911, %r6912, %r6906;
	// end inline asm
	// begin inline asm
	dp4a.s32.s32 %r6914, %r6915, %r6916, %r6910;
	// end inline asm
	ld.shared.u32 	%r8640, [%r8483+-12660];
	and.b32  	%r6919, %r8640, 252645135;
	shr.u32 	%r8641, %r8640, 4;
	and.b32  	%r6923, %r8641, 252645135;
	// begin inline asm
	dp4a.s32.s32 %r6918, %r6919, %r6920, %r6914;
	// end inline asm
	// begin inline asm
	dp4a.s32.s32 %r6922, %r6923, %r6924, %r6918;
	// end inline asm
	ld.shared.u32 	%r6927, [%r8487+256];
	// begin inline asm
	{.reg .f16 low,high;
  mov.b32 {low,high},%r6927;
  cvt.f32.f16 %f1509, low;}

	// end inline asm
	// begin inline asm
	{.reg .f16 low,high;
  mov.b32 {low,high},%r6927;
  cvt.f32.f16 %f1510, high;}

	// end inline asm
	ld.shared.f32 	%f1629, [%r8496];
	cvt.rn.f32.s32 	%f1630, %r6922;
	mul.f32 	%f1631, %f1509, %f1630;
	mul.f32 	%f1632, %f1510, 0f41000000;
	sub.f32 	%f1633, %f1631, %f1632;
	fma.rn.f32 	%f2640, %f1629, %f1633, %f2640;
	ld.shared.u32 	%r6930, [%r8492+2048];
	ld.shared.u32 	%r6934, [%r8492+2064];
	ld.shared.u32 	%r6938, [%r8492+2052];
	ld.shared.u32 	%r6942, [%r8492+2068];
	ld.shared.u32 	%r6946, [%r8492+2056];
	ld.shared.u32 	%r6950, [%r8492+2072];
	ld.shared.u32 	%r6954, [%r8492+2060];
	ld.shared.u32 	%r6958, [%r8492+2076];
	ld.shared.u32 	%r8642, [%r8483+-8448];
	and.b32  	%r6929, %r8642, 252645135;
	shr.u32 	%r8643, %r8642, 4;
	and.b32  	%r6933, %r8643, 252645135;
	// begin inline asm
	dp4a.s32.s32 %r6928, %r6929, %r6930, %r8449;
	// end inline asm
	// begin inline asm
	dp4a.s32.s32 %r6932, %r6933, %r6934, %r6928;
	// end inline asm
	ld.shared.u32 	%r8644, [%r8483+-8444];
	and.b32  	%r6937, %r8644, 252645135;
	shr.u32 	%r8645, %r8644, 4;
	and.b32  	%r6941, %r8645, 252645135;
	// begin inline asm
	dp4a.s32.s32 %r6936, %r6937, %r6938, %r6932;
	// end inline asm
	// begin inline asm
	dp4a.s32.s32 %r6940, %r6941, %r6942, %r6936;
	// end inline asm
	ld.shared.u32 	%r8646, [%r8483+-8440];
	and.b32  	%r6945, %r8646, 252645135;
	shr.u32 	%r8647, %r8646, 4;
	and.b32  	%r6949, %r8647, 252645135;
	// begin inline asm
	dp4a.s32.s32 %r6944, %r6945, %r6946, %r6940;
	// end inline asm
	// begin inline asm
	dp4a.s32.s32 %r6948, %r6949, %r6950, %r6944;
	// end inline asm
	ld.shared.u32 	%r8648, [%r8483+-8436];
	and.b32  	%r6953, %r8648, 252645135;
	shr.u32 	%r8649, %r8648, 4;
	and.b32  	%r6957, %r8649, 252645135;
	// begin inline asm
	dp4a.s32.s32 %r6952, %r6953, %r6954, %r6948;
	// end inline asm
	// begin inline asm
	dp4a.s32.s32 %r6956, %r6957, %r6958, %r6952;
	// end inline asm
	ld.shared.f32 	%f1634, [%r8507];
	cvt.rn.f32.s32 	%f1635, %r6956;
	mul.f32 	%f1636, %f1509, %f1635;
	sub.f32 	%f1637, %f1636, %f1632;
	fma.rn.f32 	%f2624, %f1634, %f1637, %f2624;
	ld.shared.u32 	%r6962, [%r8492+2048];
	ld.shared.u32 	%r6966, [%r8492+2064];
	ld.shared.u32 	%r6970, [%r8492+2052];
	ld.shared.u32 	%r6974, [%r8492+2068];
	ld.shared.u32 	%r6978, [%r8492+2056];
	ld.shared.u32 	%r6982, [%r8492+2072];
	ld.shared.u32 	%r6986, [%r8492+2060];
	ld.shared.u32 	%r6990, [%r8492+2076];
	ld.shared.u32 	%r8650, [%r8483+-4224];
	and.b32  	%r6961, %r8650, 252645135;
	shr.u32 	%r8651, %r8650, 4;
	and.b32  	%r6965, %r8651, 252645135;
	// begin inline asm
	dp4a.s32.s32 %r6960, %r6961, %r6962, %r8449;
	// end inline asm
	// begin inline asm
	dp4a.s32.s32 %r6964, %r6965, %r6966, %r6960;
	// end inline asm
	ld.shared.u32 	%r8652, [%r8483+-4220];
	and.b32  	%r6969, %r8652, 252645135;
	shr.u32 	%r8653, %r8652, 4;
	and.b32  	%r6973, %r8653, 252645135;
	// begin inline asm
	dp4a.s32.s32 %r6968, %r6969, %r6970, %r6964;
	// end inline asm
	// begin inline asm
	dp4a.s32.s32 %r6972, %r6973, %r6974, %r6968;
	// end inline asm
	ld.shared.u32 	%r8654, [%r8483+-4216];
	and.b32  	%r6977, %r8654, 252645135;
	shr.u32 	%r8655, %r8654, 4;
	and.b32  	%r6981, %r8655, 252645135;
	// begin inline asm
	dp4a.s32.s32 %r6976, %r6977, %r6978, %r6972;
	// end inline asm
	// begin inline asm
	dp4a.s32.s32 %r6980, %r6981, %r6982, %r6976;
	// end inline asm
	ld.shared.u32 	%r8656, [%r8483+-4212];
	and.b32  	%r6985, %r8656, 252645135;
	shr.u32 	%r8657, %r8656, 4;
	and.b32  	%r6989, %r8657, 252645135;
	// begin inline asm
	dp4a.s32.s32 %r6984, %r6985, %r6986, %r6980;
	// end inline asm
	// begin inline asm
	dp4a.s32.s32 %r6988, %r6989, %r6990, %r6984;
	// end inline asm
	ld.shared.u32 	%r6993, [%r8487+256];
	// begin inline asm
	{.reg .f16 low,high;
  mov.b32 {low,high},%r6993;
  cvt.f32.f16 %f1511, low;}

	// end inline asm
	// begin inline asm
	{.reg .f16 low,high;
  mov.b32 {low,high},%r6993;
  cvt.f32.f16 %f1512, high;}

	// end inline asm
	ld.shared.f32 	%f1638, [%r8518];
	cvt.rn.f32.s32 	%f1639, %r6988;
	mul.f32 	%f1640, %f1511, %f1639;
	mul.f32 	%f1641, %f1512, 0f41000000;
	sub.f32 	%f1642, %f1640, %f1641;
	fma.rn.f32 	%f2608, %f1638, %f1642, %f2608;
	ld.shared.u32 	%r6996, [%r8492+2048];
	ld.shared.u32 	%r7000, [%r8492+2064];
	ld.shared.u32 	%r7004, [%r8492+2052];
	ld.shared.u32 	%r7008, [%r8492+2068];
	ld.shared.u32 	%r7012, [%r8492+2056];
	ld.shared.u32 	%r7016, [%r8492+2072];
	ld.shared.u32 	%r7020, [%r8492+2060];
	ld.shared.u32 	%r7024, [%r8492+2076];
	ld.shared.u32 	%r8658, [%r8483];
	and.b32  	%r6995, %r8658, 252645135;
	shr.u32 	%r8659, %r8658, 4;
	and.b32  	%r6999, %r8659, 252645135;
	// begin inline asm
	dp4a.s32.s32 %r6994, %r6995, %r6996, %r8449;
	// end inline asm
	// begin inline asm
	dp4a.s32.s32 %r6998, %r6999, %r7000, %r6994;
	// end inline asm
	ld.shared.u32 	%r8660, [%r8483+4];
	and.b32  	%r7003, %r8660, 252645135;
	shr.u32 	%r8661, %r8660, 4;
	and.b32  	%r7007, %r8661, 252645135;
	// begin inline asm
	dp4a.s32.s32 %r7002, %r7003, %r7004, %r6998;
	// end inline asm
	// begin inline asm
	dp4a.s32.s32 %r7006, %r7007, %r7008, %r7002;
	// end inline asm
	ld.shared.u32 	%r8662, [%r8483+8];
	and.b32  	%r7011, %r8662, 252645135;
	shr.u32 	%r8663, %r8662, 4;
	and.b32  	%r7015, %r8663, 252645135;
	// begin inline asm
	dp4a.s32.s32 %r7010, %r7011, %r7012, %r7006;
	// end inline asm
	// begin inline asm
	dp4a.s32.s32 %r7014, %r7015, %r7016, %r7010;
	// end inline asm
	ld.shared.u32 	%r8664, [%r8483+12];
	and.b32  	%r7019, %r8664, 252645135;
	shr.u32 	%r8665, %r8664, 4;
	and.b32  	%r7023, %r8665, 252645135;
	// begin inline asm
	dp4a.s32.s32 %r7018, %r7019, %r7020, %r7014;
	// end inline asm
	// begin inline asm
	dp4a.s32.s32 %r7022, %r7023, %r7024, %r7018;
	// end inline asm
	ld.shared.f32 	%f1643, [%r8529];
	cvt.rn.f32.s32 	%f1644, %r7022;
	mul.f32 	%f1645, %f1511, %f1644;
	sub.f32 	%f1646, %f1645, %f1641;
	fma.rn.f32 	%f2592, %f1643, %f1646, %f2592;
	ld.shared.u32 	%r7028, [%r8492+2560];
	ld.shared.u32 	%r7032, [%r8492+2576];
	ld.shared.u32 	%r7036, [%r8492+2564];
	ld.shared.u32 	%r7040, [%r8492+2580];
	ld.shared.u32 	%r7044, [%r8492+2568];
	ld.shared.u32 	%r7048, [%r8492+2584];
	ld.shared.u32 	%r7052, [%r8492+2572];
	ld.shared.u32 	%r7056, [%r8492+2588];
	ld.shared.u32 	%r8666, [%r8483+-12672];
	and.b32  	%r7027, %r8666, 252645135;
	shr.u32 	%r8667, %r8666, 4;
	and.b32  	%r7031, %r8667, 252645135;
	// begin inline asm
	dp4a.s32.s32 %r7026, %r7027, %r7028, %r8449;
	// end inline asm
	// begin inline asm
	dp4a.s32.s32 %r7030, %r7031, %r7032, %r7026;
	// end inline asm
	ld.shared.u32 	%r8668, [%r8483+-12668];
	and.b32  	%r7035, %r8668, 252645135;
	shr.u32 	%r8669, %r8668, 4;
	and.b32  	%r7039, %r8669, 252645135;
	// begin inline asm
	dp4a.s32.s32 %r7034, %r7035, %r7036, %r7030;
	// end inline asm
	// begin inline asm
	dp4a.s32.s32 %r7038, %r7039, %r7040, %r7034;
	// end inline asm
	ld.shared.u32 	%r8670, [%r8483+-12664];
	and.b32  	%r7043, %r8670, 252645135;
	shr.u32 	%r8671, %r8670, 4;
	and.b32  	%r7047, %r8671, 252645135;
	// begin inline asm
	dp4a.s32.s32 %r7042, %r7043, %r7044, %r7038;
	// end inline asm
	// begin inline asm
	dp4a.s32.s32 %r7046, %r7047, %r7048, %r7042;
	// end inline asm
	ld.shared.u32 	%r8672, [%r8483+-12660];
	and.b32  	%r7051, %r8672, 252645135;
	shr.u32 	%r8673, %r8672, 4;
	and.b32  	%r7055, %r8673, 252645135;
	// begin inline asm
	dp4a.s32.s32 %r7050, %r7051, %r7052, %r7046;
	// end inline asm
	// begin inline asm
	dp4a.s32.s32 %r7054, %r7055, %r7056, %r7050;
	// end inline asm
	ld.shared.u32 	%r7059, [%r8487+320];
	// begin inline asm
	{.reg .f16 low,high;
  mov.b32 {low,high},%r7059;
  cvt.f32.f16 %f1513, low;}

	// end inline asm
	// begin inline asm
	{.reg .f16 low,high;
  mov.b32 {low,high},%r7059;
  cvt.f32.f16 %f1514, high;}

	// end inline asm
	ld.shared.f32 	%f1647, [%r8496];
	cvt.rn.f32.s32 	%f1648, %r7054;
	mul.f32 	%f1649, %f1513, %f1648;
	mul.f32 	%f1650, %f1514, 0f41000000;
	sub.f32 	%f1651, %f1649, %f1650;
	fma.rn.f32 	%f2639, %f1647, %f1651, %f2639;
	ld.shared.u32 	%r7062, [%r8492+2560];
	ld.shared.u32 	%r7066, [%r8492+2576];
	ld.shared.u32 	%r7070, [%r8492+2564];
	ld.shared.u32 	%r7074, [%r8492+2580];
	ld.shared.u32 	%r7078, [%r8492+2568];
	ld.shared.u32 	%r7082, [%r8492+2584];
	ld.shared.u32 	%r7086, [%r8492+2572];
	ld.shared.u32 	%r7090, [%r8492+2588];
	ld.shared.u32 	%r8674, [%r8483+-8448];
	and.b32  	%r7061, %r8674, 252645135;
	shr.u32 	%r8675, %r8674, 4;
	and.b32  	%r7065, %r8675, 252645135;
	// begin inline asm
	dp4a.s32.s32 %r7060, %r7061, %r7062, %r8449;
	// end inline asm
	// begin inline asm
	dp4a.s32.s32 %r7064, %r7065, %r7066, %r7060;
	// end inline asm
	ld.shared.u32 	%r8676, [%r8483+-8444];
	and.b32  	%r7069, %r8676, 252645135;
	shr.u32 	%r8677, %r8676, 4;
	and.b32  	%r7073, %r8677, 252645135;
	// begin inline asm
	dp4a.s32.s32 %r7068, %r7069, %r7070, %r7064;
	// end inline asm
	// begin inline asm
	dp4a.s32.s32 %r7072, %r7073, %r7074, %r7068;
	// end inline asm
	ld.shared.u32 	%r8678, [%r8483+-8440];
	and.b32  	%r7077, %r8678, 252645135;
	shr.u32 	%r8679, %r8678, 4;
	and.b32  	%r7081, %r8679, 252645135;
	// begin inline asm
	dp4a.s32.s32 %r7076, %r7077, %r7078, %r7072;
	// end inline asm
	// begin inline asm
	dp4a.s32.s32 %r7080, %r7081, %r7082, %r7076;
	// end inline asm
	ld.shared.u32 	%r8680, [%r8483+-8436];
	and.b32  	%r7085, %r8680, 252645135;
	shr.u32 	%r8681, %r8680, 4;
	and.b32  	%r7089, %r8681, 252645135;
	// begin inline asm
	dp4a.s32.s32 %r7084, %r7085, %r7086, %r7080;
	// end inline asm
	// begin inline asm
	dp4a.s32.s32 %r7088, %r7089, %r7090, %r7084;
	// end inline asm
	ld.shared.f32 	%f1652, [%r8507];
	cvt.rn.f32.s32 	%f1653, %r7088;
	mul.f32 	%f1654, %f1513, %f1653;
	sub.f32 	%f1655, %f1654, %f1650;
	fma.rn.f32 	%f2623, %f1652, %f1655, %f2623;
	ld.shared.u32 	%r7094, [%r8492+2560];
	ld.shared.u32 	%r7098, [%r8492+2576];
	ld.shared.u32 	%r7102, [%r8492+2564];
	ld.shared.u32 	%r7106, [%r8492+2580];
	ld.shared.u32 	%r7110, [%r8492+2568];
	ld.shared.u32 	%r7114, [%r8492+2584];
	ld.shared.u32 	%r7118, [%r8492+2572];
	ld.shared.u32 	%r7122, [%r8492+2588];
	ld.shared.u32 	%r8682, [%r8483+-4224];
	and.b32  	%r7093, %r8682, 252645135;
	shr.u32 	%r8683, %r8682, 4;
	and.b32  	%r7097, %r8683, 252645135;
	// begin inline asm
	dp4a.s32.s32 %r7092, %r7093, %r7094, %r8449;
	// end inline asm
	// begin inline asm
	dp4a.s32.s32 %r7096, %r7097, %r7098, %r7092;
	// end inline asm
	ld.shared.u32 	%r8684, [%r8483+-4220];
	and.b32  	%r7101, %r8684, 252645135;
	shr.u32 	%r8685, %r8684, 4;
	and.b32  	%r7105, %r8685, 252645135;
	// begin inline asm
	dp4a.s32.s32 %r7100, %r7101, %r7102, %r7096;
	// end inline asm
	// begin inline asm
	dp4a.s32.s32 %r7104, %r7105, %r7106, %r7100;
	// end inline asm
	ld.shared.u32 	%r8686, [%r8483+-4216];
	and.b32  	%r7109, %r8686, 252645135;
	shr.u32 	%r8687, %r8686, 4;
	and.b32  	%r7113, %r8687, 252645135;
	// begin inline asm
	dp4a.s32.s32 %r7108, %r7109, %r7110, %r7104;
	// end inline asm
	// begin inline asm
	dp4a.s32.s32 %r7112, %r7113, %r7114, %r7108;
	// end inline asm
	ld.shared.u32 	%r8688, [%r8483+-4212];
	and.b32  	%r7117, %r8688, 252645135;
	shr.u32 	%r8689, %r8688, 4;
	and.b32  	%r7121, %r8689, 252645135;
	// begin inline asm
	dp4a.s32.s32 %r7116, %r7117, %r7118, %r7112;
	// end inline asm
	// begin inline asm
	dp4a.s32.s32 %r7120, %r7121, %r7122, %r7116;
	// end inline asm
	ld.shared.u32 	%r7125, [%r8487+320];
	// begin inline asm
	{.reg .f16 low,high;
  mov.b32 {low,high},%r7125;
  cvt.f32.f16 %f1515, low;}

	// end inline asm
	// begin inline asm
	{.reg .f16 low,high;
  mov.b32 {low,high},%r7125;
  cvt.f32.f16 %f1516, high;}

	// end inline asm
	ld.shared.f32 	%f1656, [%r8518];
	cvt.rn.f32.s32 	%f1657, %r7120;
	mul.f32 	%f1658, %f1515, %f1657;
	mul.f32 	%f1659, %f1516, 0f41000000;
	sub.f32 	%f1660, %f1658, %f1659;
	fma.rn.f32 	%f2607, %f1656, %f1660, %f2607;
	ld.shared.u32 	%r7128, [%r8492+2560];
	ld.shared.u32 	%r7132, [%r8492+2576];
	ld.shared.u32 	%r7136, [%r8492+2564];
	ld.shared.u32 	%r7140, [%r8492+2580];
	ld.shared.u32 	%r7144, [%r8492+2568];
	ld.shared.u32 	%r7148, [%r8492+2584];
	ld.shared.u32 	%r7152, [%r8492+2572];
	ld.shared.u32 	%r7156, [%r8492+2588];
	ld.shared.u32 	%r8690, [%r8483];
	and.b32  	%r7127, %r8690, 252645135;
	shr.u32 	%r8691, %r8690, 4;
	and.b32  	%r7131, %r8691, 252645135;
	// begin inline asm
	dp4a.s32.s32 %r7126, %r7127, %r7128, %r8449;
	// end inline asm
	// begin inline asm
	dp4a.s32.s32 %r7130, %r7131, %r7132, %r7126;
	// end inline asm
	ld.shared.u32 	%r8692, [%r8483+4];
	and.b32  	%r7135, %r8692, 252645135;
	shr.u32 	%r8693, %r8692, 4;
	and.b32  	%r7139, %r8693, 252645135;
	// begin inline asm
	dp4a.s32.s32 %r7134, %r7135, %r7136, %r7130;
	// end inline asm
	// begin inline asm
	dp4a.s32.s32 %r7138, %r7139, %r7140, %r7134;
	// end inline asm
	ld.shared.u32 	%r8694, [%r8483+8];
	and.b32  	%r7143, %r8694, 252645135;
	shr.u32 	%r8695, %r8694, 4;
	and.b32  	%r7147, %r8695, 252645135;
	// begin inline asm
	dp4a.s32.s32 %r7142, %r7143, %r7144, %r7138;
	// end inline asm
	// begin inline asm
	dp4a.s32.s32 %r7146, %r7147, %r7148, %r7142;
	// end inline asm
	ld.shared.u32 	%r8696, [%r8483+12];
	and.b32  	%r7151, %r8696, 252645135;
	shr.u32 	%r8697, %r8696, 4;
	and.b32  	%r7155, %r8697, 252645135;
	// begin inline asm
	dp4a.s32.s32 %r7150, %r7151, %r7152, %r7146;
	// end inline asm
	// begin inline asm
	dp4a.s32.s32 %r7154, %r7155, %r7156, %r7150;
	// end inline asm
	ld.shared.f32 	%f1661, [%r8529];
	cvt.rn.f32.s32 	%f1662, %r7154;
	mul.f32 	%f1663, %f1515, %f1662;
	sub.f32 	%f1664, %f1663, %f1659;
	fma.rn.f32 	%f2591, %f1661, %f1664, %f2591;
	ld.shared.u32 	%r7160, [%r8492+3072];
	ld.shared.u32 	%r7164, [%r8492+3088];
	ld.shared.u32 	%r7168, [%r8492+3076];
	ld.shared.u32 	%r7172, [%r8492+3092];
	ld.shared.u32 	%r7176, [%r8492+3080];
	ld.shared.u32 	%r7180, [%r8492+3096];
	ld.shared.u32 	%r7184, [%r8492+3084];
	ld.shared.u32 	%r7188, [%r8492+3100];
	ld.shared.u32 	%r8698, [%r8483+-12672];
	and.b32  	%r7159, %r8698, 252645135;
	shr.u32 	%r8699, %r8698, 4;
	and.b32  	%r7163, %r8699, 252645135;
	// begin inline asm
	dp4a.s32.s32 %r7158, %r7159, %r7160, %r8449;
	// end inline asm
	// begin inline asm
	dp4a.s32.s32 %r7162, %r7163, %r7164, %r7158;
	// end inline asm
	ld.shared.u32 	%r8700, [%r8483+-12668];
	and.b32  	%r7167, %r8700, 252645135;
	shr.u32 	%r8701, %r8700, 4;
	and.b32  	%r7171, %r8701, 252645135;
	// begin inline asm
	dp4a.s32.s32 %r7166, %r7167, %r7168, %r7162;
	// end inline asm
	// begin inline asm
	dp4a.s32.s32 %r7170, %r7171, %r7172, %r7166;
	// end inline asm
	ld.shared.u32 	%r8702, [%r8483+-12664];
	and.b32  	%r7175, %r8702, 252645135;
	shr.u32 	%r8703, %r8702, 4;
	and.b32  	%r7179, %r8703, 252645135;
	// begin inline asm
	dp4a.s32.s32 %r7174, %r7175, %r7176, %r7170;
	// end inline asm
	// begin inline asm
	dp4a.s32.s32 %r7178, %r7179, %r7180, %r7174;
	// end inline asm
	ld.shared.u32 	%r8704, [%r8483+-12660];
	and.b32  	%r7183, %r8704, 252645135;
	shr.u32 	%r8705, %r8704, 4;
	and.b32  	%r7187, %r8705, 252645135;
	// begin inline asm
	dp4a.s32.s32 %r7182, %r7183, %r7184, %r7178;
	// end inline asm
	// begin inline asm
	dp4a.s32.s32 %r7186, %r7187, %r7188, %r7182;
	// end inline asm
	ld.shared.u32 	%r7191, [%r8487+384];
	// begin inline asm
	{.reg .f16 low,high;
  mov.b32 {low,high},%r7191;
  cvt.f32.f16 %f1517, low;}

	// end inline asm
	// begin inline asm
	{.reg .f16 low,high;
  mov.b32 {low,high},%r7191;
  cvt.f32.f16 %f1518, high;}

	// end inline asm
	ld.shared.f32 	%f1665, [%r8496];
	cvt.rn.f32.s32 	%f1666, %r7186;
	mul.f32 	%f1667, %f1517, %f1666;
	mul.f32 	%f1668, %f1518, 0f41000000;
	sub.f32 	%f1669, %f1667, %f1668;
	fma.rn.f32 	%f2638, %f1665, %f1669, %f2638;
	ld.shared.u32 	%r7194, [%r8492+3072];
	ld.shared.u32 	%r7198, [%r8492+3088];
	ld.shared.u32 	%r7202, [%r8492+3076];
	ld.shared.u32 	%r7206, [%r8492+3092];
	ld.shared.u32 	%r7210, [%r8492+3080];
	ld.shared.u32 	%r7214, [%r8492+3096];
	ld.shared.u32 	%r7218, [%r8492+3084];
	ld.shared.u32 	%r7222, [%r8492+3100];
	ld.shared.u32 	%r8706, [%r8483+-8448];
	and.b32  	%r7193, %r8706, 252645135;
	shr.u32 	%r8707, %r8706, 4;
	and.b32  	%r7197, %r8707, 252645135;
	// begin inline asm
	dp4a.s32.s32 %r7192, %r7193, %r7194, %r8449;
	// end inline asm
	// begin inline asm
	dp4a.s32.s32 %r7196, %r7197, %r7198, %r7192;
	// end inline asm
	ld.shared.u32 	%r8708, [%r8483+-8444];
	and.b32  	%r7201, %r8708, 252645135;
	shr.u32 	%r8709, %r8708, 4;
	and.b32  	%r7205, %r8709, 252645135;
	// begin inline asm
	dp4a.s32.s32 %r7200, %r7201, %r7202, %r7196;
	// end inline asm
	// begin inline asm
	dp4a.s32.s32 %r7204, %r7205, %r7206, %r7200;
	// end inline asm
	ld.shared.u32 	%r8710, [%r8483+-8440];
	and.b32  	%r7209, %r8710, 252645135;
	shr.u32 	%r8711, %r8710, 4;
	and.b32  	%r7213, %r8711, 252645135;
	// begin inline asm
	dp4a.s32.s32 %r7208, %r7209, %r7210, %r7204;
	// end inline asm
	// begin inline asm
	dp4a.s32.s32 %r7212, %r7213, %r7214, %r7208;
	// end inline asm
	ld.shared.u32 	%r8712, [%r8483+-8436];
	and.b32  	%r7217, %r8712, 252645135;
	shr.u32 	%r8713, %r8712, 4;
	and.b32  	%r7221, %r8713, 252645135;
	// begin inline asm
	dp4a.s32.s32 %r7216, %r7217, %r7218, %r7212;
	// end inline asm
	// begin inline asm
	dp4a.s32.s32 %r7220, %r7221, %r7222, %r7216;
	// end inline asm
	ld.shared.f32 	%f1670, [%r8507];
	cvt.rn.f32.s32 	%f1671, %r7220;
	mul.f32 	%f1672, %f1517, %f1671;
	sub.f32 	%f1673, %f1672, %f1668;
	fma.rn.f32 	%f2622, %f1670, %f1673, %f2622;
	ld.shared.u32 	%r7226, [%r8492+3072];
	ld.shared.u32 	%r7230, [%r8492+3088];
	ld.shared.u32 	%r7234, [%r8492+3076];
	ld.shared.u32 	%r7238, [%r8492+3092];
	ld.shared.u32 	%r7242, [%r8492+3080];
	ld.shared.u32 	%r7246, [%r8492+3096];
	ld.shared.u32 	%r7250, [%r8492+3084];
	ld.shared.u32 	%r7254, [%r8492+3100];
	ld.shared.u32 	%r8714, [%r8483+-4224];
	and.b32  	%r7225, %r8714, 252645135;
	shr.u32 	%r8715, %r8714, 4;
	and.b32  	%r7229, %r8715, 252645135;
	// begin inline asm
	dp4a.s32.s32 %r7224, %r7225, %r7226, %r8449;
	// end inline asm
	// begin inline asm
	dp4a.s32.s32 %r7228, %r7229, %r7230, %r7224;
	// end inline asm
	ld.shared.u32 	%r8716, [%r8483+-4220];
	and.b32  	%r7233, %r8716, 252645135;
	shr.u32 	%r8717, %r8716, 4;
	and.b32  	%r7237, %r8717, 252645135;
	// begin inline asm
	dp4a.s32.s32 %r7232, %r7233, %r7234, %r7228;
	// end inline asm
	// begin inline asm
	dp4a.s32.s32 %r7236, %r7237, %r7238, %r7232;
	// end inline asm
	ld.shared.u32 	%r8718, [%r8483+-4216];
	and.b32  	%r7241, %r8718, 252645135;
	shr.u32 	%r8719, %r8718, 4;
	and.b32  	%r7245, %r8719, 252645135;
	// begin inline asm
	dp4a.s32.s32 %r7240, %r7241, %r7242, %r7236;
	// end inline asm
	// begin inline asm
	dp4a.s32.s32 %r7244, %r7245, %r7246, %r7240;
	// end inline asm
	ld.shared.u32 	%r8720, [%r8483+-4212];
	and.b32  	%r7249, %r8720, 252645135;
	shr.u32 	%r8721, %r8720, 4;
	and.b32  	%r7253, %r8721, 252645135;
	// begin inline asm
	dp4a.s32.s32 %r7248, %r7249, %r7250, %r7244;
	// end inline asm
	// begin inline asm
	dp4a.s32.s32 %r7252, %r7253, %r7254, %r7248;
	// end inline asm
	ld.shared.u32 	%r7257, [%r8487+384];
	// begin inline asm
	{.reg .f16 low,high;
  mov.b32 {low,high},%r7257;
  cvt.f32.f16 %f1519, low;}

	// end inline asm
	// begin inline asm
	{.reg .f16 low,high;
  mov.b32 {low,high},%r7257;
  cvt.f32.f16 %f1520, high;}

	// end inline asm
	ld.shared.f32 	%f1674, [%r8518];
	cvt.rn.f32.s32 	%f1675, %r7252;
	mul.f32 	%f1676, %f1519, %f1675;
	mul.f32 	%f1677, %f1520, 0f41000000;
	sub.f32 	%f1678, %f1676, %f1677;
	fma.rn.f32 	%f2606, %f1674, %f1678, %f2606;
	ld.shared.u32 	%r7260, [%r8492+3072];
	ld.shared.u32 	%r7264, [%r8492+3088];
	ld.shared.u32 	%r7268, [%r8492+3076];
	ld.shared.u32 	%r7272, [%r8492+3092];
	ld.shared.u32 	%r7276, [%r8492+3080];
	ld.shared.u32 	%r7280, [%r8492+3096];
	ld.shared.u32 	%r7284, [%r8492+3084];
	ld.shared.u32 	%r7288, [%r8492+3100];
	ld.shared.u32 	%r8722, [%r8483];
	and.b32  	%r7259, %r8722, 252645135;
	shr.u32 	%r8723, %r8722, 4;
	and.b32  	%r7263, %r8723, 252645135;
	// begin inline asm
	dp4a.s32.s32 %r7258, %r7259, %r7260, %r8449;
	// end inline asm
	// begin inline asm
	dp4a.s32.s32 %r7262, %r7263, %r7264, %r7258;
	// end inline asm
	ld.shared.u32 	%r8724, [%r8483+4];
	and.b32  	%r7267, %r8724, 252645135;
	shr.u32 	%r8725, %r8724, 4;
	and.b32  	%r7271, %r8725, 252645135;
	// begin inline asm
	dp4a.s32.s32 %r7266, %r7267, %r7268, %r7262;
	// end inline asm
	// begin inline asm
	dp4a.s32.s32 %r7270, %r7271, %r7272, %r7266;
	// end inline asm
	ld.shared.u32 	%r8726, [%r8483+8];
	and.b32  	%r7275, %r8726, 252645135;
	shr.u32 	%r8727, %r8726, 4;
	and.b32  	%r7279, %r8727, 252645135;
	// begin inline asm
	dp4a.s32.s32 %r7274, %r7275, %r7276, %r7270;
	// end inline asm
	// begin inline asm
	dp4a.s32.s32 %r7278, %r7279, %r7280, %r7274;
	// end inline asm
	ld.shared.u32 	%r8728, [%r8483+12];
	and.b32  	%r7283, %r8728, 252645135;
	shr.u32 	%r8729, %r8728, 4;
	and.b32  	%r7287, %r8729, 252645135;
	// begin inline asm
	dp4a.s32.s32 %r7282, %r7283, %r7284, %r7278;
	// end inline asm
	// begin inline asm
	dp4a.s32.s32 %r7286, %r7287, %r7288, %r7282;
	// end inline asm
	ld.shared.f32 	%f1679, [%r8529];
	cvt.rn.f32.s32 	%f1680, %r7286;
	mul.f32 	%f1681, %f1519, %f1680;
	sub.f32 	%f1682, %f1681, %f1677;
	fma.rn.f32 	%f2590, %f1679, %f1682, %f2590;
	ld.shared.u32 	%r7292, [%r8492+3584];
	ld.shared.u32 	%r7296, [%r8492+3600];
	ld.shared.u32 	%r7300, [%r8492+3588];
	ld.shared.u32 	%r7304, [%r8492+3604];
	ld.shared.u32 	%r7308, [%r8492+3592];
	ld.shared.u32 	%r7312, [%r8492+3608];
	ld.shared.u32 	%r7316, [%r8492+3596];
	ld.shared.u32 	%r7320, [%r8492+3612];
	ld.shared.u32 	%r8730, [%r8483+-12672];
	and.b32  	%r7291, %r8730, 252645135;
	shr.u32 	%r8731, %r8730, 4;
	and.b32  	%r7295, %r8731, 252645135;
	// begin inline asm
	dp4a.s32.s32 %r7290, %r7291, %r7292, %r8449;
	// end inline asm
	// begin inline asm
	dp4a.s32.s32 %r7294, %r7295, %r7296, %r7290;
	// end inline asm
	ld.shared.u32 	%r8732, [%r8483+-12668];
	and.b32  	%r7299, %r8732, 252645135;
	shr.u32 	%r8733, %r8732, 4;
	and.b32  	%r7303, %r8733, 252645135;
	// begin inline asm
	dp4a.s32.s32 %r7298, %r7299, %r7300, %r7294;
	// end inline asm
	// begin inline asm
	dp4a.s32.s32 %r7302, %r7303, %r7304, %r7298;
	// end inline asm
	ld.shared.u32 	%r8734, [%r8483+-12664];
	and.b32  	%r7307, %r8734, 252645135;
	shr.u32 	%r8735, %r8734, 4;
	and.b32  	%r7311, %r8735, 252645135;
	// begin inline asm
	dp4a.s32.s32 %r7306, %r7307, %r7308, %r7302;
	// end inline asm
	// begin inline asm
	dp4a.s32.s32 %r7310, %r7311, %r7312, %r7306;
	// end inline asm
	ld.shared.u32 	%r8736, [%r8483+-12660];
	and.b32  	%r7315, %r8736, 252645135;
	shr.u32 	%r8737, %r8736, 4;
	and.b32  	%r7319, %r8737, 252645135;
	// begin inline asm
	dp4a.s32.s32 %r7314, %r7315, %r7316, %r7310;
	// end inline asm
	// begin inline asm
	dp4a.s32.s32 %r7318, %r7319, %r7320, %r7314;
	// end inline asm
	ld.shared.u32 	%r7323, [%r8487+448];
	// begin inline asm
	{.reg .f16 low,high;
  mov.b32 {low,high},%r7323;
  cvt.f32.f16 %f1521, low;}

	// end inline asm
	// begin inline asm
	{.reg .f16 low,high;
  mov.b32 {low,high},%r7323;
  cvt.f32.f16 %f1522, high;}

	// end inline asm
	ld.shared.f32 	%f1683, [%r8496];
	cvt.rn.f32.s32 	%f1684, %r7318;
	mul.f32 	%f1685, %f1521, %f1684;
	mul.f32 	%f1686, %f1522, 0f41000000;
	sub.f32 	%f1687, %f1685, %f1686;
	fma.rn.f32 	%f2637, %f1683, %f1687, %f2637;
	ld.shared.u32 	%r7326, [%r8492+3584];
	ld.shared.u32 	%r7330, [%r8492+3600];
	ld.shared.u32 	%r7334, [%r8492+3588];
	ld.shared.u32 	%r7338, [%r8492+3604];
	ld.shared.u32 	%r7342, [%r8492+3592];
	ld.shared.u32 	%r7346, [%r8492+3608];
	ld.shared.u32 	%r7350, [%r8492+3596];
	ld.shared.u32 	%r7354, [%r8492+3612];
	ld.shared.u32 	%r8738, [%r8483+-8448];
	and.b32  	%r7325, %r8738, 252645135;
	shr.u32 	%r8739, %r8738, 4;
	and.b32  	%r7329, %r8739, 252645135;
	// begin inline asm
	dp4a.s32.s32 %r7324, %r7325, %r7326, %r8449;
	// end inline asm
	// begin inline asm
	dp4a.s32.s32 %r7328, %r7329, %r7330, %r7324;
	// end inline asm
	ld.shared.u32 	%r8740, [%r8483+-8444];
	and.b32  	%r7333, %r8740, 252645135;
	shr.u32 	%r8741, %r8740, 4;
	and.b32  	%r7337, %r8741, 252645135;
	// begin inline asm
	dp4a.s32.s32 %r7332, %r7333, %r7334, %r7328;
	// end inline asm
	// begin inline asm
	dp4a.s32.s32 %r7336, %r7337, %r7338, %r7332;
	// end inline asm
	ld.shared.u32 	%r8742, [%r8483+-8440];
	and.b32  	%r7341, %r8742, 252645135;
	shr.u32 	%r8743, %r8742, 4;
	and.b32  	%r7345, %r8743, 252645135;
	// begin inline asm
	dp4a.s32.s32 %r7340, %r7341, %r7342, %r7336;
	// end inline asm
	// begin inline asm
	dp4a.s32.s32 %r7344, %r7345, %r7346, %r7340;
	// end inline asm
	ld.shared.u32 	%r8744, [%r8483+-8436];
	and.b32  	%r7349, %r8744, 252645135;
	shr.u32 	%r8745, %r8744, 4;
	and.b32  	%r7353, %r8745, 252645135;
	// begin inline asm
	dp4a.s32.s32 %r7348, %r7349, %r7350, %r7344;
	// end inline asm
	// begin inline asm
	dp4a.s32.s32 %r7352, %r7353, %r7354, %r7348;
	// end inline asm
	ld.shared.f32 	%f1688, [%r8507];
	cvt.rn.f32.s32 	%f1689, %r7352;
	mul.f32 	%f1690, %f1521, %f1689;
	sub.f32 	%f1691, %f1690, %f1686;
	fma.rn.f32 	%f2621, %f1688, %f1691, %f2621;
	ld.shared.u32 	%r7358, [%r8492+3584];
	ld.shared.u32 	%r7362, [%r8492+3600];
	ld.shared.u32 	%r7366, [%r8492+3588];
	ld.shared.u32 	%r7370, [%r8492+3604];
	ld.shared.u32 	%r7374, [%r8492+3592];
	ld.shared.u32 	%r7378, [%r8492+3608];
	ld.shared.u32 	%r7382, [%r8492+3596];
	ld.shared.u32 	%r7386, [%r8492+3612];
	ld.shared.u32 	%r8746, [%r8483+-4224];
	and.b32  	%r7357, %r8746, 252645135;
	shr.u32 	%r8747, %r8746, 4;
	and.b32  	%r7361, %r8747, 252645135;
	// begin inline asm
	dp4a.s32.s32 %r7356, %r7357, %r7358, %r8449;
	// end inline asm
	// begin inline asm
	dp4a.s32.s32 %r7360, %r7361, %r7362, %r7356;
	// end inline asm
	ld.shared.u32 	%r8748, [%r8483+-4220];
	and.b32  	%r7365, %r8748, 252645135;
	shr.u32 	%r8749, %r8748, 4;
	and.b32  	%r7369, %r8749, 252645135;
	// begin inline asm
	dp4a.s32.s32 %r7364, %r7365, %r7366, %r7360;
	// end inline asm
	// begin inline asm
	dp4a.s32.s32 %r7368, %r7369, %r7370, %r7364;
	// end inline asm
	ld.shared.u32 	%r8750, [%r8483+-4216];
	and.b32  	%r7373, %r8750, 252645135;
	shr.u32 	%r8751, %r8750, 4;
	and.b32  	%r7377, %r8751, 252645135;
	// begin inline asm
	dp4a.s32.s32 %r7372, %r7373, %r7374, %r7368;
	// end inline asm
	// begin inline asm
	dp4a.s32.s32 %r7376, %r7377, %r7378, %r7372;
	// end inline asm
	ld.shared.u32 	%r8752, [%r8483+-4212];
	and.b32  	%r7381, %r8752, 252645135;
	shr.u32 	%r8753, %r8752, 4;
	and.b32  	%r7385, %r8753, 252645135;
	// begin inline asm
	dp4a.s32.s32 %r7380, %r7381, %r7382, %r7376;
	// end inline asm
	// begin inline asm
	dp4a.s32.s32 %r7384, %r7385, %r7386, %r7380;
	// end inline asm
	ld.shared.u32 	%r7389, [%r8487+448];
	// begin inline asm
	{.reg .f16 low,high;
  mov.b32 {low,high},%r7389;
  cvt.f32.f16 %f1523, low;}

	// end inline asm
	// begin inline asm
	{.reg .f16 low,high;
  mov.b32 {low,high},%r7389;
  cvt.f32.f16 %f1524, high;}

	// end inline asm
	ld.shared.f32 	%f1692, [%r8518];
	cvt.rn.f32.s32 	%f1693, %r7384;
	mul.f32 	%f1694, %f1523, %f1693;
	mul.f32 	%f1695, %f1524, 0f41000000;
	sub.f32 	%f1696, %f1694, %f1695;
	fma.rn.f32 	%f2605, %f1692, %f1696, %f2605;
	ld.shared.u32 	%r7392, [%r8492+3584];
	ld.shared.u32 	%r7396, [%r8492+3600];
	ld.shared.u32 	%r7400, [%r8492+3588];
	ld.shared.u32 	%r7404, [%r8492+3604];
	ld.shared.u32 	%r7408, [%r8492+3592];
	ld.shared.u32 	%r7412, [%r8492+3608];
	ld.shared.u32 	%r7416, [%r8492+3596];
	ld.shared.u32 	%r7420, [%r8492+3612];
	ld.shared.u32 	%r8754, [%r8483];
	and.b32  	%r7391, %r8754, 252645135;
	shr.u32 	%r8755, %r8754, 4;
	and.b32  	%r7395, %r8755, 252645135;
	// begin inline asm
	dp4a.s32.s32 %r7390, %r7391, %r7392, %r8449;
	// end inline asm
	// begin inline asm
	dp4a.s32.s32 %r7394, %r7395, %r7396, %r7390;
	// end inline asm
	ld.shared.u32 	%r8756, [%r8483+4];
	and.b32  	%r7399, %r8756, 252645135;
	shr.u32 	%r8757, %r8756, 4;
	and.b32  	%r7403, %r8757, 252645135;
	// begin inline asm
	dp4a.s32.s32 %r7398, %r7399, %r7400, %r7394;
	// end inline asm
	// begin inline asm
	dp4a.s32.s32 %r7402, %r7403, %r7404, %r7398;
	// end inline asm
	ld.shared.u32 	%r8758, [%r8483+8];
	and.b32  	%r7407, %r8758, 252645135;
	shr.u32 	%r8759, %r8758, 4;
	and.b32  	%r7411, %r8759, 252645135;
	// begin inline asm
	dp4a.s32.s32 %r7406, %r7407, %r7408, %r7402;
	// end inline asm
	// begin inline asm
	dp4a.s32.s32 %r7410, %r7411, %r7412, %r7406;
	// end inline asm
	ld.shared.u32 	%r8760, [%r8483+12];
	and.b32  	%r7415, %r8760, 252645135;
	shr.u32 	%r8761, %r8760, 4;
	and.b32  	%r7419, %r8761, 252645135;
	// begin inline asm
	dp4a.s32.s32 %r7414, %r7415, %r7416, %r7410;
	// end inline asm
	// begin inline asm
	dp4a.s32.s32 %r7418, %r7419, %r7420, %r7414;
	// end inline asm
	ld.shared.f32 	%f1697, [%r8529];
	cvt.rn.f32.s32 	%f1698, %r7418;
	mul.f32 	%f1699, %f1523, %f1698;
	sub.f32 	%f1700, %f1699, %f1695;
	fma.rn.f32 	%f2589, %f1697, %f1700, %f2589;
	ld.shared.u32 	%r7424, [%r8492+4096];
	ld.shared.u32 	%r7428, [%r8492+4112];
	ld.shared.u32 	%r7432, [%r8492+4100];
	ld.shared.u32 	%r7436, [%r8492+4116];
	ld.shared.u32 	%r7440, [%r8492+4104];
	ld.shared.u32 	%r7444, [%r8492+4120];
	ld.shared.u32 	%r7448, [%r8492+4108];
	ld.shared.u32 	%r7452, [%r8492+4124];
	ld.shared.u32 	%r8762, [%r8483+-12672];
	and.b32  	%r7423, %r8762, 252645135;
	shr.u32 	%r8763, %r8762, 4;
	and.b32  	%r7427, %r8763, 252645135;
	// begin inline asm
	dp4a.s32.s32 %r7422, %r7423, %r7424, %r8449;
	// end inline asm
	// begin inline asm
	dp4a.s32.s32 %r7426, %r7427, %r7428, %r7422;
	// end inline asm
	ld.shared.u32 	%r8764, [%r8483+-12668];
	and.b32  	%r7431, %r8764, 252645135;
	shr.u32 	%r8765, %r8764, 4;
	and.b32  	%r7435, %r8765, 252645135;
	// begin inline asm
	dp4a.s32.s32 %r7430, %r7431, %r7432, %r7426;
	// end inline asm
	// begin inline asm
	dp4a.s32.s32 %r7434, %r7435, %r7436, %r7430;
	// end inline asm
	ld.shared.u32 	%r8766, [%r8483+-12664];
	and.b32  	%r7439, %r8766, 252645135;
	shr.u32 	%r8767, %r8766, 4;
	and.b32  	%r7443, %r8767, 252645135;
	// begin inline asm
	dp4a.s32.s32 %r7438, %r7439, %r7440, %r7434;
	// end inline asm
	// begin inline asm
	dp4a.s32.s32 %r7442, %r7443, %r7444, %r7438;
	// end inline asm
	ld.shared.u32 	%r8768, [%r8483+-12660];
	and.b32  	%r7447, %r8768, 252645135;
	shr.u32 	%r8769, %r8768, 4;
	and.b32  	%r7451, %r8769, 252645135;
	// begin inline asm
	dp4a.s32.s32 %r7446, %r7447, %r7448, %r7442;
	// end inline asm
	// begin inline asm
	dp4a.s32.s32 %r7450, %r7451, %r7452, %r7446;
	// end inline asm
	ld.shared.u32 	%r7455, [%r8487+512];
	// begin inline asm
	{.reg .f16 low,high;
  mov.b32 {low,high},%r7455;
  cvt.f32.f16 %f1525, low;}

	// end inline asm
	// begin inline asm
	{.reg .f16 low,high;
  mov.b32 {low,high},%r7455;
  cvt.f32.f16 %f1526, high;}

	// end inline asm
	ld.shared.f32 	%f1701, [%r8496];
	cvt.rn.f32.s32 	%f1702, %r7450;
	mul.f32 	%f1703, %f1525, %f1702;
	mul.f32 	%f1704, %f1526, 0f41000000;
	sub.f32 	%f1705, %f1703, %f1704;
	fma.rn.f32 	%f2636, %f1701, %f1705, %f2636;
	ld.shared.u32 	%r7458, [%r8492+4096];
	ld.shared.u32 	%r7462, [%r8492+4112];
	ld.shared.u32 	%r7466, [%r8492+4100];
	ld.shared.u32 	%r7470, [%r8492+4116];
	ld.shared.u32 	%r7474, [%r8492+4104];
	ld.shared.u32 	%r7478, [%r8492+4120];
	ld.shared.u32 	%r7482, [%r8492+4108];
	ld.shared.u32 	%r7486, [%r8492+4124];
	ld.shared.u32 	%r8770, [%r8483+-8448];
	and.b32  	%r7457, %r8770, 252645135;
	shr.u32 	%r8771, %r8770, 4;
	and.b32  	%r7461, %r8771, 252645135;
	// begin inline asm
	dp4a.s32.s32 %r7456, %r7457, %r7458, %r8449;
	// end inline asm
	// begin inline asm
	dp4a.s32.s32 %r7460, %r7461, %r7462, %r7456;
	// end inline asm
	ld.shared.u32 	%r8772, [%r8483+-8444];
	and.b32  	%r7465, %r8772, 252645135;
	shr.u32 	%r8773, %r8772, 4;
	and.b32  	%r7469, %r8773, 252645135;
	// begin inline asm
	dp4a.s32.s32 %r7464, %r7465, %r7466, %r7460;
	// end inline asm
	// begin inline asm
	dp4a.s32.s32 %r7468, %r7469, %r7470, %r7464;
	// end inline asm
	ld.shared.u32 	%r8774, [%r8483+-8440];
	and.b32  	%r7473, %r8774, 252645135;
	shr.u32 	%r8775, %r8774, 4;
	and.b32  	%r7477, %r8775, 252645135;
	// begin inline asm
	dp4a.s32.s32 %r7472, %r7473, %r7474, %r7468;
	// end inline asm
	// begin inline asm
	dp4a.s32.s32 %r7476, %r7477, %r7478, %r7472;
	// end inline asm
	ld.shared.u32 	%r8776, [%r8483+-8436];
	and.b32  	%r7481, %r8776, 252645135;
	shr.u32 	%r8777, %r8776, 4;
	and.b32  	%r7485, %r8777, 252645135;
	// begin inline asm
	dp4a.s32.s32 %r7480, %r7481, %r7482, %r7476;
	// end inline asm
	// begin inline asm
	dp4a.s32.s32 %r7484, %r7485, %r7486, %r7480;
	// end inline asm
	ld.shared.f32 	%f1706, [%r8507];
	cvt.rn.f32.s32 	%f1707, %r7484;
	mul.f32 	%f1708, %f1525, %f1707;
	sub.f32 	%f1709, %f1708, %f1704;
	fma.rn.f32 	%f2620, %f1706, %f1709, %f2620;
	ld.shared.u32 	%r7490, [%r8492+4096];
	ld.shared.u32 	%r7494, [%r8492+4112];
	ld.shared.u32 	%r7498, [%r8492+4100];
	ld.shared.u32 	%r7502, [%r8492+4116];
	ld.shared.u32 	%r7506, [%r8492+4104];
	ld.shared.u32 	%r7510, [%r8492+4120];
	ld.shared.u32 	%r7514, [%r8492+4108];
	ld.shared.u32 	%r7518, [%r8492+4124];
	ld.shared.u32 	%r8778, [%r8483+-4224];
	and.b32  	%r7489, %r8778, 252645135;
	shr.u32 	%r8779, %r8778, 4;
	and.b32  	%r7493, %r8779, 252645135;
	// begin inline asm
	dp4a.s32.s32 %r7488, %r7489, %r7490, %r8449;
	// end inline asm
	// begin inline asm
	dp4a.s32.s32 %r7492, %r7493, %r7494, %r7488;
	// end inline asm
	ld.shared.u32 	%r8780, [%r8483+-4220];
	and.b32  	%r7497, %r8780, 252645135;
	shr.u32 	%r8781, %r8780, 4;
	and.b32  	%r7501, %r8781, 252645135;
	// begin inline asm
	dp4a.s32.s32 %r7496, %r7497, %r7498, %r7492;
	// end inline asm
	// begin inline asm
	dp4a.s32.s32 %r7500, %r7501, %r7502, %r7496;
	// end inline asm
	ld.shared.u32 	%r8782, [%r8483+-4216];
	and.b32  	%r7505, %r8782, 252645135;
	shr.u32 	%r8783, %r8782, 4;
	and.b32  	%r7509, %r8783, 252645135;
	// begin inline asm
	dp4a.s32.s32 %r7504, %r7505, %r7506, %r7500;
	// end inline asm
	// begin inline asm
	dp4a.s32.s32 %r7508, %r7509, %r7510, %r7504;
	// end inline asm
	ld.shared.u32 	%r8784, [%r8483+-4212];
	and.b32  	%r7513, %r8784, 252645135;
	shr.u32 	%r8785, %r8784, 4;
	and.b32  	%r7517, %r8785, 252645135;
	// begin inline asm
	dp4a.s32.s32 %r7512, %r7513, %r7514, %r7508;
	// end inline asm
	// begin inline asm
	dp4a.s32.s32 %r7516, %r7517, %r7518, %r7512;
	// end inline asm
	ld.shared.u32 	%r7521, [%r8487+512];
	// begin inline asm
	{.reg .f16 low,high;
  mov.b32 {low,high},%r7521;
  cvt.f32.f16 %f1527, low;}

	// end inline asm
	// begin inline asm
	{.reg .f16 low,high;
  mov.b32 {low,high},%r7521;
  cvt.f32.f16 %f1528, high;}

	// end inline asm
	ld.shared.f32 	%f1710, [%r8518];
	cvt.rn.f32.s32 	%f1711, %r7516;
	mul.f32 	%f1712, %f1527, %f1711;
	mul.f32 	%f1713, %f1528, 0f41000000;
	sub.f32 	%f1714, %f1712, %f1713;
	fma.rn.f32 	%f2604, %f1710, %f1714, %f2604;
	ld.shared.u32 	%r7524, [%r8492+4096];
	ld.shared.u32 	%r7528, [%r8492+4112];
	ld.shared.u32 	%r7532, [%r8492+4100];
	ld.shared.u32 	%r7536, [%r8492+4116];
	ld.shared.u32 	%r7540, [%r8492+4104];
	ld.shared.u32 	%r7544, [%r8492+4120];
	ld.shared.u32 	%r7548, [%r8492+4108];
	ld.shared.u32 	%r7552, [%r8492+4124];
	ld.shared.u32 	%r8786, [%r8483];
	and.b32  	%r7523, %r8786, 252645135;
	shr.u32 	%r8787, %r8786, 4;
	and.b32  	%r7527, %r8787, 252645135;
	// begin inline asm
	dp4a.s32.s32 %r7522, %r7523, %r7524, %r8449;
	// end inline asm
	// begin inline asm
	dp4a.s32.s32 %r7526, %r7527, %r7528, %r7522;
	// end inline asm
	ld.shared.u32 	%r8788, [%r8483+4];
	and.b32  	%r7531, %r8788, 252645135;
	shr.u32 	%r8789, %r8788, 4;
	and.b32  	%r7535, %r8789, 252645135;
	// begin inline asm
	dp4a.s32.s32 %r7530, %r7531, %r7532, %r7526;
	// end inline asm
	// begin inline asm
	dp4a.s32.s32 %r7534, %r7535, %r7536, %r7530;
	// end inline asm
	ld.shared.u32 	%r8790, [%r8483+8];
	and.b32  	%r7539, %r8790, 252645135;
	shr.u32 	%r8791, %r8790, 4;
	and.b32  	%r7543, %r8791, 252645135;
	// begin inline asm
	dp4a.s32.s32 %r7538, %r7539, %r7540, %r7534;
	// end inline asm
	// begin inline asm
	dp4a.s32.s32 %r7542, %r7543, %r7544, %r7538;
	// end inline asm
	ld.shared.u32 	%r8792, [%r8483+12];
	and.b32  	%r7547, %r8792, 252645135;
	shr.u32 	%r8793, %r8792, 4;
	and.b32  	%r7551, %r8793, 252645135;
	// begin inline asm
	dp4a.s32.s32 %r7546, %r7547, %r7548, %r7542;
	// end inline asm
	// begin inline asm
	dp4a.s32.s32 %r7550, %r7551, %r7552, %r7546;
	// end inline asm
	ld.shared.f32 	%f1715, [%r8529];
	cvt.rn.f32.s32 	%f1716, %r7550;
	mul.f32 	%f1717, %f1527, %f1716;
	sub.f32 	%f1718, %f1717, %f1713;
	fma.rn.f32 	%f2588, %f1715, %f1718, %f2588;
	ld.shared.u32 	%r7556, [%r8492+4608];
	ld.shared.u32 	%r7560, [%r8492+4624];
	ld.shared.u32 	%r7564, [%r8492+4612];
	ld.shared.u32 	%r7568, [%r8492+4628];
	ld.shared.u32 	%r7572, [%r8492+4616];
	ld.shared.u32 	%r7576, [%r8492+4632];
	ld.shared.u32 	%r7580, [%r8492+4620];
	ld.shared.u32 	%r7584, [%r8492+4636];
	ld.shared.u32 	%r8794, [%r8483+-12672];
	and.b32  	%r7555, %r8794, 252645135;
	shr.u32 	%r8795, %r8794, 4;
	and.b32  	%r7559, %r8795, 252645135;
	// begin inline asm
	dp4a.s32.s32 %r7554, %r7555, %r7556, %r8449;
	// end inline asm
	// begin inline asm
	dp4a.s32.s32 %r7558, %r7559, %r7560, %r7554;
	// end inline asm
	ld.shared.u32 	%r8796, [%r8483+-12668];
	and.b32  	%r7563, %r8796, 252645135;
	shr.u32 	%r8797, %r8796, 4;
	and.b32  	%r7567, %r8797, 252645135;
	// begin inline asm
	dp4a.s32.s32 %r7562, %r7563, %r7564, %r7558;
	// end inline asm
	// begin inline asm
	dp4a.s32.s32 %r7566, %r7567, %r7568, %r7562;
	// end inline asm
	ld.shared.u32 	%r8798, [%r8483+-12664];
	and.b32  	%r7571, %r8798, 252645135;
	shr.u32 	%r8799, %r8798, 4;
	and.b32  	%r7575, %r8799, 252645135;
	// begin inline asm
	dp4a.s32.s32 %r7570, %r7571, %r7572, %r7566;
	// end inline asm
	// begin inline asm
	dp4a.s32.s32 %r7574, %r7575, %r7576, %r7570;
	// end inline asm
	ld.shared.u32 	%r8800, [%r8483+-12660];
	and.b32  	%r7579, %r8800, 252645135;
	shr.u32 	%r8801, %r8800, 4;
	and.b32  	%r7583, %r8801, 252645135;
	// begin inline asm
	dp4a.s32.s32 %r7578, %r7579, %r7580, %r7574;
	// end inline asm
	// begin inline asm
	dp4a.s32.s32 %r7582, %r7583, %r7584, %r7578;
	// end inline asm
	ld.shared.u32 	%r7587, [%r8487+576];
	// begin inline asm
	{.reg .f16 low,high;
  mov.b32 {low,high},%r7587;
  cvt.f32.f16 %f1529, low;}

	// end inline asm
	// begin inline asm
	{.reg .f16 low,high;
  mov.b32 {low,high},%r7587;
  cvt.f32.f16 %f1530, high;}

	// end inline asm
	ld.shared.f32 	%f1719, [%r8496];
	cvt.rn.f32.s32 	%f1720, %r7582;
	mul.f32 	%f1721, %f1529, %f1720;
	mul.f32 	%f1722, %f1530, 0f41000000;
	sub.f32 	%f1723, %f1721, %f1722;
	fma.rn.f32 	%f2635, %f1719, %f1723, %f2635;
	ld.shared.u32 	%r7590, [%r8492+4608];
	ld.shared.u32 	%r7594, [%r8492+4624];
	ld.shared.u32 	%r7598, [%r8492+4612];
	ld.shared.u32 	%r7602, [%r8492+4628];
	ld.shared.u32 	%r7606, [%r8492+4616];
	ld.shared.u32 	%r7610, [%r8492+4632];
	ld.shared.u32 	%r7614, [%r8492+4620];
	ld.shared.u32 	%r7618, [%r8492+4636];
	ld.shared.u32 	%r8802, [%r8483+-8448];
	and.b32  	%r7589, %r8802, 252645135;
	shr.u32 	%r8803, %r8802, 4;
	and.b32  	%r7593, %r8803, 252645135;
	// begin inline asm
	dp4a.s32.s32 %r7588, %r7589, %r7590, %r8449;
	// end inline asm
	// begin inline asm
	dp4a.s32.s32 %r7592, %r7593, %r7594, %r7588;
	// end inline asm
	ld.shared.u32 	%r8804, [%r8483+-8444];
	and.b32  	%r7597, %r8804, 252645135;
	shr.u32 	%r8805, %r8804, 4;
	and.b32  	%r7601, %r8805, 252645135;
	// begin inline asm
	dp4a.s32.s32 %r7596, %r7597, %r7598, %r7592;
	// end inline asm
	// begin inline asm
	dp4a.s32.s32 %r7600, %r7601, %r7602, %r7596;
	// end inline asm
	ld.shared.u32 	%r8806, [%r8483+-8440];
	and.b32  	%r7605, %r8806, 252645135;
	shr.u32 	%r8807, %r8806, 4;
	and.b32  	%r7609, %r8807, 252645135;
	// begin inline asm
	dp4a.s32.s32 %r7604, %r7605, %r7606, %r7600;
	// end inline asm
	// begin inline asm
	dp4a.s32.s32 %r7608, %r7609, %r7610, %r7604;
	// end inline asm
	ld.shared.u32 	%r8808, [%r8483+-8436];
	and.b32  	%r7613, %r8808, 252645135;
	shr.u32 	%r8809, %r8808, 4;
	and.b32  	%r7617, %r8809, 252645135;
	// begin inline asm
	dp4a.s32.s32 %r7612, %r7613, %r7614, %r7608;
	// end inline asm
	// begin inline asm
	dp4a.s32.s32 %r7616, %r7617, %r7618, %r7612;
	// end inline asm
	ld.shared.f32 	%f1724, [%r8507];
	cvt.rn.f32.s32 	%f1725, %r7616;
	mul.f32 	%f1726, %f1529, %f1725;
	sub.f32 	%f1727, %f1726, %f1722;
	fma.rn.f32 	%f2619, %f1724, %f1727, %f2619;
	ld.shared.u32 	%r7622, [%r8492+4608];
	ld.shared.u32 	%r7626, [%r8492+4624];
	ld.shared.u32 	%r7630, [%r8492+4612];
	ld.shared.u32 	%r7634, [%r8492+4628];
	ld.shared.u32 	%r7638, [%r8492+4616];
	ld.shared.u32 	%r7642, [%r8492+4632];
	ld.shared.u32 	%r7646, [%r8492+4620];
	ld.shared.u32 	%r7650, [%r8492+4636];
	ld.shared.u32 	%r8810, [%r8483+-4224];
	and.b32  	%r7621, %r8810, 252645135;
	shr.u32 	%r8811, %r8810, 4;
	and.b32  	%r7625, %r8811, 252645135;
	// begin inline asm
	dp4a.s32.s32 %r7620, %r7621, %r7622, %r8449;
	// end inline asm
	// begin inline asm
	dp4a.s32.s32 %r7624, %r7625, %r7626, %r7620;
	// end inline asm
	ld.shared.u32 	%r8812, [%r8483+-4220];
	and.b32  	%r7629, %r8812, 252645135;
	shr.u32 	%r8813, %r8812, 4;
	and.b32  	%r7633, %r8813, 252645135;
	// begin inline asm
	dp4a.s32.s32 %r7628, %r7629, %r7630, %r7624;
	// end inline asm
	// begin inline asm
	dp4a.s32.s32 %r7632, %r7633, %r7634, %r7628;
	// end inline asm
	ld.shared.u32 	%r8814, [%r8483+-4216];
	and.b32  	%r7637, %r8814, 252645135;
	shr.u32 	%r8815, %r8814, 4;
	and.b32  	%r7641, %r8815, 252645135;
	// begin inline asm
	dp4a.s32.s32 %r7636, %r7637, %r7638, %r7632;
	// end inline asm
	// begin inline asm
	dp4a.s32.s32 %r7640, %r7641, %r7642, %r7636;
	// end inline asm
	ld.shared.u32 	%r8816, [%r8483+-4212];
	and.b32  	%r7645, %r8816, 252645135;
	shr.u32 	%r8817, %r8816, 4;
	and.b32  	%r7649, %r8817, 252645135;
	// begin inline asm
	dp4a.s32.s32 %r7644, %r7645, %r7646, %r7640;
	// end inline asm
	// begin inline asm
	dp4a.s32.s32 %r7648, %r7649, %r7650, %r7644;
	// end inline asm
	ld.shared.u32 	%r7653, [%r8487+576];
	// begin inline asm
	{.reg .f16 low,high;
  mov.b32 {low,high},%r7653;
  cvt.f32.f16 %f1531, low;}

	// end inline asm
	// begin inline asm
	{.reg .f16 low,high;
  mov.b32 {low,high},%r7653;
  cvt.f32.f16 %f1532, high;}

	// end inline asm
	ld.shared.f32 	%f1728, [%r8518];
	cvt.rn.f32.s32 	%f1729, %r7648;
	mul.f32 	%f1730, %f1531, %f1729;
	mul.f32 	%f1731, %f1532, 0f41000000;
	sub.f32 	%f1732, %f1730, %f1731;
	fma.rn.f32 	%f2603, %f1728, %f1732, %f2603;
	ld.shared.u32 	%r7656, [%r8492+4608];
	ld.shared.u32 	%r7660, [%r8492+4624];
	ld.shared.u32 	%r7664, [%r8492+4612];
	ld.shared.u32 	%r7668, [%r8492+4628];
	ld.shared.u32 	%r7672, [%r8492+4616];
	ld.shared.u32 	%r7676, [%r8492+4632];
	ld.shared.u32 	%r7680, [%r8492+4620];
	ld.shared.u32 	%r7684, [%r8492+4636];
	ld.shared.u32 	%r8818, [%r8483];
	and.b32  	%r7655, %r8818, 252645135;
	shr.u32 	%r8819, %r8818, 4;
	and.b32  	%r7659, %r8819, 252645135;
	// begin inline asm
	dp4a.s32.s32 %r7654, %r7655, %r7656, %r8449;
	// end inline asm
	// begin inline asm
	dp4a.s32.s32 %r7658, %r7659, %r7660, %r7654;
	// end inline asm
	ld.shared.u32 	%r8820, [%r8483+4];
	and.b32  	%r7663, %r8820, 252645135;
	shr.u32 	%r8821, %r8820, 4;
	and.b32  	%r7667, %r8821, 252645135;
	// begin inline asm
	dp4a.s32.s32 %r7662, %r7663, %r7664, %r7658;
	// end inline asm
	// begin inline asm
	dp4a.s32.s32 %r7666, %r7667, %r7668, %r7662;
	// end inline asm
	ld.shared.u32 	%r8822, [%r8483+8];
	and.b32  	%r7671, %r8822, 252645135;
	shr.u32 	%r8823, %r8822, 4;
	and.b32  	%r7675, %r8823, 252645135;
	// begin inline asm
	dp4a.s32.s32 %r7670, %r7671, %r7672, %r7666;
	// end inline asm
	// begin inline asm
	dp4a.s32.s32 %r7674, %r7675, %r7676, %r7670;
	// end inline asm
	ld.shared.u32 	%r8824, [%r8483+12];
	and.b32  	%r7679, %r8824, 252645135;
	shr.u32 	%r8825, %r8824, 4;
	and.b32  	%r7683, %r8825, 252645135;
	// begin inline asm
	dp4a.s32.s32 %r7678, %r7679, %r7680, %r7674;
	// end inline asm
	// begin inline asm
	dp4a.s32.s32 %r7682, %r7683, %r7684, %r7678;
	// end inline asm
	ld.shared.f32 	%f1733, [%r8529];
	cvt.rn.f32.s32 	%f1734, %r7682;
	mul.f32 	%f1735, %f1531, %f1734;
	sub.f32 	%f1736, %f1735, %f1731;
	fma.rn.f32 	%f2587, %f1733, %f1736, %f2587;
	ld.shared.u32 	%r7688, [%r8492+5120];
	ld.shared.u32 	%r7692, [%r8492+5136];
	ld.shared.u32 	%r7696, [%r8492+5124];
	ld.shared.u32 	%r7700, [%r8492+5140];
	ld.shared.u32 	%r7704, [%r8492+5128];
	ld.shared.u32 	%r7708, [%r8492+5144];
	ld.shared.u32 	%r7712, [%r8492+5132];
	ld.shared.u32 	%r7716, [%r8492+5148];
	ld.shared.u32 	%r8826, [%r8483+-12672];
	and.b32  	%r7687, %r8826, 252645135;
	shr.u32 	%r8827, %r8826, 4;
	and.b32  	%r7691, %r8827, 252645135;
	// begin inline asm
	dp4a.s32.s32 %r7686, %r7687, %r7688, %r8449;
	// end inline asm
	// begin inline asm
	dp4a.s32.s32 %r7690, %r7691, %r7692, %r7686;
	// end inline asm
	ld.shared.u32 	%r8828, [%r8483+-12668];
	and.b32  	%r7695, %r8828, 252645135;
	shr.u32 	%r8829, %r8828, 4;
	and.b32  	%r7699, %r8829, 252645135;
	// begin inline asm
	dp4a.s32.s32 %r7694, %r7695, %r7696, %r7690;
	// end inline asm
	// begin inline asm
	dp4a.s32.s32 %r7698, %r7699, %r7700, %r7694;
	// end inline asm
	ld.shared.u32 	%r8830, [%r8483+-12664];
	and.b32  	%r7703, %r8830, 252645135;
	shr.u32 	%r8831, %r8830, 4;
	and.b32  	%r7707, %r8831, 252645135;
	// begin inline asm
	dp4a.s32.s32 %r7702, %r7703, %r7704, %r7698;
	// end inline asm
	// begin inline asm
	dp4a.s32.s32 %r7706, %r7707, %r7708, %r7702;
	// end inline asm
	ld.shared.u32 	%r8832, [%r8483+-12660];
	and.b32  	%r7711, %r8832, 252645135;
	shr.u32 	%r8833, %r8832, 4;
	and.b32  	%r7715, %r8833, 252645135;
	// begin inline asm
	dp4a.s32.s32 %r7710, %r7711, %r7712, %r7706;
	// end inline asm
	// begin inline asm
	dp4a.s32.s32 %r7714, %r7715, %r7716, %r7710;
	// end inline asm
	ld.shared.u32 	%r7719, [%r8487+640];
	// begin inline asm
	{.reg .f16 low,high;
  mov.b32 {low,high},%r7719;
  cvt.f32.f16 %f1533, low;}

	// end inline asm
	// begin inline asm
	{.reg .f16 low,high;
  mov.b32 {low,high},%r7719;
  cvt.f32.f16 %f1534, high;}

	// end inline asm
	ld.shared.f32 	%f1737, [%r8496];
	cvt.rn.f32.s32 	%f1738, %r7714;
	mul.f32 	%f1739, %f1533, %f1738;
	mul.f32 	%f1740, %f1534, 0f41000000;
	sub.f32 	%f1741, %f1739, %f1740;
	fma.rn.f32 	%f2634, %f1737, %f1741, %f2634;
	ld.shared.u32 	%r7722, [%r8492+5120];
	ld.shared.u32 	%r7726, [%r8492+5136];
	ld.shared.u32 	%r7730, [%r8492+5124];
	ld.shared.u32 	%r7734, [%r8492+5140];
	ld.shared.u32 	%r7738, [%r8492+5128];
	ld.shared.u32 	%r7742, [%r8492+5144];
	ld.shared.u32 	%r7746, [%r8492+5132];
	ld.shared.u32 	%r7750, [%r8492+5148];
	ld.shared.u32 	%r8834, [%r8483+-8448];
	and.b32  	%r7721, %r8834, 252645135;
	shr.u32 	%r8835, %r8834, 4;
	and.b32  	%r7725, %r8835, 252645135;
	// begin inline asm
	dp4a.s32.s32 %r7720, %r7721, %r7722, %r8449;
	// end inline asm
	// begin inline asm
	dp4a.s32.s32 %r7724, %r7725, %r7726, %r7720;
	// end inline asm
	ld.shared.u32 	%r8836, [%r8483+-8444];
	and.b32  	%r7729, %r8836, 252645135;
	shr.u32 	%r8837, %r8836, 4;
	and.b32  	%r7733, %r8837, 252645135;
	// begin inline asm
	dp4a.s32.s32 %r7728, %r7729, %r7730, %r7724;
	// end inline asm
	// begin inline asm
	dp4a.s32.s32 %r7732, %r7733, %r7734, %r7728;
	// end inline asm
	ld.shared.u32 	%r8838, [%r8483+-8440];
	and.b32  	%r7737, %r8838, 252645135;
	shr.u32 	%r8839, %r8838, 4;
	and.b32  	%r7741, %r8839, 252645135;
	// begin inline asm
	dp4a.s32.s32 %r7736, %r7737, %r7738, %r7732;
	// end inline asm
	// begin inline asm
	dp4a.s32.s32 %r7740, %r7741, %r7742, %r7736;
	// end inline asm
	ld.shared.u32 	%r8840, [%r8483+-8436];
	and.b32  	%r7745, %r8840, 252645135;
	shr.u32 	%r8841, %r8840, 4;
	and.b32  	%r7749, %r8841, 252645135;
	// begin inline asm
	dp4a.s32.s32 %r7744, %r7745, %r7746, %r7740;
	// end inline asm
	// begin inline asm
	dp4a.s32.s32 %r7748, %r7749, %r7750, %r7744;
	// end inline asm
	ld.shared.f32 	%f1742, [%r8507];
	cvt.rn.f32.s32 	%f1743, %r7748;
	mul.f32 	%f1744, %f1533, %f1743;
	sub.f32 	%f1745, %f1744, %f1740;
	fma.rn.f32 	%f2618, %f1742, %f1745, %f2618;
	ld.shared.u32 	%r7754, [%r8492+5120];
	ld.shared.u32 	%r7758, [%r8492+5136];
	ld.shared.u32 	%r7762, [%r8492+5124];
	ld.shared.u32 	%r7766, [%r8492+5140];
	ld.shared.u32 	%r7770, [%r8492+5128];
	ld.shared.u32 	%r7774, [%r8492+5144];
	ld.shared.u32 	%r7778, [%r8492+5132];
	ld.shared.u32 	%r7782, [%r8492+5148];
	ld.shared.u32 	%r8842, [%r8483+-4224];
	and.b32  	%r7753, %r8842, 252645135;
	shr.u32 	%r8843, %r8842, 4;
	and.b32  	%r7757, %r8843, 252645135;
	// begin inline asm
	dp4a.s32.s32 %r7752, %r7753, %r7754, %r8449;
	// end inline asm
	// begin inline asm
	dp4a.s32.s32 %r7756, %r7757, %r7758, %r7752;
	// end inline asm
	ld.shared.u32 	%r8844, [%r8483+-4220];
	and.b32  	%r7761, %r8844, 252645135;
	shr.u32 	%r8845, %r8844, 4;
	and.b32  	%r7765, %r8845, 252645135;
	// begin inline asm
	dp4a.s32.s32 %r7760, %r7761, %r7762, %r7756;
	// end inline asm
	// begin inline asm
	dp4a.s32.s32 %r7764, %r7765, %r7766, %r7760;
	// end inline asm
	ld.shared.u32 	%r8846, [%r8483+-4216];
	and.b32  	%r7769, %r8846, 252645135;
	shr.u32 	%r8847, %r8846, 4;
	and.b32  	%r7773, %r8847, 252645135;
	// begin inline asm
	dp4a.s32.s32 %r7768, %r7769, %r7770, %r7764;
	// end inline asm
	// begin inline asm
	dp4a.s32.s32 %r7772, %r7773, %r7774, %r7768;
	// end inline asm
	ld.shared.u32 	%r8848, [%r8483+-4212];
	and.b32  	%r7777, %r8848, 252645135;
	shr.u32 	%r8849, %r8848, 4;
	and.b32  	%r7781, %r8849, 252645135;
	// begin inline asm
	dp4a.s32.s32 %r7776, %r7777, %r7778, %r7772;
	// end inline asm
	// begin inline asm
	dp4a.s32.s32 %r7780, %r7781, %r7782, %r7776;
	// end inline asm
	ld.shared.u32 	%r7785, [%r8487+640];
	// begin inline asm
	{.reg .f16 low,high;
  mov.b32 {low,high},%r7785;
  cvt.f32.f16 %f1535, low;}

	// end inline asm
	// begin inline asm
	{.reg .f16 low,high;
  mov.b32 {low,high},%r7785;
  cvt.f32.f16 %f1536, high;}

	// end inline asm
	ld.shared.f32 	%f1746, [%r8518];
	cvt.rn.f32.s32 	%f1747, %r7780;
	mul.f32 	%f1748, %f1535, %f1747;
	mul.f32 	%f1749, %f1536, 0f41000000;
	sub.f32 	%f1750, %f1748, %f1749;
	fma.rn.f32 	%f2602, %f1746, %f1750, %f2602;
	ld.shared.u32 	%r7788, [%r8492+5120];
	ld.shared.u32 	%r7792, [%r8492+5136];
	ld.shared.u32 	%r7796, [%r8492+5124];
	ld.shared.u32 	%r7800, [%r8492+5140];
	ld.shared.u32 	%r7804, [%r8492+5128];
	ld.shared.u32 	%r7808, [%r8492+5144];
	ld.shared.u32 	%r7812, [%r8492+5132];
	ld.shared.u32 	%r7816, [%r8492+5148];
	ld.shared.u32 	%r8850, [%r8483];
	and.b32  	%r7787, %r8850, 252645135;
	shr.u32 	%r8851, %r8850, 4;
	and.b32  	%r7791, %r8851, 252645135;
	// begin inline asm
	dp4a.s32.s32 %r7786, %r7787, %r7788, %r8449;
	// end inline asm
	// begin inline asm
	dp4a.s32.s32 %r7790, %r7791, %r7792, %r7786;
	// end inline asm
	ld.shared.u32 	%r8852, [%r8483+4];
	and.b32  	%r7795, %r8852, 252645135;
	shr.u32 	%r8853, %r8852, 4;
	and.b32  	%r7799, %r8853, 252645135;
	// begin inline asm
	dp4a.s32.s32 %r7794, %r7795, %r7796, %r7790;
	// end inline asm
	// begin inline asm
	dp4a.s32.s32 %r7798, %r7799, %r7800, %r7794;
	// end inline asm
	ld.shared.u32 	%r8854, [%r8483+8];
	and.b32  	%r7803, %r8854, 252645135;
	shr.u32 	%r8855, %r8854, 4;
	and.b32  	%r7807, %r8855, 252645135;
	// begin inline asm
	dp4a.s32.s32 %r7802, %r7803, %r7804, %r7798;
	// end inline asm
	// begin inline asm
	dp4a.s32.s32 %r7806, %r7807, %r7808, %r7802;
	// end inline asm
	ld.shared.u32 	%r8856, [%r8483+12];
	and.b32  	%r7811, %r8856, 252645135;
	shr.u32 	%r8857, %r8856, 4;
	and.b32  	%r7815, %r8857, 252645135;
	// begin inline asm
	dp4a.s32.s32 %r7810, %r7811, %r7812, %r7806;
	// end inline asm
	// begin inline asm
	dp4a.s32.s32 %r7814, %r7815, %r7816, %r7810;
	// end inline asm
	ld.shared.f32 	%f1751, [%r8529];
	cvt.rn.f32.s32 	%f1752, %r7814;
	mul.f32 	%f1753, %f1535, %f1752;
	sub.f32 	%f1754, %f1753, %f1749;
	fma.rn.f32 	%f2586, %f1751, %f1754, %f2586;
	ld.shared.u32 	%r7820, [%r8492+5632];
	ld.shared.u32 	%r7824, [%r8492+5648];
	ld.shared.u32 	%r7828, [%r8492+5636];
	ld.shared.u32 	%r7832, [%r8492+5652];
	ld.shared.u32 	%r7836, [%r8492+5640];
	ld.shared.u32 	%r7840, [%r8492+5656];
	ld.shared.u32 	%r7844, [%r8492+5644];
	ld.shared.u32 	%r7848, [%r8492+5660];
	ld.shared.u32 	%r8858, [%r8483+-12672];
	and.b32  	%r7819, %r8858, 252645135;
	shr.u32 	%r8859, %r8858, 4;
	and.b32  	%r7823, %r8859, 252645135;
	// begin inline asm
	dp4a.s32.s32 %r7818, %r7819, %r7820, %r8449;
	// end inline asm
	// begin inline asm
	dp4a.s32.s32 %r7822, %r7823, %r7824, %r7818;
	// end inline asm
	ld.shared.u32 	%r8860, [%r8483+-12668];
	and.b32  	%r7827, %r8860, 252645135;
	shr.u32 	%r8861, %r8860, 4;
	and.b32  	%r7831, %r8861, 252645135;
	// begin inline asm
	dp4a.s32.s32 %r7826, %r7827, %r7828, %r7822;
	// end inline asm
	// begin inline asm
	dp4a.s32.s32 %r7830, %r7831, %r7832, %r7826;
	// end inline asm
	ld.shared.u32 	%r8862, [%r8483+-12664];
	and.b32  	%r7835, %r8862, 252645135;
	shr.u32 	%r8863, %r8862, 4;
	and.b32  	%r7839, %r8863, 252645135;
	// begin inline asm
	dp4a.s32.s32 %r7834, %r7835, %r7836, %r7830;
	// end inline asm
	// begin inline asm
	dp4a.s32.s32 %r7838, %r7839, %r7840, %r7834;
	// end inline asm
	ld.shared.u32 	%r8864, [%r8483+-12660];
	and.b32  	%r7843, %r8864, 252645135;
	shr.u32 	%r8865, %r8864, 4;
	and.b32  	%r7847, %r8865, 252645135;
	// begin inline asm
	dp4a.s32.s32 %r7842, %r7843, %r7844, %r7838;
	// end inline asm
	// begin inline asm
	dp4a.s32.s32 %r7846, %r7847, %r7848, %r7842;
	// end inline asm
	ld.shared.u32 	%r7851, [%r8487+704];
	// begin inline asm
	{.reg .f16 low,high;
  mov.b32 {low,high},%r7851;
  cvt.f32.f16 %f1537, low;}

	// end inline asm
	// begin inline asm
	{.reg .f16 low,high;
  mov.b32 {low,high},%r7851;
  cvt.f32.f16 %f1538, high;}

	// end inline asm
	ld.shared.f32 	%f1755, [%r8496];
	cvt.rn.f32.s32 	%f1756, %r7846;
	mul.f32 	%f1757, %f1537, %f1756;
	mul.f32 	%f1758, %f1538, 0f41000000;
	sub.f32 	%f1759, %f1757, %f1758;
	fma.rn.f32 	%f2633, %f1755, %f1759, %f2633;
	ld.shared.u32 	%r7854, [%r8492+5632];
	ld.shared.u32 	%r7858, [%r8492+5648];
	ld.shared.u32 	%r7862, [%r8492+5636];
	ld.shared.u32 	%r7866, [%r8492+5652];
	ld.shared.u32 	%r7870, [%r8492+5640];
	ld.shared.u32 	%r7874, [%r8492+5656];
	ld.shared.u32 	%r7878, [%r8492+5644];
	ld.shared.u32 	%r7882, [%r8492+5660];
	ld.shared.u32 	%r8866, [%r8483+-8448];
	and.b32  	%r7853, %r8866, 252645135;
	shr.u32 	%r8867, %r8866, 4;
	and.b32  	%r7857, %r8867, 252645135;
	// begin inline asm
	dp4a.s32.s32 %r7852, %r7853, %r7854, %r8449;
	// end inline asm
	// begin inline asm
	dp4a.s32.s32 %r7856, %r7857, %r7858, %r7852;
	// end inline asm
	ld.shared.u32 	%r8868, [%r8483+-8444];
	and.b32  	%r7861, %r8868, 252645135;
	shr.u32 	%r8869, %r8868, 4;
	and.b32  	%r7865, %r8869, 252645135;
	// begin inline asm
	dp4a.s32.s32 %r7860, %r7861, %r7862, %r7856;
	// end inline asm
	// begin inline asm
	dp4a.s32.s32 %r7864, %r7865, %r7866, %r7860;
	// end inline asm
	ld.shared.u32 	%r8870, [%r8483+-8440];
	and.b32  	%r7869, %r8870, 252645135;
	shr.u32 	%r8871, %r8870, 4;
	and.b32  	%r7873, %r8871, 252645135;
	// begin inline asm
	dp4a.s32.s32 %r7868, %r7869, %r7870, %r7864;
	// end inline asm
	// begin inline asm
	dp4a.s32.s32 %r7872, %r7873, %r7874, %r7868;
	// end inline asm
	ld.shared.u32 	%r8872, [%r8483+-8436];
	and.b32  	%r7877, %r8872, 252645135;
	shr.u32 	%r8873, %r8872, 4;
	and.b32  	%r7881, %r8873, 252645135;
	// begin inline asm
	dp4a.s32.s32 %r7876, %r7877, %r7878, %r7872;
	// end inline asm
	// begin inline asm
	dp4a.s32.s32 %r7880, %r7881, %r7882, %r7876;
	// end inline asm
	ld.shared.f32 	%f1760, [%r8507];
	cvt.rn.f32.s32 	%f1761, %r7880;
	mul.f32 	%f1762, %f1537, %f1761;
	sub.f32 	%f1763, %f1762, %f1758;
	fma.rn.f32 	%f2617, %f1760, %f1763, %f2617;
	ld.shared.u32 	%r7886, [%r8492+5632];
	ld.shared.u32 	%r7890, [%r8492+5648];
	ld.shared.u32 	%r7894, [%r8492+5636];
	ld.shared.u32 	%r7898, [%r8492+5652];
	ld.shared.u32 	%r7902, [%r8492+5640];
	ld.shared.u32 	%r7906, [%r8492+5656];
	ld.shared.u32 	%r7910, [%r8492+5644];
	ld.shared.u32 	%r7914, [%r8492+5660];
	ld.shared.u32 	%r8874, [%r8483+-4224];
	and.b32  	%r7885, %r8874, 252645135;
	shr.u32 	%r8875, %r8874, 4;
	and.b32  	%r7889, %r8875, 252645135;
	// begin inline asm
	dp4a.s32.s32 %r7884, %r7885, %r7886, %r8449;
	// end inline asm
	// begin inline asm
	dp4a.s32.s32 %r7888, %r7889, %r7890, %r7884;
	// end inline asm
	ld.shared.u32 	%r8876, [%r8483+-4220];
	and.b32  	%r7893, %r8876, 252645135;
	shr.u32 	%r8877, %r8876, 4;
	and.b32  	%r7897, %r8877, 252645135;
	// begin inline asm
	dp4a.s32.s32 %r7892, %r7893, %r7894, %r7888;
	// end inline asm
	// begin inline asm
	dp4a.s32.s32 %r7896, %r7897, %r7898, %r7892;
	// end inline asm
	ld.shared.u32 	%r8878, [%r8483+-4216];
	and.b32  	%r7901, %r8878, 252645135;
	shr.u32 	%r8879, %r8878, 4;
	and.b32  	%r7905, %r8879, 252645135;
	// begin inline asm
	dp4a.s32.s32 %r7900, %r7901, %r7902, %r7896;
	// end inline asm
	// begin inline asm
	dp4a.s32.s32 %r7904, %r7905, %r7906, %r7900;
	// end inline asm
	ld.shared.u32 	%r8880, [%r8483+-4212];
	and.b32  	%r7909, %r8880, 252645135;
	shr.u32 	%r8881, %r8880, 4;
	and.b32  	%r7913, %r8881, 252645135;
	// begin inline asm
	dp4a.s32.s32 %r7908, %r7909, %r7910, %r7904;
	// end inline asm
	// begin inline asm
	dp4a.s32.s32 %r7912, %r7913, %r7914, %r7908;
	// end inline asm
	ld.shared.u32 	%r7917, [%r8487+704];
	// begin inline asm
	{.reg .f16 low,high;
  mov.b32 {low,high},%r7917;
  cvt.f32.f16 %f1539, low;}

	// end inline asm
	// begin inline asm
	{.reg .f16 low,high;
  mov.b32 {low,high},%r7917;
  cvt.f32.f16 %f1540, high;}

	// end inline asm
	ld.shared.f32 	%f1764, [%r8518];
	cvt.rn.f32.s32 	%f1765, %r7912;
	mul.f32 	%f1766, %f1539, %f1765;
	mul.f32 	%f1767, %f1540, 0f41000000;
	sub.f32 	%f1768, %f1766, %f1767;
	fma.rn.f32 	%f2601, %f1764, %f1768, %f2601;
	ld.shared.u32 	%r7920, [%r8492+5632];
	ld.shared.u32 	%r7924, [%r8492+5648];
	ld.shared.u32 	%r7928, [%r8492+5636];
	ld.shared.u32 	%r7932, [%r8492+5652];
	ld.shared.u32 	%r7936, [%r8492+5640];
	ld.shared.u32 	%r7940, [%r8492+5656];
	ld.shared.u32 	%r7944, [%r8492+5644];
	ld.shared.u32 	%r7948, [%r8492+5660];
	ld.shared.u32 	%r8882, [%r8483];
	and.b32  	%r7919, %r8882, 252645135;
	shr.u32 	%r8883, %r8882, 4;
	and.b32  	%r7923, %r8883, 252645135;
	// begin inline asm
	dp4a.s32.s32 %r7918, %r7919, %r7920, %r8449;
	// end inline asm
	// begin inline asm
	dp4a.s32.s32 %r7922, %r7923, %r7924, %r7918;
	// end inline asm
	ld.shared.u32 	%r8884, [%r8483+4];
	and.b32  	%r7927, %r8884, 252645135;
	shr.u32 	%r8885, %r8884, 4;
	and.b32  	%r7931, %r8885, 252645135;
	// begin inline asm
	dp4a.s32.s32 %r7926, %r7927, %r7928, %r7922;
	// end inline asm
	// begin inline asm
	dp4a.s32.s32 %r7930, %r7931, %r7932, %r7926;
	// end inline asm
	ld.shared.u32 	%r8886, [%r8483+8];
	and.b32  	%r7935, %r8886, 252645135;
	shr.u32 	%r8887, %r8886, 4;
	and.b32  	%r7939, %r8887, 252645135;
	// begin inline asm
	dp4a.s32.s32 %r7934, %r7935, %r7936, %r7930;
	// end inline asm
	// begin inline asm
	dp4a.s32.s32 %r7938, %r7939, %r7940, %r7934;
	// end inline asm
	ld.shared.u32 	%r8888, [%r8483+12];
	and.b32  	%r7943, %r8888, 252645135;
	shr.u32 	%r8889, %r8888, 4;
	and.b32  	%r7947, %r8889, 252645135;
	// begin inline asm
	dp4a.s32.s32 %r7942, %r7943, %r7944, %r7938;
	// end inline asm
	// begin inline asm
	dp4a.s32.s32 %r7946, %r7947, %r7948, %r7942;
	// end inline asm
	ld.shared.f32 	%f1769, [%r8529];
	cvt.rn.f32.s32 	%f1770, %r7946;
	mul.f32 	%f1771, %f1539, %f1770;
	sub.f32 	%f1772, %f1771, %f1767;
	fma.rn.f32 	%f2585, %f1769, %f1772, %f2585;
	ld.shared.u32 	%r7952, [%r8492+6144];
	ld.shared.u32 	%r7956, [%r8492+6160];
	ld.shared.u32 	%r7960, [%r8492+6148];
	ld.shared.u32 	%r7964, [%r8492+6164];
	ld.shared.u32 	%r7968, [%r8492+6152];
	ld.shared.u32 	%r7972, [%r8492+6168];
	ld.shared.u32 	%r7976, [%r8492+6156];
	ld.shared.u32 	%r7980, [%r8492+6172];
	ld.shared.u32 	%r8890, [%r8483+-12672];
	and.b32  	%r7951, %r8890, 252645135;
	shr.u32 	%r8891, %r8890, 4;
	and.b32  	%r7955, %r8891, 252645135;
	// begin inline asm
	dp4a.s32.s32 %r7950, %r7951, %r7952, %r8449;
	// end inline asm
	// begin inline asm
	dp4a.s32.s32 %r7954, %r7955, %r7956, %r7950;
	// end inline asm
	ld.shared.u32 	%r8892, [%r8483+-12668];
	and.b32  	%r7959, %r8892, 252645135;
	shr.u32 	%r8893, %r8892, 4;
	and.b32  	%r7963, %r8893, 252645135;
	// begin inline asm
	dp4a.s32.s32 %r7958, %r7959, %r7960, %r7954;
	// end inline asm
	// begin inline asm
	dp4a.s32.s32 %r7962, %r7963, %r7964, %r7958;
	// end inline asm
	ld.shared.u32 	%r8894, [%r8483+-12664];
	and.b32  	%r7967, %r8894, 252645135;
	shr.u32 	%r8895, %r8894, 4;
	and.b32  	%r7971, %r8895, 252645135;
	// begin inline asm
	dp4a.s32.s32 %r7966, %r7967, %r7968, %r7962;
	// end inline asm
	// begin inline asm
	dp4a.s32.s32 %r7970, %r7971, %r7972, %r7966;
	// end inline asm
	ld.shared.u32 	%r8896, [%r8483+-12660];
	and.b32  	%r7975, %r8896, 252645135;
	shr.u32 	%r8897, %r8896, 4;
	and.b32  	%r7979, %r8897, 252645135;
	// begin inline asm
	dp4a.s32.s32 %r7974, %r7975, %r7976, %r7970;
	// end inline asm
	// begin inline asm
	dp4a.s32.s32 %r7978, %r7979, %r7980, %r7974;
	// end inline asm
	ld.shared.u32 	%r7983, [%r8487+768];
	// begin inline asm
	{.reg .f16 low,high;
  mov.b32 {low,high},%r7983;
  cvt.f32.f16 %f1541, low;}

	// end inline asm
	// begin inline asm
	{.reg .f16 low,high;
  mov.b32 {low,high},%r7983;
  cvt.f32.f16 %f1542, high;}

	// end inline asm
	ld.shared.f32 	%f1773, [%r8496];
	cvt.rn.f32.s32 	%f1774, %r7978;
	mul.f32 	%f1775, %f1541, %f1774;
	mul.f32 	%f1776, %f1542, 0f41000000;
	sub.f32 	%f1777, %f1775, %f1776;
	fma.rn.f32 	%f2632, %f1773, %f1777, %f2632;
	ld.shared.u32 	%r7986, [%r8492+6144];
	ld.shared.u32 	%r7990, [%r8492+6160];
	ld.shared.u32 	%r7994, [%r8492+6148];
	ld.shared.u32 	%r7998, [%r8492+6164];
	ld.shared.u32 	%r8002, [%r8492+6152];
	ld.shared.u32 	%r8006, [%r8492+6168];
	ld.shared.u32 	%r8010, [%r8492+6156];
	ld.shared.u32 	%r8014, [%r8492+6172];
	ld.shared.u32 	%r8898, [%r8483+-8448];
	and.b32  	%r7985, %r8898, 252645135;
	shr.u32 	%r8899, %r8898, 4;
	and.b32  	%r7989, %r8899, 252645135;
	// begin inline asm
	dp4a.s32.s32 %r7984, %r7985, %r7986, %r8449;
	// end inline asm
	// begin inline asm
	dp4a.s32.s32 %r7988, %r7989, %r7990, %r7984;
	// end inline asm
	ld.shared.u32 	%r8900, [%r8483+-8444];
	and.b32  	%r7993, %r8900, 252645135;
	shr.u32 	%r8901, %r8900, 4;
	and.b32  	%r7997, %r8901, 252645135;
	// begin inline asm
	dp4a.s32.s32 %r7992, %r7993, %r7994, %r7988;
	// end inline asm
	// begin inline asm
	dp4a.s32.s32 %r7996, %r7997, %r7998, %r7992;
	// end inline asm
	ld.shared.u32 	%r8902, [%r8483+-8440];
	and.b32  	%r8001, %r8902, 252645135;
	shr.u32 	%r8903, %r8902, 4;
	and.b32  	%r8005, %r8903, 252645135;
	// begin inline asm
	dp4a.s32.s32 %r8000, %r8001, %r8002, %r7996;
	// end inline asm
	// begin inline asm
	dp4a.s32.s32 %r8004, %r8005, %r8006, %r8000;
	// end inline asm
	ld.shared.u32 	%r8904, [%r8483+-8436];
	and.b32  	%r8009, %r8904, 252645135;
	shr.u32 	%r8905, %r8904, 4;
	and.b32  	%r8013, %r8905, 252645135;
	// begin inline asm
	dp4a.s32.s32 %r8008, %r8009, %r8010, %r8004;
	// end inline asm
	// begin inline asm
	dp4a.s32.s32 %r8012, %r8013, %r8014, %r8008;
	// end inline asm
	ld.shared.f32 	%f1778, [%r8507];
	cvt.rn.f32.s32 	%f1779, %r8012;
	mul.f32 	%f1780, %f1541, %f1779;
	sub.f32 	%f1781, %f1780, %f1776;
	fma.rn.f32 	%f2616, %f1778, %f1781, %f2616;
	ld.shared.u32 	%r8018, [%r8492+6144];
	ld.shared.u32 	%r8022, [%r8492+6160];
	ld.shared.u32 	%r8026, [%r8492+6148];
	ld.shared.u32 	%r8030, [%r8492+6164];
	ld.shared.u32 	%r8034, [%r8492+6152];
	ld.shared.u32 	%r8038, [%r8492+6168];
	ld.shared.u32 	%r8042, [%r8492+6156];
	ld.shared.u32 	%r8046, [%r8492+6172];
	ld.shared.u32 	%r8906, [%r8483+-4224];
	and.b32  	%r8017, %r8906, 252645135;
	shr.u32 	%r8907, %r8906, 4;
	and.b32  	%r8021, %r8907, 252645135;
	// begin inline asm
	dp4a.s32.s32 %r8016, %r8017, %r8018, %r8449;
	// end inline asm
	// begin inline asm
	dp4a.s32.s32 %r8020, %r8021, %r8022, %r8016;
	// end inline asm
	ld.shared.u32 	%r8908, [%r8483+-4220];
	and.b32  	%r8025, %r8908, 252645135;
	shr.u32 	%r8909, %r8908, 4;
	and.b32  	%r8029, %r8909, 252645135;
	// begin inline asm
	dp4a.s32.s32 %r8024, %r8025, %r8026, %r8020;
	// end inline asm
	// begin inline asm
	dp4a.s32.s32 %r8028, %r8029, %r8030, %r8024;
	// end inline asm
	ld.shared.u32 	%r8910, [%r8483+-4216];
	and.b32  	%r8033, %r8910, 252645135;
	shr.u32 	%r8911, %r8910, 4;
	and.b32  	%r8037, %r8911, 252645135;
	// begin inline asm
	dp4a.s32.s32 %r8032, %r8033, %r8034, %r8028;
	// end inline asm
	// begin inline asm
	dp4a.s32.s32 %r8036, %r8037, %r8038, %r8032;
	// end inline asm
	ld.shared.u32 	%r8912, [%r8483+-4212];
	and.b32  	%r8041, %r8912, 252645135;
	shr.u32 	%r8913, %r8912, 4;
	and.b32  	%r8045, %r8913, 252645135;
	// begin inline asm
	dp4a.s32.s32 %r8040, %r8041, %r8042, %r8036;
	// end inline asm
	// begin inline asm
	dp4a.s32.s32 %r8044, %r8045, %r8046, %r8040;
	// end inline asm
	ld.shared.u32 	%r8049, [%r8487+768];
	// begin inline asm
	{.reg .f16 low,high;
  mov.b32 {low,high},%r8049;
  cvt.f32.f16 %f1543, low;}

	// end inline asm
	// begin inline asm
	{.reg .f16 low,high;
  mov.b32 {low,high},%r8049;
  cvt.f32.f16 %f1544, high;}

	// end inline asm
	ld.shared.f32 	%f1782, [%r8518];
	cvt.rn.f32.s32 	%f1783, %r8044;
	mul.f32 	%f1784, %f1543, %f1783;
	mul.f32 	%f1785, %f1544, 0f41000000;
	sub.f32 	%f1786, %f1784, %f1785;
	fma.rn.f32 	%f2600, %f1782, %f1786, %f2600;
	ld.shared.u32 	%r8052, [%r8492+6144];
	ld.shared.u32 	%r8056, [%r8492+6160];
	ld.shared.u32 	%r8060, [%r8492+6148];
	ld.shared.u32 	%r8064, [%r8492+6164];
	ld.shared.u32 	%r8068, [%r8492+6152];
	ld.shared.u32 	%r8072, [%r8492+6168];
	ld.shared.u32 	%r8076, [%r8492+6156];
	ld.shared.u32 	%r8080, [%r8492+6172];
	ld.shared.u32 	%r8914, [%r8483];
	and.b32  	%r8051, %r8914, 252645135;
	shr.u32 	%r8915, %r8914, 4;
	and.b32  	%r8055, %r8915, 252645135;
	// begin inline asm
	dp4a.s32.s32 %r8050, %r8051, %r8052, %r8449;
	// end inline asm
	// begin inline asm
	dp4a.s32.s32 %r8054, %r8055, %r8056, %r8050;
	// end inline asm
	ld.shared.u32 	%r8916, [%r8483+4];
	and.b32  	%r8059, %r8916, 252645135;
	shr.u32 	%r8917, %r8916, 4;
	and.b32  	%r8063, %r8917, 252645135;
	// begin inline asm
	dp4a.s32.s32 %r8058, %r8059, %r8060, %r8054;
	// end inline asm
	// begin inline asm
	dp4a.s32.s32 %r8062, %r8063, %r8064, %r8058;
	// end inline asm
	ld.shared.u32 	%r8918, [%r8483+8];
	and.b32  	%r8067, %r8918, 252645135;
	shr.u32 	%r8919, %r8918, 4;
	and.b32  	%r8071, %r8919, 252645135;
	// begin inline asm
	dp4a.s32.s32 %r8066, %r8067, %r8068, %r8062;
	// end inline asm
	// begin inline asm
	dp4a.s32.s32 %r8070, %r8071, %r8072, %r8066;
	// end inline asm
	ld.shared.u32 	%r8920, [%r8483+12];
	and.b32  	%r8075, %r8920, 252645135;
	shr.u32 	%r8921, %r8920, 4;
	and.b32  	%r8079, %r8921, 252645135;
	// begin inline asm
	dp4a.s32.s32 %r8074, %r8075, %r8076, %r8070;
	// end inline asm
	// begin inline asm
	dp4a.s32.s32 %r8078, %r8079, %r8080, %r8074;
	// end inline asm
	ld.shared.f32 	%f1787, [%r8529];
	cvt.rn.f32.s32 	%f1788, %r8078;
	mul.f32 	%f1789, %f1543, %f1788;
	sub.f32 	%f1790, %f1789, %f1785;
	fma.rn.f32 	%f2584, %f1787, %f1790, %f2584;
	ld.shared.u32 	%r8084, [%r8492+6656];
	ld.shared.u32 	%r8088, [%r8492+6672];
	ld.shared.u32 	%r8092, [%r8492+6660];
	ld.shared.u32 	%r8096, [%r8492+6676];
	ld.shared.u32 	%r8100, [%r8492+6664];
	ld.shared.u32 	%r8104, [%r8492+6680];
	ld.shared.u32 	%r8108, [%r8492+6668];
	ld.shared.u32 	%r8112, [%r8492+6684];
	ld.shared.u32 	%r8922, [%r8483+-12672];
	and.b32  	%r8083, %r8922, 252645135;
	shr.u32 	%r8923, %r8922, 4;
	and.b32  	%r8087, %r8923, 252645135;
	// begin inline asm
	dp4a.s32.s32 %r8082, %r8083, %r8084, %r8449;
	// end inline asm
	// begin inline asm
	dp4a.s32.s32 %r8086, %r8087, %r8088, %r8082;
	// end inline asm
	ld.shared.u32 	%r8924, [%r8483+-12668];
	and.b32  	%r8091, %r8924, 252645135;
	shr.u32 	%r8925, %r8924, 4;
	and.b32  	%r8095, %r8925, 252645135;
	// begin inline asm
	dp4a.s32.s32 %r8090, %r8091, %r8092, %r8086;
	// end inline asm
	// begin inline asm
	dp4a.s32.s32 %r8094, %r8095, %r8096, %r8090;
	// end inline asm
	ld.shared.u32 	%r8926, [%r8483+-12664];
	and.b32  	%r8099, %r8926, 252645135;
	shr.u32 	%r8927, %r8926, 4;
	and.b32  	%r8103, %r8927, 252645135;
	// begin inline asm
	dp4a.s32.s32 %r8098, %r8099, %r8100, %r8094;
	// end inline asm
	// begin inline asm
	dp4a.s32.s32 %r8102, %r8103, %r8104, %r8098;
	// end inline asm
	ld.shared.u32 	%r8928, [%r8483+-12660];
	and.b32  	%r8107, %r8928, 252645135;
	shr.u32 	%r8929, %r8928, 4;
	and.b32  	%r8111, %r8929, 252645135;
	// begin inline asm
	dp4a.s32.s32 %r8106, %r8107, %r8108, %r8102;
	// end inline asm
	// begin inline asm
	dp4a.s32.s32 %r8110, %r8111, %r8112, %r8106;
	// end inline asm
	ld.shared.u32 	%r8115, [%r8487+832];
	// begin inline asm
	{.reg .f16 low,high;
  mov.b32 {low,high},%r8115;
  cvt.f32.f16 %f1545, low;}

	// end inline asm
	// begin inline asm
	{.reg .f16 low,high;
  mov.b32 {low,high},%r8115;
  cvt.f32.f16 %f1546, high;}

	// end inline asm
	ld.shared.f32 	%f1791, [%r8496];
	cvt.rn.f32.s32 	%f1792, %r8110;
	mul.f32 	%f1793, %f1545, %f1792;
	mul.f32 	%f1794, %f1546, 0f41000000;
	sub.f32 	%f1795, %f1793, %f1794;
	fma.rn.f32 	%f2631, %f1791, %f1795, %f2631;
	ld.shared.u32 	%r8118, [%r8492+6656];
	ld.shared.u32 	%r8122, [%r8492+6672];
	ld.shared.u32 	%r8126, [%r8492+6660];
	ld.shared.u32 	%r8130, [%r8492+6676];
	ld.shared.u32 	%r8134, [%r8492+6664];
	ld.shared.u32 	%r8138, [%r8492+6680];
	ld.shared.u32 	%r8142, [%r8492+6668];
	ld.shared.u32 	%r8146, [%r8492+6684];
	ld.shared.u32 	%r8930, [%r8483+-8448];
	and.b32  	%r8117, %r8930, 252645135;
	shr.u32 	%r8931, %r8930, 4;
	and.b32  	%r8121, %r8931, 252645135;
	// begin inline asm
	dp4a.s32.s32 %r8116, %r8117, %r8118, %r8449;
	// end inline asm
	// begin inline asm
	dp4a.s32.s32 %r8120, %r8121, %r8122, %r8116;
	// end inline asm
	ld.shared.u32 	%r8932, [%r8483+-8444];
	and.b32  	%r8125, %r8932, 252645135;
	shr.u32 	%r8933, %r8932, 4;
	and.b32  	%r8129, %r8933, 252645135;
	// begin inline asm
	dp4a.s32.s32 %r8124, %r8125, %r8126, %r8120;
	// end inline asm
	// begin inline asm
	dp4a.s32.s32 %r8128, %r8129, %r8130, %r8124;
	// end inline asm
	ld.shared.u32 	%r8934, [%r8483+-8440];
	and.b32  	%r8133, %r8934, 252645135;
	shr.u32 	%r8935, %r8934, 4;
	and.b32  	%r8137, %r8935, 252645135;
	// begin inline asm
	dp4a.s32.s32 %r8132, %r8133, %r8134, %r8128;
	// end inline asm
	// begin inline asm
	dp4a.s32.s32 %r8136, %r8137, %r8138, %r8132;
	// end inline asm
	ld.shared.u32 	%r8936, [%r8483+-8436];
	and.b32  	%r8141, %r8936, 252645135;
	shr.u32 	%r8937, %r8936, 4;
	and.b32  	%r8145, %r8937, 252645135;
	// begin inline asm
	dp4a.s32.s32 %r8140, %r8141, %r8142, %r8136;
	// end inline asm
	// begin inline asm
	dp4a.s32.s32 %r8144, %r8145, %r8146, %r8140;
	// end inline asm
	ld.shared.f32 	%f1796, [%r8507];
	cvt.rn.f32.s32 	%f1797, %r8144;
	mul.f32 	%f1798, %f1545, %f1797;
	sub.f32 	%f1799, %f1798, %f1794;
	fma.rn.f32 	%f2615, %f1796, %f1799, %f2615;
	ld.shared.u32 	%r8150, [%r8492+6656];
	ld.shared.u32 	%r8154, [%r8492+6672];
	ld.shared.u32 	%r8158, [%r8492+6660];
	ld.shared.u32 	%r8162, [%r8492+6676];
	ld.shared.u32 	%r8166, [%r8492+6664];
	ld.shared.u32 	%r8170, [%r8492+6680];
	ld.shared.u32 	%r8174, [%r8492+6668];
	ld.shared.u32 	%r8178, [%r8492+6684];
	ld.shared.u32 	%r8938, [%r8483+-4224];
	and.b32  	%r8149, %r8938, 252645135;
	shr.u32 	%r8939, %r8938, 4;
	and.b32  	%r8153, %r8939, 252645135;
	// begin inline asm
	dp4a.s32.s32 %r8148, %r8149, %r8150, %r8449;
	// end inline asm
	// begin inline asm
	dp4a.s32.s32 %r8152, %r8153, %r8154, %r8148;
	// end inline asm
	ld.shared.u32 	%r8940, [%r8483+-4220];
	and.b32  	%r8157, %r8940, 252645135;
	shr.u32 	%r8941, %r8940, 4;
	and.b32  	%r8161, %r8941, 252645135;
	// begin inline asm
	dp4a.s32.s32 %r8156, %r8157, %r8158, %r8152;
	// end inline asm
	// begin inline asm
	dp4a.s32.s32 %r8160, %r8161, %r8162, %r8156;
	// end inline asm
	ld.shared.u32 	%r8942, [%r8483+-4216];
	and.b32  	%r8165, %r8942, 252645135;
	shr.u32 	%r8943, %r8942, 4;
	and.b32  	%r8169, %r8943, 252645135;
	// begin inline asm
	dp4a.s32.s32 %r8164, %r8165, %r8166, %r8160;
	// end inline asm
	// begin inline asm
	dp4a.s32.s32 %r8168, %r8169, %r8170, %r8164;
	// end inline asm
	ld.shared.u32 	%r8944, [%r8483+-4212];
	and.b32  	%r8173, %r8944, 252645135;
	shr.u32 	%r8945, %r8944, 4;
	and.b32  	%r8177, %r8945, 252645135;
	// begin inline asm
	dp4a.s32.s32 %r8172, %r8173, %r8174, %r8168;
	// end inline asm
	// begin inline asm
	dp4a.s32.s32 %r8176, %r8177, %r8178, %r8172;
	// end inline asm
	ld.shared.u32 	%r8181, [%r8487+832];
	// begin inline asm
	{.reg .f16 low,high;
  mov.b32 {low,high},%r8181;
  cvt.f32.f16 %f1547, low;}

	// end inline asm
	// begin inline asm
	{.reg .f16 low,high;
  mov.b32 {low,high},%r8181;
  cvt.f32.f16 %f1548, high;}

	// end inline asm
	ld.shared.f32 	%f1800, [%r8518];
	cvt.rn.f32.s32 	%f1801, %r8176;
	mul.f32 	%f1802, %f1547, %f1801;
	mul.f32 	%f1803, %f1548, 0f41000000;
	sub.f32 	%f1804, %f1802, %f1803;
	fma.rn.f32 	%f2599, %f1800, %f1804, %f2599;
	ld.shared.u32 	%r8184, [%r8492+6656];
	ld.shared.u32 	%r8188, [%r8492+6672];
	ld.shared.u32 	%r8192, [%r8492+6660];
	ld.shared.u32 	%r8196, [%r8492+6676];
	ld.shared.u32 	%r8200, [%r8492+6664];
	ld.shared.u32 	%r8204, [%r8492+6680];
	ld.shared.u32 	%r8208, [%r8492+6668];
	ld.shared.u32 	%r8212, [%r8492+6684];
	ld.shared.u32 	%r8946, [%r8483];
	and.b32  	%r8183, %r8946, 252645135;
	shr.u32 	%r8947, %r8946, 4;
	and.b32  	%r8187, %r8947, 252645135;
	// begin inline asm
	dp4a.s32.s32 %r8182, %r8183, %r8184, %r8449;
	// end inline asm
	// begin inline asm
	dp4a.s32.s32 %r8186, %r8187, %r8188, %r8182;
	// end inline asm
	ld.shared.u32 	%r8948, [%r8483+4];
	and.b32  	%r8191, %r8948, 252645135;
	shr.u32 	%r8949, %r8948, 4;
	and.b32  	%r8195, %r8949, 252645135;
	// begin inline asm
	dp4a.s32.s32 %r8190, %r8191, %r8192, %r8186;
	// end inline asm
	// begin inline asm
	dp4a.s32.s32 %r8194, %r8195, %r8196, %r8190;
	// end inline asm
	ld.shared.u32 	%r8950, [%r8483+8];
	and.b32  	%r8199, %r8950, 252645135;
	shr.u32 	%r8951, %r8950, 4;
	and.b32  	%r8203, %r8951, 252645135;
	// begin inline asm
	dp4a.s32.s32 %r8198, %r8199, %r8200, %r8194;
	// end inline asm
	// begin inline asm
	dp4a.s32.s32 %r8202, %r8203, %r8204, %r8198;
	// end inline asm
	ld.shared.u32 	%r8952, [%r8483+12];
	and.b32  	%r8207, %r8952, 252645135;
	shr.u32 	%r8953, %r8952, 4;
	and.b32  	%r8211, %r8953, 252645135;
	// begin inline asm
	dp4a.s32.s32 %r8206, %r8207, %r8208, %r8202;
	// end inline asm
	// begin inline asm
	dp4a.s32.s32 %r8210, %r8211, %r8212, %r8206;
	// end inline asm
	ld.shared.f32 	%f1805, [%r8529];
	cvt.rn.f32.s32 	%f1806, %r8210;
	mul.f32 	%f1807, %f1547, %f1806;
	sub.f32 	%f1808, %f1807, %f1803;
	fma.rn.f32 	%f2583, %f1805, %f1808, %f2583;
	ld.shared.u32 	%r8216, [%r8492+7168];
	ld.shared.u32 	%r8220, [%r8492+7184];
	ld.shared.u32 	%r8224, [%r8492+7172];
	ld.shared.u32 	%r8228, [%r8492+7188];
	ld.shared.u32 	%r8232, [%r8492+7176];
	ld.shared.u32 	%r8236, [%r8492+7192];
	ld.shared.u32 	%r8240, [%r8492+7180];
	ld.shared.u32 	%r8244, [%r8492+7196];
	ld.shared.u32 	%r8954, [%r8483+-12672];
	and.b32  	%r8215, %r8954, 252645135;
	shr.u32 	%r8955, %r8954, 4;
	and.b32  	%r8219, %r8955, 252645135;
	// begin inline asm
	dp4a.s32.s32 %r8214, %r8215, %r8216, %r8449;
	// end inline asm
	// begin inline asm
	dp4a.s32.s32 %r8218, %r8219, %r8220, %r8214;
	// end inline asm
	ld.shared.u32 	%r8956, [%r8483+-12668];
	and.b32  	%r8223, %r8956, 252645135;
	shr.u32 	%r8957, %r8956, 4;
	and.b32  	%r8227, %r8957, 252645135;
	// begin inline asm
	dp4a.s32.s32 %r8222, %r8223, %r8224, %r8218;
	// end inline asm
	// begin inline asm
	dp4a.s32.s32 %r8226, %r8227, %r8228, %r8222;
	// end inline asm
	ld.shared.u32 	%r8958, [%r8483+-12664];
	and.b32  	%r8231, %r8958, 252645135;
	shr.u32 	%r8959, %r8958, 4;
	and.b32  	%r8235, %r8959, 252645135;
	// begin inline asm
	dp4a.s32.s32 %r8230, %r8231, %r8232, %r8226;
	// end inline asm
	// begin inline asm
	dp4a.s32.s32 %r8234, %r8235, %r8236, %r8230;
	// end inline asm
	ld.shared.u32 	%r8960, [%r8483+-12660];
	and.b32  	%r8239, %r8960, 252645135;
	shr.u32 	%r8961, %r8960, 4;
	and.b32  	%r8243, %r8961, 252645135;
	// begin inline asm
	dp4a.s32.s32 %r8238, %r8239, %r8240, %r8234;
	// end inline asm
	// begin inline asm
	dp4a.s32.s32 %r8242, %r8243, %r8244, %r8238;
	// end inline asm
	ld.shared.u32 	%r8247, [%r8487+896];
	// begin inline asm
	{.reg .f16 low,high;
  mov.b32 {low,high},%r8247;
  cvt.f32.f16 %f1549, low;}

	// end inline asm
	// begin inline asm
	{.reg .f16 low,high;
  mov.b32 {low,high},%r8247;
  cvt.f32.f16 %f1550, high;}

	// end inline asm
	ld.shared.f32 	%f1809, [%r8496];
	cvt.rn.f32.s32 	%f1810, %r8242;
	mul.f32 	%f1811, %f1549, %f1810;
	mul.f32 	%f1812, %f1550, 0f41000000;
	sub.f32 	%f1813, %f1811, %f1812;
	fma.rn.f32 	%f2630, %f1809, %f1813, %f2630;
	ld.shared.u32 	%r8250, [%r8492+7168];
	ld.shared.u32 	%r8254, [%r8492+7184];
	ld.shared.u32 	%r8258, [%r8492+7172];
	ld.shared.u32 	%r8262, [%r8492+7188];
	ld.shared.u32 	%r8266, [%r8492+7176];
	ld.shared.u32 	%r8270, [%r8492+7192];
	ld.shared.u32 	%r8274, [%r8492+7180];
	ld.shared.u32 	%r8278, [%r8492+7196];
	ld.shared.u32 	%r8962, [%r8483+-8448];
	and.b32  	%r8249, %r8962, 252645135;
	shr.u32 	%r8963, %r8962, 4;
	and.b32  	%r8253, %r8963, 252645135;
	// begin inline asm
	dp4a.s32.s32 %r8248, %r8249, %r8250, %r8449;
	// end inline asm
	// begin inline asm
	dp4a.s32.s32 %r8252, %r8253, %r8254, %r8248;
	// end inline asm
	ld.shared.u32 	%r8964, [%r8483+-8444];
	and.b32  	%r8257, %r8964, 252645135;
	shr.u32 	%r8965, %r8964, 4;
	and.b32  	%r8261, %r8965, 252645135;
	// begin inline asm
	dp4a.s32.s32 %r8256, %r8257, %r8258, %r8252;
	// end inline asm
	// begin inline asm
	dp4a.s32.s32 %r8260, %r8261, %r8262, %r8256;
	// end inline asm
	ld.shared.u32 	%r8966, [%r8483+-8440];
	and.b32  	%r8265, %r8966, 252645135;
	shr.u32 	%r8967, %r8966, 4;
	and.b32  	%r8269, %r8967, 252645135;
	// begin inline asm
	dp4a.s32.s32 %r8264, %r8265, %r8266, %r8260;
	// end inline asm
	// begin inline asm
	dp4a.s32.s32 %r8268, %r8269, %r8270, %r8264;
	// end inline asm
	ld.shared.u32 	%r8968, [%r8483+-8436];
	and.b32  	%r8273, %r8968, 252645135;
	shr.u32 	%r8969, %r8968, 4;
	and.b32  	%r8277, %r8969, 252645135;
	// begin inline asm
	dp4a.s32.s32 %r8272, %r8273, %r8274, %r8268;
	// end inline asm
	// begin inline asm
	dp4a.s32.s32 %r8276, %r8277, %r8278, %r8272;
	// end inline asm
	ld.shared.f32 	%f1814, [%r8507];
	cvt.rn.f32.s32 	%f1815, %r8276;
	mul.f32 	%f1816, %f1549, %f1815;
	sub.f32 	%f1817, %f1816, %f1812;
	fma.rn.f32 	%f2614, %f1814, %f1817, %f2614;
	ld.shared.u32 	%r8282, [%r8492+7168];
	ld.shared.u32 	%r8286, [%r8492+7184];
	ld.shared.u32 	%r8290, [%r8492+7172];
	ld.shared.u32 	%r8294, [%r8492+7188];
	ld.shared.u32 	%r8298, [%r8492+7176];
	ld.shared.u32 	%r8302, [%r8492+7192];
	ld.shared.u32 	%r8306, [%r8492+7180];
	ld.shared.u32 	%r8310, [%r8492+7196];
	ld.shared.u32 	%r8970, [%r8483+-4224];
	and.b32  	%r8281, %r8970, 252645135;
	shr.u32 	%r8971, %r8970, 4;
	and.b32  	%r8285, %r8971, 252645135;
	// begin inline asm
	dp4a.s32.s32 %r8280, %r8281, %r8282, %r8449;
	// end inline asm
	// begin inline asm
	dp4a.s32.s32 %r8284, %r8285, %r8286, %r8280;
	// end inline asm
	ld.shared.u32 	%r8972, [%r8483+-4220];
	and.b32  	%r8289, %r8972, 252645135;
	shr.u32 	%r8973, %r8972, 4;
	and.b32  	%r8293, %r8973, 252645135;
	// begin inline asm
	dp4a.s32.s32 %r8288, %r8289, %r8290, %r8284;
	// end inline asm
	// begin inline asm
	dp4a.s32.s32 %r8292, %r8293, %r8294, %r8288;
	// end inline asm
	ld.shared.u32 	%r8974, [%r8483+-4216];
	and.b32  	%r8297, %r8974, 252645135;
	shr.u32 	%r8975, %r8974, 4;
	and.b32  	%r8301, %r8975, 252645135;
	// begin inline asm
	dp4a.s32.s32 %r8296, %r8297, %r8298, %r8292;
	// end inline asm
	// begin inline asm
	dp4a.s32.s32 %r8300, %r8301, %r8302, %r8296;
	// end inline asm
	ld.shared.u32 	%r8976, [%r8483+-4212];
	and.b32  	%r8305, %r8976, 252645135;
	shr.u32 	%r8977, %r8976, 4;
	and.b32  	%r8309, %r8977, 252645135;
	// begin inline asm
	dp4a.s32.s32 %r8304, %r8305, %r8306, %r8300;
	// end inline asm
	// begin inline asm
	dp4a.s32.s32 %r8308, %r8309, %r8310, %r8304;
	// end inline asm
	ld.shared.u32 	%r8313, [%r8487+896];
	// begin inline asm
	{.reg .f16 low,high;
  mov.b32 {low,high},%r8313;
  cvt.f32.f16 %f1551, low;}

	// end inline asm
	// begin inline asm
	{.reg .f16 low,high;
  mov.b32 {low,high},%r8313;
  cvt.f32.f16 %f1552, high;}

	// end inline asm
	ld.shared.f32 	%f1818, [%r8518];
	cvt.rn.f32.s32 	%f1819, %r8308;
	mul.f32 	%f1820, %f1551, %f1819;
	mul.f32 	%f1821, %f1552, 0f41000000;
	sub.f32 	%f1822, %f1820, %f1821;
	fma.rn.f32 	%f2598, %f1818, %f1822, %f2598;
	ld.shared.u32 	%r8316, [%r8492+7168];
	ld.shared.u32 	%r8320, [%r8492+7184];
	ld.shared.u32 	%r8324, [%r8492+7172];
	ld.shared.u32 	%r8328, [%r8492+7188];
	ld.shared.u32 	%r8332, [%r8492+7176];
	ld.shared.u32 	%r8336, [%r8492+7192];
	ld.shared.u32 	%r8340, [%r8492+7180];
	ld.shared.u32 	%r8344, [%r8492+7196];
	ld.shared.u32 	%r8978, [%r8483];
	and.b32  	%r8315, %r8978, 252645135;
	shr.u32 	%r8979, %r8978, 4;
	and.b32  	%r8319, %r8979, 252645135;
	// begin inline asm
	dp4a.s32.s32 %r8314, %r8315, %r8316, %r8449;
	// end inline asm
	// begin inline asm
	dp4a.s32.s32 %r8318, %r8319, %r8320, %r8314;
	// end inline asm
	ld.shared.u32 	%r8980, [%r8483+4];
	and.b32  	%r8323, %r8980, 252645135;
	shr.u32 	%r8981, %r8980, 4;
	and.b32  	%r8327, %r8981, 252645135;
	// begin inline asm
	dp4a.s32.s32 %r8322, %r8323, %r8324, %r8318;
	// end inline asm
	// begin inline asm
	dp4a.s32.s32 %r8326, %r8327, %r8328, %r8322;
	// end inline asm
	ld.shared.u32 	%r8982, [%r8483+8];
	and.b32  	%r8331, %r8982, 252645135;
	shr.u32 	%r8983, %r8982, 4;
	and.b32  	%r8335, %r8983, 252645135;
	// begin inline asm
	dp4a.s32.s32 %r8330, %r8331, %r8332, %r8326;
	// end inline asm
	// begin inline asm
	dp4a.s32.s32 %r8334, %r8335, %r8336, %r8330;
	// end inline asm
	ld.shared.u32 	%r8984, [%r8483+12];
	and.b32  	%r8339, %r8984, 252645135;
	shr.u32 	%r8985, %r8984, 4;
	and.b32  	%r8343, %r8985, 252645135;
	// begin inline asm
	dp4a.s32.s32 %r8338, %r8339, %r8340, %r8334;
	// end inline asm
	// begin inline asm
	dp4a.s32.s32 %r8342, %r8343, %r8344, %r8338;
	// end inline asm
	ld.shared.f32 	%f1823, [%r8529];
	cvt.rn.f32.s32 	%f1824, %r8342;
	mul.f32 	%f1825, %f1551, %f1824;
	sub.f32 	%f1826, %f1825, %f1821;
	fma.rn.f32 	%f2582, %f1823, %f1826, %f2582;
	ld.shared.u32 	%r8348, [%r8492+7680];
	ld.shared.u32 	%r8352, [%r8492+7696];
	ld.shared.u32 	%r8356, [%r8492+7684];
	ld.shared.u32 	%r8360, [%r8492+7700];
	ld.shared.u32 	%r8364, [%r8492+7688];
	ld.shared.u32 	%r8368, [%r8492+7704];
	ld.shared.u32 	%r8372, [%r8492+7692];
	ld.shared.u32 	%r8376, [%r8492+7708];
	ld.shared.u32 	%r8986, [%r8483+-12672];
	and.b32  	%r8347, %r8986, 252645135;
	shr.u32 	%r8987, %r8986, 4;
	and.b32  	%r8351, %r8987, 252645135;
	// begin inline asm
	dp4a.s32.s32 %r8346, %r8347, %r8348, %r8449;
	// end inline asm
	// begin inline asm
	dp4a.s32.s32 %r8350, %r8351, %r8352, %r8346;
	// end inline asm
	ld.shared.u32 	%r8988, [%r8483+-12668];
	and.b32  	%r8355, %r8988, 252645135;
	shr.u32 	%r8989, %r8988, 4;
	and.b32  	%r8359, %r8989, 252645135;
	// begin inline asm
	dp4a.s32.s32 %r8354, %r8355, %r8356, %r8350;
	// end inline asm
	// begin inline asm
	dp4a.s32.s32 %r8358, %r8359, %r8360, %r8354;
	// end inline asm
	ld.shared.u32 	%r8990, [%r8483+-12664];
	and.b32  	%r8363, %r8990, 252645135;
	shr.u32 	%r8991, %r8990, 4;
	and.b32  	%r8367, %r8991, 252645135;
	// begin inline asm
	dp4a.s32.s32 %r8362, %r8363, %r8364, %r8358;
	// end inline asm
	// begin inline asm
	dp4a.s32.s32 %r8366, %r8367, %r8368, %r8362;
	// end inline asm
	ld.shared.u32 	%r8992, [%r8483+-12660];
	and.b32  	%r8371, %r8992, 252645135;
	shr.u32 	%r8993, %r8992, 4;
	and.b32  	%r8375, %r8993, 252645135;
	// begin inline asm
	dp4a.s32.s32 %r8370, %r8371, %r8372, %r8366;
	// end inline asm
	// begin inline asm
	dp4a.s32.s32 %r8374, %r8375, %r8376, %r8370;
	// end inline asm
	ld.shared.u32 	%r8379, [%r8487+960];
	// begin inline asm
	{.reg .f16 low,high;
  mov.b32 {low,high},%r8379;
  cvt.f32.f16 %f1553, low;}

	// end inline asm
	// begin inline asm
	{.reg .f16 low,high;
  mov.b32 {low,high},%r8379;
  cvt.f32.f16 %f1554, high;}

	// end inline asm
	ld.shared.f32 	%f1827, [%r8496];
	cvt.rn.f32.s32 	%f1828, %r8374;
	mul.f32 	%f1829, %f1553, %f1828;
	mul.f32 	%f1830, %f1554, 0f41000000;
	sub.f32 	%f1831, %f1829, %f1830;
	fma.rn.f32 	%f2629, %f1827, %f1831, %f2629;
	ld.shared.u32 	%r8382, [%r8492+7680];
	ld.shared.u32 	%r8386, [%r8492+7696];
	ld.shared.u32 	%r8390, [%r8492+7684];
	ld.shared.u32 	%r8394, [%r8492+7700];
	ld.shared.u32 	%r8398, [%r8492+7688];
	ld.shared.u32 	%r8402, [%r8492+7704];
	ld.shared.u32 	%r8406, [%r8492+7692];
	ld.shared.u32 	%r8410, [%r8492+7708];
	ld.shared.u32 	%r8994, [%r8483+-8448];
	and.b32  	%r8381, %r8994, 252645135;
	shr.u32 	%r8995, %r8994, 4;
	and.b32  	%r8385, %r8995, 252645135;
	// begin inline asm
	dp4a.s32.s32 %r8380, %r8381, %r8382, %r8449;
	// end inline asm
	// begin inline asm
	dp4a.s32.s32 %r8384, %r8385, %r8386, %r8380;
	// end inline asm
	ld.shared.u32 	%r8996, [%r8483+-8444];
	and.b32  	%r8389, %r8996, 252645135;
	shr.u32 	%r8997, %r8996, 4;
	and.b32  	%r8393, %r8997, 252645135;
	// begin inline asm
	dp4a.s32.s32 %r8388, %r8389, %r8390, %r8384;
	// end inline asm
	// begin inline asm
	dp4a.s32.s32 %r8392, %r8393, %r8394, %r8388;
	// end inline asm
	ld.shared.u32 	%r8998, [%r8483+-8440];
	and.b32  	%r8397, %r8998, 252645135;
	shr.u32 	%r8999, %r8998, 4;
	and.b32  	%r8401, %r8999, 252645135;
	// begin inline asm
	dp4a.s32.s32 %r8396, %r8397, %r8398, %r8392;
	// end inline asm
	// begin inline asm
	dp4a.s32.s32 %r8400, %r8401, %r8402, %r8396;
	// end inline asm
	ld.shared.u32 	%r9000, [%r8483+-8436];
	and.b32  	%r8405, %r9000, 252645135;
	shr.u32 	%r9001, %r9000, 4;
	and.b32  	%r8409, %r9001, 252645135;
	// begin inline asm
	dp4a.s32.s32 %r8404, %r8405, %r8406, %r8400;
	// end inline asm
	// begin inline asm
	dp4a.s32.s32 %r8408, %r8409, %r8410, %r8404;
	// end inline asm
	ld.shared.f32 	%f1832, [%r8507];
	cvt.rn.f32.s32 	%f1833, %r8408;
	mul.f32 	%f1834, %f1553, %f1833;
	sub.f32 	%f1835, %f1834, %f1830;
	fma.rn.f32 	%f2613, %f1832, %f1835, %f2613;
	ld.shared.u32 	%r8414, [%r8492+7680];
	ld.shared.u32 	%r8418, [%r8492+7696];
	ld.shared.u32 	%r8422, [%r8492+7684];
	ld.shared.u32 	%r8426, [%r8492+7700];
	ld.shared.u32 	%r8430, [%r8492+7688];
	ld.shared.u32 	%r8434, [%r8492+7704];
	ld.shared.u32 	%r8438, [%r8492+7692];
	ld.shared.u32 	%r8442, [%r8492+7708];
	ld.shared.u32 	%r9002, [%r8483+-4224];
	and.b32  	%r8413, %r9002, 252645135;
	shr.u32 	%r9003, %r9002, 4;
	and.b32  	%r8417, %r9003, 252645135;
	// begin inline asm
	dp4a.s32.s32 %r8412, %r8413, %r8414, %r8449;
	// end inline asm
	// begin inline asm
	dp4a.s32.s32 %r8416, %r8417, %r8418, %r8412;
	// end inline asm
	ld.shared.u32 	%r9004, [%r8483+-4220];
	and.b32  	%r8421, %r9004, 252645135;
	shr.u32 	%r9005, %r9004, 4;
	and.b32  	%r8425, %r9005, 252645135;
	// begin inline asm
	dp4a.s32.s32 %r8420, %r8421, %r8422, %r8416;
	// end inline asm
	// begin inline asm
	dp4a.s32.s32 %r8424, %r8425, %r8426, %r8420;
	// end inline asm
	ld.shared.u32 	%r9006, [%r8483+-4216];
	and.b32  	%r8429, %r9006, 252645135;
	shr.u32 	%r9007, %r9006, 4;
	and.b32  	%r8433, %r9007, 252645135;
	// begin inline asm
	dp4a.s32.s32 %r8428, %r8429, %r8430, %r8424;
	// end inline asm
	// begin inline asm
	dp4a.s32.s32 %r8432, %r8433, %r8434, %r8428;
	// end inline asm
	ld.shared.u32 	%r9008, [%r8483+-4212];
	and.b32  	%r8437, %r9008, 252645135;
	shr.u32 	%r9009, %r9008, 4;
	and.b32  	%r8441, %r9009, 252645135;
	// begin inline asm
	dp4a.s32.s32 %r8436, %r8437, %r8438, %r8432;
	// end inline asm
	// begin inline asm
	dp4a.s32.s32 %r8440, %r8441, %r8442, %r8436;
	// end inline asm
	ld.shared.u32 	%r8445, [%r8487+960];
	// begin inline asm
	{.reg .f16 low,high;
  mov.b32 {low,high},%r8445;
  cvt.f32.f16 %f1555, low;}

	// end inline asm
	// begin inline asm
	{.reg .f16 low,high;
  mov.b32 {low,high},%r8445;
  cvt.f32.f16 %f1556, high;}

	// end inline asm
	ld.shared.f32 	%f1836, [%r8518];
	cvt.rn.f32.s32 	%f1837, %r8440;
	mul.f32 	%f1838, %f1555, %f1837;
	mul.f32 	%f1839, %f1556, 0f41000000;
	sub.f32 	%f1840, %f1838, %f1839;
	fma.rn.f32 	%f2597, %f1836, %f1840, %f2597;
	ld.shared.u32 	%r8448, [%r8492+7680];
	ld.shared.u32 	%r8452, [%r8492+7696];
	ld.shared.u32 	%r8456, [%r8492+7684];
	ld.shared.u32 	%r8460, [%r8492+7700];
	ld.shared.u32 	%r8464, [%r8492+7688];
	ld.shared.u32 	%r8468, [%r8492+7704];
	ld.shared.u32 	%r8472, [%r8492+7692];
	ld.shared.u32 	%r8476, [%r8492+7708];
	ld.shared.u32 	%r9010, [%r8483];
	and.b32  	%r8447, %r9010, 252645135;
	shr.u32 	%r9011, %r9010, 4;
	and.b32  	%r8451, %r9011, 252645135;
	// begin inline asm
	dp4a.s32.s32 %r8446, %r8447, %r8448, %r8449;
	// end inline asm
	// begin inline asm
	dp4a.s32.s32 %r8450, %r8451, %r8452, %r8446;
	// end inline asm
	ld.shared.u32 	%r9012, [%r8483+4];
	and.b32  	%r8455, %r9012, 252645135;
	shr.u32 	%r9013, %r9012, 4;
	and.b32  	%r8459, %r9013, 252645135;
	// begin inline asm
	dp4a.s32.s32 %r8454, %r8455, %r8456, %r8450;
	// end inline asm
	// begin inline asm
	dp4a.s32.s32 %r8458, %r8459, %r8460, %r8454;
	// end inline asm
	ld.shared.u32 	%r9014, [%r8483+8];
	and.b32  	%r8463, %r9014, 252645135;
	shr.u32 	%r9015, %r9014, 4;
	and.b32  	%r8467, %r9015, 252645135;
	// begin inline asm
	dp4a.s32.s32 %r8462, %r8463, %r8464, %r8458;
	// end inline asm
	// begin inline asm
	dp4a.s32.s32 %r8466, %r8467, %r8468, %r8462;
	// end inline asm
	ld.shared.u32 	%r9016, [%r8483+12];
	and.b32  	%r8471, %r9016, 252645135;
	shr.u32 	%r9017, %r9016, 4;
	and.b32  	%r8475, %r9017, 252645135;
	// begin inline asm
	dp4a.s32.s32 %r8470, %r8471, %r8472, %r8466;
	// end inline asm
	// begin inline asm
	dp4a.s32.s32 %r8474, %r8475, %r8476, %r8470;
	// end inline asm
	ld.shared.f32 	%f1841, [%r8529];
	cvt.rn.f32.s32 	%f1842, %r8474;
	mul.f32 	%f1843, %f1555, %f1842;
	sub.f32 	%f1844, %f1843, %f1839;
	fma.rn.f32 	%f2581, %f1841, %f1844, %f2581;
	sub.s32 	%r9018, %r8478, %r11740;
	add.s32 	%r205, %r9018, 4;
	setp.lt.u32 	%p87, %r11740, 12;
	mov.u32 	%r11740, %r205;
	@%p87 bra 	$L__BB2_155;
	bar.sync 	0;
	shr.u32 	%r9020, %r197, 3;
	add.s32 	%r9021, %r9020, %r11739;
	add.s32 	%r9022, %r9021, %r174;
	mul.wide.s32 	%rd379, %r9022, 36;
	add.s64 	%rd380, %rd42, %rd379;
	ld.global.nc.u32 	%r9023, [%rd380+4];
	st.shared.u32 	[%r176], %r9023;
	add.s32 	%r9024, %r9021, %r177;
	mul.wide.s32 	%rd381, %r9024, 36;
	add.s64 	%rd382, %rd42, %rd381;
	ld.global.nc.u32 	%r9025, [%rd382+4];
	st.shared.u32 	[%r176+512], %r9025;
	add.s32 	%r9026, %r9021, %r178;
	mul.wide.s32 	%rd383, %r9026, 36;
	add.s64 	%rd384, %rd42, %rd383;
	ld.global.nc.u32 	%r9027, [%rd384+4];
	st.shared.u32 	[%r176+1024], %r9027;
	add.s32 	%r9028, %r9021, %r179;
	mul.wide.s32 	%rd385, %r9028, 36;
	add.s64 	%rd386, %rd42, %rd385;
	ld.global.nc.u32 	%r9029, [%rd386+4];
	st.shared.u32 	[%r176+1536], %r9029;
	add.s32 	%r9030, %r9021, %r180;
	mul.wide.s32 	%rd387, %r9030, 36;
	add.s64 	%rd388, %rd42, %rd387;
	ld.global.nc.u32 	%r9031, [%rd388+4];
	st.shared.u32 	[%r176+2048], %r9031;
	add.s32 	%r9032, %r9021, %r181;
	mul.wide.s32 	%rd389, %r9032, 36;
	add.s64 	%rd390, %rd42, %rd389;
	ld.global.nc.u32 	%r9033, [%rd390+4];
	st.shared.u32 	[%r176+2560], %r9033;
	add.s32 	%r9034, %r9021, %r182;
	mul.wide.s32 	%rd391, %r9034, 36;
	add.s64 	%rd392, %rd42, %rd391;
	ld.global.nc.u32 	%r9035, [%rd392+4];
	st.shared.u32 	[%r176+3072], %r9035;
	add.s32 	%r9036, %r9021, %r183;
	mul.wide.s32 	%rd393, %r9036, 36;
	add.s64 	%rd394, %rd42, %rd393;
	ld.global.nc.u32 	%r9037, [%rd394+4];
	st.shared.u32 	[%r176+3584], %r9037;
	add.s32 	%r9038, %r9021, %r184;
	mul.wide.s32 	%rd395, %r9038, 36;
	add.s64 	%rd396, %rd42, %rd395;
	ld.global.nc.u32 	%r9039, [%rd396+4];
	st.shared.u32 	[%r176+4096], %r9039;
	add.s32 	%r9040, %r9021, %r185;
	mul.wide.s32 	%rd397, %r9040, 36;
	add.s64 	%rd398, %rd42, %rd397;
	ld.global.nc.u32 	%r9041, [%rd398+4];
	st.shared.u32 	[%r176+4608], %r9041;
	add.s32 	%r9042, %r9021, %r186;
	mul.wide.s32 	%rd399, %r9042, 36;
	add.s64 	%rd400, %rd42, %rd399;
	ld.global.nc.u32 	%r9043, [%rd400+4];
	st.shared.u32 	[%r176+5120], %r9043;
	add.s32 	%r9044, %r9021, %r187;
	mul.wide.s32 	%rd401, %r9044, 36;
	add.s64 	%rd402, %rd42, %rd401;
	ld.global.nc.u32 	%r9045, [%rd402+4];
	st.shared.u32 	[%r176+5632], %r9045;
	add.s32 	%r9046, %r9021, %r188;
	mul.wide.s32 	%rd403, %r9046, 36;
	add.s64 	%rd404, %rd42, %rd403;
	ld.global.nc.u32 	%r9047, [%rd404+4];
	st.shared.u32 	[%r176+6144], %r9047;
	add.s32 	%r9048, %r9021, %r189;
	mul.wide.s32 	%rd405, %r9048, 36;
	add.s64 	%rd406, %rd42, %rd405;
	ld.global.nc.u32 	%r9049, [%rd406+4];
	st.shared.u32 	[%r176+6656], %r9049;
	add.s32 	%r9050, %r9021, %r190;
	mul.wide.s32 	%rd407, %r9050, 36;
	add.s64 	%rd408, %rd42, %rd407;
	ld.global.nc.u32 	%r9051, [%rd408+4];
	st.shared.u32 	[%r176+7168], %r9051;
	add.s32 	%r9052, %r9021, %r191;
	mul.wide.s32 	%rd409, %r9052, 36;
	add.s64 	%rd410, %rd42, %rd409;
	ld.global.nc.u32 	%r9053, [%rd410+4];
	st.shared.u32 	[%r176+7680], %r9053;
	ld.global.nc.u32 	%r9054, [%rd43+144];
	st.shared.u32 	[%r193], %r9054;
	ld.global.nc.u32 	%r9055, [%rd44+144];
	st.shared.u32 	[%r193+512], %r9055;
	bar.sync 	0;
	mov.b32 	%r11741, 16;
$L__BB2_157:
	shl.b32 	%r11168, %r11741, 1;
	shr.u32 	%r11169, %r11741, 2;
	and.b32  	%r11170, %r11169, 3;
	add.s32 	%r11171, %r195, %r11741;
	shl.b32 	%r11172, %r11171, 2;
	mov.u32 	%r11173, _ZZN34_INTERNAL_97576795_4_k_cu_bc83b14019allocate_tiles_q4_0ILi128EEEvPPiPP7__half2S2_S2_E9tile_x_qs;
	add.s32 	%r11174, %r11173, %r11172;
	add.s32 	%r11175, %r122, %r11170;
	shl.b32 	%r11176, %r11175, 2;
	mov.u32 	%r11177, _ZZN34_INTERNAL_97576795_4_k_cu_bc83b1409mul_mat_qILi32ELi2ELi4ELb1E10block_q4_0Li64ELi128ELi4EXadL_ZNS_19allocate_tiles_q4_0ILi128EEEvPPiPP7__half2S4_S4_EEXadL_ZNS_15load_tiles_q4_0ILi128ELi4ELb0EEEvPKvS3_S6_S3_S3_RKiSC_SC_SC_EELi4EXadL_ZNS_25vec_dot_q4_0_q8_1_mul_matEPSB_PKS5_SD_SD_SD_SF_SC_SC_SC_EEEEvSA_SA_PfiiiiiE9tile_y_ds;
	add.s32 	%r11178, %r11177, %r11176;
	and.b32  	%r11179, %r11168, 24;
	add.s32 	%r11180, %r175, %r11179;
	shl.b32 	%r11181, %r11180, 2;
	mov.u32 	%r11182, _ZZN34_INTERNAL_97576795_4_k_cu_bc83b1409mul_mat_qILi32ELi2ELi4ELb1E10block_q4_0Li64ELi128ELi4EXadL_ZNS_19allocate_tiles_q4_0ILi128EEEvPPiPP7__half2S4_S4_EEXadL_ZNS_15load_tiles_q4_0ILi128ELi4ELb0EEEvPKvS3_S6_S3_S3_RKiSC_SC_SC_EELi4EXadL_ZNS_25vec_dot_q4_0_q8_1_mul_matEPSB_PKS5_SD_SD_SD_SF_SC_SC_SC_EEEEvSA_SA_PfiiiiiE9tile_y_qs;
	add.s32 	%r11183, %r11182, %r11181;
	ld.shared.u32 	%r9058, [%r11183];
	ld.shared.u32 	%r9062, [%r11183+16];
	ld.shared.u32 	%r9066, [%r11183+4];
	ld.shared.u32 	%r9070, [%r11183+20];
	ld.shared.u32 	%r9074, [%r11183+8];
	ld.shared.u32 	%r9078, [%r11183+24];
	ld.shared.u32 	%r9082, [%r11183+12];
	ld.shared.u32 	%r9086, [%r11183+28];
	add.s32 	%r11184, %r11169, %r196;
	shl.b32 	%r11185, %r11184, 2;
	mov.u32 	%r11186, _ZZN34_INTERNAL_97576795_4_k_cu_bc83b14019allocate_tiles_q4_0ILi128EEEvPPiPP7__half2S2_S2_E8tile_x_d;
	add.s32 	%r11187, %r11186, %r11185;
	ld.shared.u32 	%r11188, [%r11174+-12672];
	and.b32  	%r9057, %r11188, 252645135;
	shr.u32 	%r11189, %r11188, 4;
	and.b32  	%r9061, %r11189, 252645135;
	mov.b32 	%r11139, 0;
	// begin inline asm
	dp4a.s32.s32 %r9056, %r9057, %r9058, %r11139;
	// end inline asm
	// begin inline asm
	dp4a.s32.s32 %r9060, %r9061, %r9062, %r9056;
	// end inline asm
	ld.shared.u32 	%r11190, [%r11174+-12668];
	and.b32  	%r9065, %r11190, 252645135;
	shr.u32 	%r11191, %r11190, 4;
	and.b32  	%r9069, %r11191, 252645135;
	// begin inline asm
	dp4a.s32.s32 %r9064, %r9065, %r9066, %r9060;
	// end inline asm
	// begin inline asm
	dp4a.s32.s32 %r9068, %r9069, %r9070, %r9064;
	// end inline asm
	ld.shared.u32 	%r11192, [%r11174+-12664];
	and.b32  	%r9073, %r11192, 252645135;
	shr.u32 	%r11193, %r11192, 4;
	and.b32  	%r9077, %r11193, 252645135;
	// begin inline asm
	dp4a.s32.s32 %r9072, %r9073, %r9074, %r9068;
	// end inline asm
	// begin inline asm
	dp4a.s32.s32 %r9076, %r9077, %r9078, %r9072;
	// end inline asm
	ld.shared.u32 	%r11194, [%r11174+-12660];
	and.b32  	%r9081, %r11194, 252645135;
	shr.u32 	%r11195, %r11194, 4;
	and.b32  	%r9085, %r11195, 252645135;
	// begin inline asm
	dp4a.s32.s32 %r9080, %r9081, %r9082, %r9076;
	// end inline asm
	// begin inline asm
	dp4a.s32.s32 %r9084, %r9085, %r9086, %r9080;
	// end inline asm
	ld.shared.u32 	%r9089, [%r11178];
	// begin inline asm
	{.reg .f16 low,high;
  mov.b32 {low,high},%r9089;
  cvt.f32.f16 %f1845, low;}

	// end inline asm
	// begin inline asm
	{.reg .f16 low,high;
  mov.b32 {low,high},%r9089;
  cvt.f32.f16 %f1846, high;}

	// end inline asm
	ld.shared.f32 	%f1909, [%r11187];
	cvt.rn.f32.s32 	%f1910, %r9084;
	mul.f32 	%f1911, %f1845, %f1910;
	mul.f32 	%f1912, %f1846, 0f41000000;
	sub.f32 	%f1913, %f1911, %f1912;
	fma.rn.f32 	%f2644, %f1909, %f1913, %f2644;
	ld.shared.u32 	%r9092, [%r11183];
	ld.shared.u32 	%r9096, [%r11183+16];
	ld.shared.u32 	%r9100, [%r11183+4];
	ld.shared.u32 	%r9104, [%r11183+20];
	ld.shared.u32 	%r9108, [%r11183+8];
	ld.shared.u32 	%r9112, [%r11183+24];
	ld.shared.u32 	%r9116, [%r11183+12];
	ld.shared.u32 	%r9120, [%r11183+28];
	add.s32 	%r11196, %r11169, %r198;
	shl.b32 	%r11197, %r11196, 2;
	add.s32 	%r11198, %r11186, %r11197;
	ld.shared.u32 	%r11199, [%r11174+-8448];
	and.b32  	%r9091, %r11199, 252645135;
	shr.u32 	%r11200, %r11199, 4;
	and.b32  	%r9095, %r11200, 252645135;
	// begin inline asm
	dp4a.s32.s32 %r9090, %r9091, %r9092, %r11139;
	// end inline asm
	// begin inline asm
	dp4a.s32.s32 %r9094, %r9095, %r9096, %r9090;
	// end inline asm
	ld.shared.u32 	%r11201, [%r11174+-8444];
	and.b32  	%r9099, %r11201, 252645135;
	shr.u32 	%r11202, %r11201, 4;
	and.b32  	%r9103, %r11202, 252645135;
	// begin inline asm
	dp4a.s32.s32 %r9098, %r9099, %r9100, %r9094;
	// end inline asm
	// begin inline asm
	dp4a.s32.s32 %r9102, %r9103, %r9104, %r9098;
	// end inline asm
	ld.shared.u32 	%r11203, [%r11174+-8440];
	and.b32  	%r9107, %r11203, 252645135;
	shr.u32 	%r11204, %r11203, 4;
	and.b32  	%r9111, %r11204, 252645135;
	// begin inline asm
	dp4a.s32.s32 %r9106, %r9107, %r9108, %r9102;
	// end inline asm
	// begin inline asm
	dp4a.s32.s32 %r9110, %r9111, %r9112, %r9106;
	// end inline asm
	ld.shared.u32 	%r11205, [%r11174+-8436];
	and.b32  	%r9115, %r11205, 252645135;
	shr.u32 	%r11206, %r11205, 4;
	and.b32  	%r9119, %r11206, 252645135;
	// begin inline asm
	dp4a.s32.s32 %r9114, %r9115, %r9116, %r9110;
	// end inline asm
	// begin inline asm
	dp4a.s32.s32 %r9118, %r9119, %r9120, %r9114;
	// end inline asm
	ld.shared.f32 	%f1914, [%r11198];
	cvt.rn.f32.s32 	%f1915, %r9118;
	mul.f32 	%f1916, %f1845, %f1915;
	sub.f32 	%f1917, %f1916, %f1912;
	fma.rn.f32 	%f2628, %f1914, %f1917, %f2628;
	ld.shared.u32 	%r9124, [%r11183];
	ld.shared.u32 	%r9128, [%r11183+16];
	ld.shared.u32 	%r9132, [%r11183+4];
	ld.shared.u32 	%r9136, [%r11183+20];
	ld.shared.u32 	%r9140, [%r11183+8];
	ld.shared.u32 	%r9144, [%r11183+24];
	ld.shared.u32 	%r9148, [%r11183+12];
	ld.shared.u32 	%r9152, [%r11183+28];
	add.s32 	%r11207, %r11169, %r199;
	shl.b32 	%r11208, %r11207, 2;
	add.s32 	%r11209, %r11186, %r11208;
	ld.shared.u32 	%r11210, [%r11174+-4224];
	and.b32  	%r9123, %r11210, 252645135;
	shr.u32 	%r11211, %r11210, 4;
	and.b32  	%r9127, %r11211, 252645135;
	// begin inline asm
	dp4a.s32.s32 %r9122, %r9123, %r9124, %r11139;
	// end inline asm
	// begin inline asm
	dp4a.s32.s32 %r9126, %r9127, %r9128, %r9122;
	// end inline asm
	ld.shared.u32 	%r11212, [%r11174+-4220];
	and.b32  	%r9131, %r11212, 252645135;
	shr.u32 	%r11213, %r11212, 4;
	and.b32  	%r9135, %r11213, 252645135;
	// begin inline asm
	dp4a.s32.s32 %r9130, %r9131, %r9132, %r9126;
	// end inline asm
	// begin inline asm
	dp4a.s32.s32 %r9134, %r9135, %r9136, %r9130;
	// end inline asm
	ld.shared.u32 	%r11214, [%r11174+-4216];
	and.b32  	%r9139, %r11214, 252645135;
	shr.u32 	%r11215, %r11214, 4;
	and.b32  	%r9143, %r11215, 252645135;
	// begin inline asm
	dp4a.s32.s32 %r9138, %r9139, %r9140, %r9134;
	// end inline asm
	// begin inline asm
	dp4a.s32.s32 %r9142, %r9143, %r9144, %r9138;
	// end inline asm
	ld.shared.u32 	%r11216, [%r11174+-4212];
	and.b32  	%r9147, %r11216, 252645135;
	shr.u32 	%r11217, %r11216, 4;
	and.b32  	%r9151, %r11217, 252645135;
	// begin inline asm
	dp4a.s32.s32 %r9146, %r9147, %r9148, %r9142;
	// end inline asm
	// begin inline asm
	dp4a.s32.s32 %r9150, %r9151, %r9152, %r9146;
	// end inline asm
	ld.shared.u32 	%r9155, [%r11178];
	// begin inline asm
	{.reg .f16 low,high;
  mov.b32 {low,high},%r9155;
  cvt.f32.f16 %f1847, low;}

	// end inline asm
	// begin inline asm
	{.reg .f16 low,high;
  mov.b32 {low,high},%r9155;
  cvt.f32.f16 %f1848, high;}

	// end inline asm
	ld.shared.f32 	%f1918, [%r11209];
	cvt.rn.f32.s32 	%f1919, %r9150;
	mul.f32 	%f1920, %f1847, %f1919;
	mul.f32 	%f1921, %f1848, 0f41000000;
	sub.f32 	%f1922, %f1920, %f1921;
	fma.rn.f32 	%f2612, %f1918, %f1922, %f2612;
	ld.shared.u32 	%r9158, [%r11183];
	ld.shared.u32 	%r9162, [%r11183+16];
	ld.shared.u32 	%r9166, [%r11183+4];
	ld.shared.u32 	%r9170, [%r11183+20];
	ld.shared.u32 	%r9174, [%r11183+8];
	ld.shared.u32 	%r9178, [%r11183+24];
	ld.shared.u32 	%r9182, [%r11183+12];
	ld.shared.u32 	%r9186, [%r11183+28];
	add.s32 	%r11218, %r11169, %r200;
	shl.b32 	%r11219, %r11218, 2;
	add.s32 	%r11220, %r11186, %r11219;
	ld.shared.u32 	%r11221, [%r11174];
	and.b32  	%r9157, %r11221, 252645135;
	shr.u32 	%r11222, %r11221, 4;
	and.b32  	%r9161, %r11222, 252645135;
	// begin inline asm
	dp4a.s32.s32 %r9156, %r9157, %r9158, %r11139;
	// end inline asm
	// begin inline asm
	dp4a.s32.s32 %r9160, %r9161, %r9162, %r9156;
	// end inline asm
	ld.shared.u32 	%r11223, [%r11174+4];
	and.b32  	%r9165, %r11223, 252645135;
	shr.u32 	%r11224, %r11223, 4;
	and.b32  	%r9169, %r11224, 252645135;
	// begin inline asm
	dp4a.s32.s32 %r9164, %r9165, %r9166, %r9160;
	// end inline asm
	// begin inline asm
	dp4a.s32.s32 %r9168, %r9169, %r9170, %r9164;
	// end inline asm
	ld.shared.u32 	%r11225, [%r11174+8];
	and.b32  	%r9173, %r11225, 252645135;
	shr.u32 	%r11226, %r11225, 4;
	and.b32  	%r9177, %r11226, 252645135;
	// begin inline asm
	dp4a.s32.s32 %r9172, %r9173, %r9174, %r9168;
	// end inline asm
	// begin inline asm
	dp4a.s32.s32 %r9176, %r9177, %r9178, %r9172;
	// end inline asm
	ld.shared.u32 	%r11227, [%r11174+12];
	and.b32  	%r9181, %r11227, 252645135;
	shr.u32 	%r11228, %r11227, 4;
	and.b32  	%r9185, %r11228, 252645135;
	// begin inline asm
	dp4a.s32.s32 %r9180, %r9181, %r9182, %r9176;
	// end inline asm
	// begin inline asm
	dp4a.s32.s32 %r9184, %r9185, %r9186, %r9180;
	// end inline asm
	ld.shared.f32 	%f1923, [%r11220];
	cvt.rn.f32.s32 	%f1924, %r9184;
	mul.f32 	%f1925, %f1847, %f1924;
	sub.f32 	%f1926, %f1925, %f1921;
	fma.rn.f32 	%f2596, %f1923, %f1926, %f2596;
	ld.shared.u32 	%r9190, [%r11183+512];
	ld.shared.u32 	%r9194, [%r11183+528];
	ld.shared.u32 	%r9198, [%r11183+516];
	ld.shared.u32 	%r9202, [%r11183+532];
	ld.shared.u32 	%r9206, [%r11183+520];
	ld.shared.u32 	%r9210, [%r11183+536];
	ld.shared.u32 	%r9214, [%r11183+524];
	ld.shared.u32 	%r9218, [%r11183+540];
	ld.shared.u32 	%r11229, [%r11174+-12672];
	and.b32  	%r9189, %r11229, 252645135;
	shr.u32 	%r11230, %r11229, 4;
	and.b32  	%r9193, %r11230, 252645135;
	// begin inline asm
	dp4a.s32.s32 %r9188, %r9189, %r9190, %r11139;
	// end inline asm
	// begin inline asm
	dp4a.s32.s32 %r9192, %r9193, %r9194, %r9188;
	// end inline asm
	ld.shared.u32 	%r11231, [%r11174+-12668];
	and.b32  	%r9197, %r11231, 252645135;
	shr.u32 	%r11232, %r11231, 4;
	and.b32  	%r9201, %r11232, 252645135;
	// begin inline asm
	dp4a.s32.s32 %r9196, %r9197, %r9198, %r9192;
	// end inline asm
	// begin inline asm
	dp4a.s32.s32 %r9200, %r9201, %r9202, %r9196;
	// end inline asm
	ld.shared.u32 	%r11233, [%r11174+-12664];
	and.b32  	%r9205, %r11233, 252645135;
	shr.u32 	%r11234, %r11233, 4;
	and.b32  	%r9209, %r11234, 252645135;
	// begin inline asm
	dp4a.s32.s32 %r9204, %r9205, %r9206, %r9200;
	// end inline asm
	// begin inline asm
	dp4a.s32.s32 %r9208, %r9209, %r9210, %r9204;
	// end inline asm
	ld.shared.u32 	%r11235, [%r11174+-12660];
	and.b32  	%r9213, %r11235, 252645135;
	shr.u32 	%r11236, %r11235, 4;
	and.b32  	%r9217, %r11236, 252645135;
	// begin inline asm
	dp4a.s32.s32 %r9212, %r9213, %r9214, %r9208;
	// end inline asm
	// begin inline asm
	dp4a.s32.s32 %r9216, %r9217, %r9218, %r9212;
	// end inline asm
	ld.shared.u32 	%r9221, [%r11178+64];
	// begin inline asm
	{.reg .f16 low,high;
  mov.b32 {low,high},%r9221;
  cvt.f32.f16 %f1849, low;}

	// end inline asm
	// begin inline asm
	{.reg .f16 low,high;
  mov.b32 {low,high},%r9221;
  cvt.f32.f16 %f1850, high;}

	// end inline asm
	ld.shared.f32 	%f1927, [%r11187];
	cvt.rn.f32.s32 	%f1928, %r9216;
	mul.f32 	%f1929, %f1849, %f1928;
	mul.f32 	%f1930, %f1850, 0f41000000;
	sub.f32 	%f1931, %f1929, %f1930;
	fma.rn.f32 	%f2643, %f1927, %f1931, %f2643;
	ld.shared.u32 	%r9224, [%r11183+512];
	ld.shared.u32 	%r9228, [%r11183+528];
	ld.shared.u32 	%r9232, [%r11183+516];
	ld.shared.u32 	%r9236, [%r11183+532];
	ld.shared.u32 	%r9240, [%r11183+520];
	ld.shared.u32 	%r9244, [%r11183+536];
	ld.shared.u32 	%r9248, [%r11183+524];
	ld.shared.u32 	%r9252, [%r11183+540];
	ld.shared.u32 	%r11237, [%r11174+-8448];
	and.b32  	%r9223, %r11237, 252645135;
	shr.u32 	%r11238, %r11237, 4;
	and.b32  	%r9227, %r11238, 252645135;
	// begin inline asm
	dp4a.s32.s32 %r9222, %r9223, %r9224, %r11139;
	// end inline asm
	// begin inline asm
	dp4a.s32.s32 %r9226, %r9227, %r9228, %r9222;
	// end inline asm
	ld.shared.u32 	%r11239, [%r11174+-8444];
	and.b32  	%r9231, %r11239, 252645135;
	shr.u32 	%r11240, %r11239, 4;
	and.b32  	%r9235, %r11240, 252645135;
	// begin inline asm
	dp4a.s32.s32 %r9230, %r9231, %r9232, %r9226;
	// end inline asm
	// begin inline asm
	dp4a.s32.s32 %r9234, %r9235, %r9236, %r9230;
	// end inline asm
	ld.shared.u32 	%r11241, [%r11174+-8440];
	and.b32  	%r9239, %r11241, 252645135;
	shr.u32 	%r11242, %r11241, 4;
	and.b32  	%r9243, %r11242, 252645135;
	// begin inline asm
	dp4a.s32.s32 %r9238, %r9239, %r9240, %r9234;
	// end inline asm
	// begin inline asm
	dp4a.s32.s32 %r9242, %r9243, %r9244, %r9238;
	// end inline asm
	ld.shared.u32 	%r11243, [%r11174+-8436];
	and.b32  	%r9247, %r11243, 252645135;
	shr.u32 	%r11244, %r11243, 4;
	and.b32  	%r9251, %r11244, 252645135;
	// begin inline asm
	dp4a.s32.s32 %r9246, %r9247, %r9248, %r9242;
	// end inline asm
	// begin inline asm
	dp4a.s32.s32 %r9250, %r9251, %r9252, %r9246;
	// end inline asm
	ld.shared.f32 	%f1932, [%r11198];
	cvt.rn.f32.s32 	%f1933, %r9250;
	mul.f32 	%f1934, %f1849, %f1933;
	sub.f32 	%f1935, %f1934, %f1930;
	fma.rn.f32 	%f2627, %f1932, %f1935, %f2627;
	ld.shared.u32 	%r9256, [%r11183+512];
	ld.shared.u32 	%r9260, [%r11183+528];
	ld.shared.u32 	%r9264, [%r11183+516];
	ld.shared.u32 	%r9268, [%r11183+532];
	ld.shared.u32 	%r9272, [%r11183+520];
	ld.shared.u32 	%r9276, [%r11183+536];
	ld.shared.u32 	%r9280, [%r11183+524];
	ld.shared.u32 	%r9284, [%r11183+540];
	ld.shared.u32 	%r11245, [%r11174+-4224];
	and.b32  	%r9255, %r11245, 252645135;
	shr.u32 	%r11246, %r11245, 4;
	and.b32  	%r9259, %r11246, 252645135;
	// begin inline asm
	dp4a.s32.s32 %r9254, %r9255, %r9256, %r11139;
	// end inline asm
	// begin inline asm
	dp4a.s32.s32 %r9258, %r9259, %r9260, %r9254;
	// end inline asm
	ld.shared.u32 	%r11247, [%r11174+-4220];
	and.b32  	%r9263, %r11247, 252645135;
	shr.u32 	%r11248, %r11247, 4;
	and.b32  	%r9267, %r11248, 252645135;
	// begin inline asm
	dp4a.s32.s32 %r9262, %r9263, %r9264, %r9258;
	// end inline asm
	// begin inline asm
	dp4a.s32.s32 %r9266, %r9267, %r9268, %r9262;
	// end inline asm
	ld.shared.u32 	%r11249, [%r11174+-4216];
	and.b32  	%r9271, %r11249, 252645135;
	shr.u32 	%r11250, %r11249, 4;
	and.b32  	%r9275, %r11250, 252645135;
	// begin inline asm
	dp4a.s32.s32 %r9270, %r9271, %r9272, %r9266;
	// end inline asm
	// begin inline asm
	dp4a.s32.s32 %r9274, %r9275, %r9276, %r9270;
	// end inline asm
	ld.shared.u32 	%r11251, [%r11174+-4212];
	and.b32  	%r9279, %r11251, 252645135;
	shr.u32 	%r11252, %r11251, 4;
	and.b32  	%r9283, %r11252, 252645135;
	// begin inline asm
	dp4a.s32.s32 %r9278, %r9279, %r9280, %r9274;
	// end inline asm
	// begin inline asm
	dp4a.s32.s32 %r9282, %r9283, %r9284, %r9278;
	// end inline asm
	ld.shared.u32 	%r9287, [%r11178+64];
	// begin inline asm
	{.reg .f16 low,high;
  mov.b32 {low,high},%r9287;
  cvt.f32.f16 %f1851, low;}

	// end inline asm
	// begin inline asm
	{.reg .f16 low,high;
  mov.b32 {low,high},%r9287;
  cvt.f32.f16 %f1852, high;}

	// end inline asm
	ld.shared.f32 	%f1936, [%r11209];
	cvt.rn.f32.s32 	%f1937, %r9282;
	mul.f32 	%f1938, %f1851, %f1937;
	mul.f32 	%f1939, %f1852, 0f41000000;
	sub.f32 	%f1940, %f1938, %f1939;
	fma.rn.f32 	%f2611, %f1936, %f1940, %f2611;
	ld.shared.u32 	%r9290, [%r11183+512];
	ld.shared.u32 	%r9294, [%r11183+528];
	ld.shared.u32 	%r9298, [%r11183+516];
	ld.shared.u32 	%r9302, [%r11183+532];
	ld.shared.u32 	%r9306, [%r11183+520];
	ld.shared.u32 	%r9310, [%r11183+536];
	ld.shared.u32 	%r9314, [%r11183+524];
	ld.shared.u32 	%r9318, [%r11183+540];
	ld.shared.u32 	%r11253, [%r11174];
	and.b32  	%r9289, %r11253, 252645135;
	shr.u32 	%r11254, %r11253, 4;
	and.b32  	%r9293, %r11254, 252645135;
	// begin inline asm
	dp4a.s32.s32 %r9288, %r9289, %r9290, %r11139;
	// end inline asm
	// begin inline asm
	dp4a.s32.s32 %r9292, %r9293, %r9294, %r9288;
	// end inline asm
	ld.shared.u32 	%r11255, [%r11174+4];
	and.b32  	%r9297, %r11255, 252645135;
	shr.u32 	%r11256, %r11255, 4;
	and.b32  	%r9301, %r11256, 252645135;
	// begin inline asm
	dp4a.s32.s32 %r9296, %r9297, %r9298, %r9292;
	// end inline asm
	// begin inline asm
	dp4a.s32.s32 %r9300, %r9301, %r9302, %r9296;
	// end inline asm
	ld.shared.u32 	%r11257, [%r11174+8];
	and.b32  	%r9305, %r11257, 252645135;
	shr.u32 	%r11258, %r11257, 4;
	and.b32  	%r9309, %r11258, 252645135;
	// begin inline asm
	dp4a.s32.s32 %r9304, %r9305, %r9306, %r9300;
	// end inline asm
	// begin inline asm
	dp4a.s32.s32 %r9308, %r9309, %r9310, %r9304;
	// end inline asm
	ld.shared.u32 	%r11259, [%r11174+12];
	and.b32  	%r9313, %r11259, 252645135;
	shr.u32 	%r11260, %r11259, 4;
	and.b32  	%r9317, %r11260, 252645135;
	// begin inline asm
	dp4a.s32.s32 %r9312, %r9313, %r9314, %r9308;
	// end inline asm
	// begin inline asm
	dp4a.s32.s32 %r9316, %r9317, %r9318, %r9312;
	// end inline asm
	ld.shared.f32 	%f1941, [%r11220];
	cvt.rn.f32.s32 	%f1942, %r9316;
	mul.f32 	%f1943, %f1851, %f1942;
	sub.f32 	%f1944, %f1943, %f1939;
	fma.rn.f32 	%f2595, %f1941, %f1944, %f2595;
	ld.shared.u32 	%r9322, [%r11183+1024];
	ld.shared.u32 	%r9326, [%r11183+1040];
	ld.shared.u32 	%r9330, [%r11183+1028];
	ld.shared.u32 	%r9334, [%r11183+1044];
	ld.shared.u32 	%r9338, [%r11183+1032];
	ld.shared.u32 	%r9342, [%r11183+1048];
	ld.shared.u32 	%r9346, [%r11183+1036];
	ld.shared.u32 	%r9350, [%r11183+1052];
	ld.shared.u32 	%r11261, [%r11174+-12672];
	and.b32  	%r9321, %r11261, 252645135;
	shr.u32 	%r11262, %r11261, 4;
	and.b32  	%r9325, %r11262, 252645135;
	// begin inline asm
	dp4a.s32.s32 %r9320, %r9321, %r9322, %r11139;
	// end inline asm
	// begin inline asm
	dp4a.s32.s32 %r9324, %r9325, %r9326, %r9320;
	// end inline asm
	ld.shared.u32 	%r11263, [%r11174+-12668];
	and.b32  	%r9329, %r11263, 252645135;
	shr.u32 	%r11264, %r11263, 4;
	and.b32  	%r9333, %r11264, 252645135;
	// begin inline asm
	dp4a.s32.s32 %r9328, %r9329, %r9330, %r9324;
	// end inline asm
	// begin inline asm
	dp4a.s32.s32 %r9332, %r9333, %r9334, %r9328;
	// end inline asm
	ld.shared.u32 	%r11265, [%r11174+-12664];
	and.b32  	%r9337, %r11265, 252645135;
	shr.u32 	%r11266, %r11265, 4;
	and.b32  	%r9341, %r11266, 252645135;
	// begin inline asm
	dp4a.s32.s32 %r9336, %r9337, %r9338, %r9332;
	// end inline asm
	// begin inline asm
	dp4a.s32.s32 %r9340, %r9341, %r9342, %r9336;
	// end inline asm
	ld.shared.u32 	%r11267, [%r11174+-12660];
	and.b32  	%r9345, %r11267, 252645135;
	shr.u32 	%r11268, %r11267, 4;
	and.b32  	%r9349, %r11268, 252645135;
	// begin inline asm
	dp4a.s32.s32 %r9344, %r9345, %r9346, %r9340;
	// end inline asm
	// begin inline asm
	dp4a.s32.s32 %r9348, %r9349, %r9350, %r9344;
	// end inline asm
	ld.shared.u32 	%r9353, [%r11178+128];
	// begin inline asm
	{.reg .f16 low,high;
  mov.b32 {low,high},%r9353;
  cvt.f32.f16 %f1853, low;}

	// end inline asm
	// begin inline asm
	{.reg .f16 low,high;
  mov.b32 {low,high},%r9353;
  cvt.f32.f16 %f1854, high;}

	// end inline asm
	ld.shared.f32 	%f1945, [%r11187];
	cvt.rn.f32.s32 	%f1946, %r9348;
	mul.f32 	%f1947, %f1853, %f1946;
	mul.f32 	%f1948, %f1854, 0f41000000;
	sub.f32 	%f1949, %f1947, %f1948;
	fma.rn.f32 	%f2642, %f1945, %f1949, %f2642;
	ld.shared.u32 	%r9356, [%r11183+1024];
	ld.shared.u32 	%r9360, [%r11183+1040];
	ld.shared.u32 	%r9364, [%r11183+1028];
	ld.shared.u32 	%r9368, [%r11183+1044];
	ld.shared.u32 	%r9372, [%r11183+1032];
	ld.shared.u32 	%r9376, [%r11183+1048];
	ld.shared.u32 	%r9380, [%r11183+1036];
	ld.shared.u32 	%r9384, [%r11183+1052];
	ld.shared.u32 	%r11269, [%r11174+-8448];
	and.b32  	%r9355, %r11269, 252645135;
	shr.u32 	%r11270, %r11269, 4;
	and.b32  	%r9359, %r11270, 252645135;
	// begin inline asm
	dp4a.s32.s32 %r9354, %r9355, %r9356, %r11139;
	// end inline asm
	// begin inline asm
	dp4a.s32.s32 %r9358, %r9359, %r9360, %r9354;
	// end inline asm
	ld.shared.u32 	%r11271, [%r11174+-8444];
	and.b32  	%r9363, %r11271, 252645135;
	shr.u32 	%r11272, %r11271, 4;
	and.b32  	%r9367, %r11272, 252645135;
	// begin inline asm
	dp4a.s32.s32 %r9362, %r9363, %r9364, %r9358;
	// end inline asm
	// begin inline asm
	dp4a.s32.s32 %r9366, %r9367, %r9368, %r9362;
	// end inline asm
	ld.shared.u32 	%r11273, [%r11174+-8440];
	and.b32  	%r9371, %r11273, 252645135;
	shr.u32 	%r11274, %r11273, 4;
	and.b32  	%r9375, %r11274, 252645135;
	// begin inline asm
	dp4a.s32.s32 %r9370, %r9371, %r9372, %r9366;
	// end inline asm
	// begin inline asm
	dp4a.s32.s32 %r9374, %r9375, %r9376, %r9370;
	// end inline asm
	ld.shared.u32 	%r11275, [%r11174+-8436];
	and.b32  	%r9379, %r11275, 252645135;
	shr.u32 	%r11276, %r11275, 4;
	and.b32  	%r9383, %r11276, 252645135;
	// begin inline asm
	dp4a.s32.s32 %r9378, %r9379, %r9380, %r9374;
	// end inline asm
	// begin inline asm
	dp4a.s32.s32 %r9382, %r9383, %r9384, %r9378;
	// end inline asm
	ld.shared.f32 	%f1950, [%r11198];
	cvt.rn.f32.s32 	%f1951, %r9382;
	mul.f32 	%f1952, %f1853, %f1951;
	sub.f32 	%f1953, %f1952, %f1948;
	fma.rn.f32 	%f2626, %f1950, %f1953, %f2626;
	ld.shared.u32 	%r9388, [%r11183+1024];
	ld.shared.u32 	%r9392, [%r11183+1040];
	ld.shared.u32 	%r9396, [%r11183+1028];
	ld.shared.u32 	%r9400, [%r11183+1044];
	ld.shared.u32 	%r9404, [%r11183+1032];
	ld.shared.u32 	%r9408, [%r11183+1048];
	ld.shared.u32 	%r9412, [%r11183+1036];
	ld.shared.u32 	%r9416, [%r11183+1052];
	ld.shared.u32 	%r11277, [%r11174+-4224];
	and.b32  	%r9387, %r11277, 252645135;
	shr.u32 	%r11278, %r11277, 4;
	and.b32  	%r9391, %r11278, 252645135;
	// begin inline asm
	dp4a.s32.s32 %r9386, %r9387, %r9388, %r11139;
	// end inline asm
	// begin inline asm
	dp4a.s32.s32 %r9390, %r9391, %r9392, %r9386;
	// end inline asm
	ld.shared.u32 	%r11279, [%r11174+-4220];
	and.b32  	%r9395, %r11279, 252645135;
	shr.u32 	%r11280, %r11279, 4;
	and.b32  	%r9399, %r11280, 252645135;
	// begin inline asm
	dp4a.s32.s32 %r9394, %r9395, %r9396, %r9390;
	// end inline asm
	// begin inline asm
	dp4a.s32.s32 %r9398, %r9399, %r9400, %r9394;
	// end inline asm
	ld.shared.u32 	%r11281, [%r11174+-4216];
	and.b32  	%r9403, %r11281, 252645135;
	shr.u32 	%r11282, %r11281, 4;
	and.b32  	%r9407, %r11282, 252645135;
	// begin inline asm
	dp4a.s32.s32 %r9402, %r9403, %r9404, %r9398;
	// end inline asm
	// begin inline asm
	dp4a.s32.s32 %r9406, %r9407, %r9408, %r9402;
	// end inline asm
	ld.shared.u32 	%r11283, [%r11174+-4212];
	and.b32  	%r9411, %r11283, 252645135;
	shr.u32 	%r11284, %r11283, 4;
	and.b32  	%r9415, %r11284, 252645135;
	// begin inline asm
	dp4a.s32.s32 %r9410, %r9411, %r9412, %r9406;
	// end inline asm
	// begin inline asm
	dp4a.s32.s32 %r9414, %r9415, %r9416, %r9410;
	// end inline asm
	ld.shared.u32 	%r9419, [%r11178+128];
	// begin inline asm
	{.reg .f16 low,high;
  mov.b32 {low,high},%r9419;
  cvt.f32.f16 %f1855, low;}

	// end inline asm
	// begin inline asm
	{.reg .f16 low,high;
  mov.b32 {low,high},%r9419;
  cvt.f32.f16 %f1856, high;}

	// end inline asm
	ld.shared.f32 	%f1954, [%r11209];
	cvt.rn.f32.s32 	%f1955, %r9414;
	mul.f32 	%f1956, %f1855, %f1955;
	mul.f32 	%f1957, %f1856, 0f41000000;
	sub.f32 	%f1958, %f1956, %f1957;
	fma.rn.f32 	%f2610, %f1954, %f1958, %f2610;
	ld.shared.u32 	%r9422, [%r11183+1024];
	ld.shared.u32 	%r9426, [%r11183+1040];
	ld.shared.u32 	%r9430, [%r11183+1028];
	ld.shared.u32 	%r9434, [%r11183+1044];
	ld.shared.u32 	%r9438, [%r11183+1032];
	ld.shared.u32 	%r9442, [%r11183+1048];
	ld.shared.u32 	%r9446, [%r11183+1036];
	ld.shared.u32 	%r9450, [%r11183+1052];
	ld.shared.u32 	%r11285, [%r11174];
	and.b32  	%r9421, %r11285, 252645135;
	shr.u32 	%r11286, %r11285, 4;
	and.b32  	%r9425, %r11286, 252645135;
	// begin inline asm
	dp4a.s32.s32 %r9420, %r9421, %r9422, %r11139;
	// end inline asm
	// begin inline asm
	dp4a.s32.s32 %r9424, %r9425, %r9426, %r9420;
	// end inline asm
	ld.shared.u32 	%r11287, [%r11174+4];
	and.b32  	%r9429, %r11287, 252645135;
	shr.u32 	%r11288, %r11287, 4;
	and.b32  	%r9433, %r11288, 252645135;
	// begin inline asm
	dp4a.s32.s32 %r9428, %r9429, %r9430, %r9424;
	// end inline asm
	// begin inline asm
	dp4a.s32.s32 %r9432, %r9433, %r9434, %r9428;
	// end inline asm
	ld.shared.u32 	%r11289, [%r11174+8];
	and.b32  	%r9437, %r11289, 252645135;
	shr.u32 	%r11290, %r11289, 4;
	and.b32  	%r9441, %r11290, 252645135;
	// begin inline asm
	dp4a.s32.s32 %r9436, %r9437, %r9438, %r9432;
	// end inline asm
	// begin inline asm
	dp4a.s32.s32 %r9440, %r9441, %r9442, %r9436;
	// end inline asm
	ld.shared.u32 	%r11291, [%r11174+12];
	and.b32  	%r9445, %r11291, 252645135;
	shr.u32 	%r11292, %r11291, 4;
	and.b32  	%r9449, %r11292, 252645135;
	// begin inline asm
	dp4a.s32.s32 %r9444, %r9445, %r9446, %r9440;
	// end inline asm
	// begin inline asm
	dp4a.s32.s32 %r9448, %r9449, %r9450, %r9444;
	// end inline asm
	ld.shared.f32 	%f1959, [%r11220];
	cvt.rn.f32.s32 	%f1960, %r9448;
	mul.f32 	%f1961, %f1855, %f1960;
	sub.f32 	%f1962, %f1961, %f1957;
	fma.rn.f32 	%f2594, %f1959, %f1962, %f2594;
	ld.shared.u32 	%r9454, [%r11183+1536];
	ld.shared.u32 	%r9458, [%r11183+1552];
	ld.shared.u32 	%r9462, [%r11183+1540];
	ld.shared.u32 	%r9466, [%r11183+1556];
	ld.shared.u32 	%r9470, [%r11183+1544];
	ld.shared.u32 	%r9474, [%r11183+1560];
	ld.shared.u32 	%r9478, [%r11183+1548];
	ld.shared.u32 	%r9482, [%r11183+1564];
	ld.shared.u32 	%r11293, [%r11174+-12672];
	and.b32  	%r9453, %r11293, 252645135;
	shr.u32 	%r11294, %r11293, 4;
	and.b32  	%r9457, %r11294, 252645135;
	// begin inline asm
	dp4a.s32.s32 %r9452, %r9453, %r9454, %r11139;
	// end inline asm
	// begin inline asm
	dp4a.s32.s32 %r9456, %r9457, %r9458, %r9452;
	// end inline asm
	ld.shared.u32 	%r11295, [%r11174+-12668];
	and.b32  	%r9461, %r11295, 252645135;
	shr.u32 	%r11296, %r11295, 4;
	and.b32  	%r9465, %r11296, 252645135;
	// begin inline asm
	dp4a.s32.s32 %r9460, %r9461, %r9462, %r9456;
	// end inline asm
	// begin inline asm
	dp4a.s32.s32 %r9464, %r9465, %r9466, %r9460;
	// end inline asm
	ld.shared.u32 	%r11297, [%r11174+-12664];
	and.b32  	%r9469, %r11297, 252645135;
	shr.u32 	%r11298, %r11297, 4;
	and.b32  	%r9473, %r11298, 252645135;
	// begin inline asm
	dp4a.s32.s32 %r9468, %r9469, %r9470, %r9464;
	// end inline asm
	// begin inline asm
	dp4a.s32.s32 %r9472, %r9473, %r9474, %r9468;
	// end inline asm
	ld.shared.u32 	%r11299, [%r11174+-12660];
	and.b32  	%r9477, %r11299, 252645135;
	shr.u32 	%r11300, %r11299, 4;
	and.b32  	%r9481, %r11300, 252645135;
	// begin inline asm
	dp4a.s32.s32 %r9476, %r9477, %r9478, %r9472;
	// end inline asm
	// begin inline asm
	dp4a.s32.s32 %r9480, %r9481, %r9482, %r9476;
	// end inline asm
	ld.shared.u32 	%r9485, [%r11178+192];
	// begin inline asm
	{.reg .f16 low,high;
  mov.b32 {low,high},%r9485;
  cvt.f32.f16 %f1857, low;}

	// end inline asm
	// begin inline asm
	{.reg .f16 low,high;
  mov.b32 {low,high},%r9485;
  cvt.f32.f16 %f1858, high;}

	// end inline asm
	ld.shared.f32 	%f1963, [%r11187];
	cvt.rn.f32.s32 	%f1964, %r9480;
	mul.f32 	%f1965, %f1857, %f1964;
	mul.f32 	%f1966, %f1858, 0f41000000;
	sub.f32 	%f1967, %f1965, %f1966;
	fma.rn.f32 	%f2641, %f1963, %f1967, %f2641;
	ld.shared.u32 	%r9488, [%r11183+1536];
	ld.shared.u32 	%r9492, [%r11183+1552];
	ld.shared.u32 	%r9496, [%r11183+1540];
	ld.shared.u32 	%r9500, [%r11183+1556];
	ld.shared.u32 	%r9504, [%r11183+1544];
	ld.shared.u32 	%r9508, [%r11183+1560];
	ld.shared.u32 	%r9512, [%r11183+1548];
	ld.shared.u32 	%r9516, [%r11183+1564];
	ld.shared.u32 	%r11301, [%r11174+-8448];
	and.b32  	%r9487, %r11301, 252645135;
	shr.u32 	%r11302, %r11301, 4;
	and.b32  	%r9491, %r11302, 252645135;
	// begin inline asm
	dp4a.s32.s32 %r9486, %r9487, %r9488, %r11139;
	// end inline asm
	// begin inline asm
	dp4a.s32.s32 %r9490, %r9491, %r9492, %r9486;
	// end inline asm
	ld.shared.u32 	%r11303, [%r11174+-8444];
	and.b32  	%r9495, %r11303, 252645135;
	shr.u32 	%r11304, %r11303, 4;
	and.b32  	%r9499, %r11304, 252645135;
	// begin inline asm
	dp4a.s32.s32 %r9494, %r9495, %r9496, %r9490;
	// end inline asm
	// begin inline asm
	dp4a.s32.s32 %r9498, %r9499, %r9500, %r9494;
	// end inline asm
	ld.shared.u32 	%r11305, [%r11174+-8440];
	and.b32  	%r9503, %r11305, 252645135;
	shr.u32 	%r11306, %r11305, 4;
	and.b32  	%r9507, %r11306, 252645135;
	// begin inline asm
	dp4a.s32.s32 %r9502, %r9503, %r9504, %r9498;
	// end inline asm
	// begin inline asm
	dp4a.s32.s32 %r9506, %r9507, %r9508, %r9502;
	// end inline asm
	ld.shared.u32 	%r11307, [%r11174+-8436];
	and.b32  	%r9511, %r11307, 252645135;
	shr.u32 	%r11308, %r11307, 4;
	and.b32  	%r9515, %r11308, 252645135;
	// begin inline asm
	dp4a.s32.s32 %r9510, %r9511, %r9512, %r9506;
	// end inline asm
	// begin inline asm
	dp4a.s32.s32 %r9514, %r9515, %r9516, %r9510;
	// end inline asm
	ld.shared.f32 	%f1968, [%r11198];
	cvt.rn.f32.s32 	%f1969, %r9514;
	mul.f32 	%f1970, %f1857, %f1969;
	sub.f32 	%f1971, %f1970, %f1966;
	fma.rn.f32 	%f2625, %f1968, %f1971, %f2625;
	ld.shared.u32 	%r9520, [%r11183+1536];
	ld.shared.u32 	%r9524, [%r11183+1552];
	ld.shared.u32 	%r9528, [%r11183+1540];
	ld.shared.u32 	%r9532, [%r11183+1556];
	ld.shared.u32 	%r9536, [%r11183+1544];
	ld.shared.u32 	%r9540, [%r11183+1560];
	ld.shared.u32 	%r9544, [%r11183+1548];
	ld.shared.u32 	%r9548, [%r11183+1564];
	ld.shared.u32 	%r11309, [%r11174+-4224];
	and.b32  	%r9519, %r11309, 252645135;
	shr.u32 	%r11310, %r11309, 4;
	and.b32  	%r9523, %r11310, 252645135;
	// begin inline asm
	dp4a.s32.s32 %r9518, %r9519, %r9520, %r11139;
	// end inline asm
	// begin inline asm
	dp4a.s32.s32 %r9522, %r9523, %r9524, %r9518;
	// end inline asm
	ld.shared.u32 	%r11311, [%r11174+-4220];
	and.b32  	%r9527, %r11311, 252645135;
	shr.u32 	%r11312, %r11311, 4;
	and.b32  	%r9531, %r11312, 252645135;
	// begin inline asm
	dp4a.s32.s32 %r9526, %r9527, %r9528, %r9522;
	// end inline asm
	// begin inline asm
	dp4a.s32.s32 %r9530, %r9531, %r9532, %r9526;
	// end inline asm
	ld.shared.u32 	%r11313, [%r11174+-4216];
	and.b32  	%r9535, %r11313, 252645135;
	shr.u32 	%r11314, %r11313, 4;
	and.b32  	%r9539, %r11314, 252645135;
	// begin inline asm
	dp4a.s32.s32 %r9534, %r9535, %r9536, %r9530;
	// end inline asm
	// begin inline asm
	dp4a.s32.s32 %r9538, %r9539, %r9540, %r9534;
	// end inline asm
	ld.shared.u32 	%r11315, [%r11174+-4212];
	and.b32  	%r9543, %r11315, 252645135;
	shr.u32 	%r11316, %r11315, 4;
	and.b32  	%r9547, %r11316, 252645135;
	// begin inline asm
	dp4a.s32.s32 %r9542, %r9543, %r9544, %r9538;
	// end inline asm
	// begin inline asm
	dp4a.s32.s32 %r9546, %r9547, %r9548, %r9542;
	// end inline asm
	ld.shared.u32 	%r9551, [%r11178+192];
	// begin inline asm
	{.reg .f16 low,high;
  mov.b32 {low,high},%r9551;
  cvt.f32.f16 %f1859, low;}

	// end inline asm
	// begin inline asm
	{.reg .f16 low,high;
  mov.b32 {low,high},%r9551;
  cvt.f32.f16 %f1860, high;}

	// end inline asm
	ld.shared.f32 	%f1972, [%r11209];
	cvt.rn.f32.s32 	%f1973, %r9546;
	mul.f32 	%f1974, %f1859, %f1973;
	mul.f32 	%f1975, %f1860, 0f41000000;
	sub.f32 	%f1976, %f1974, %f1975;
	fma.rn.f32 	%f2609, %f1972, %f1976, %f2609;
	ld.shared.u32 	%r9554, [%r11183+1536];
	ld.shared.u32 	%r9558, [%r11183+1552];
	ld.shared.u32 	%r9562, [%r11183+1540];
	ld.shared.u32 	%r9566, [%r11183+1556];
	ld.shared.u32 	%r9570, [%r11183+1544];
	ld.shared.u32 	%r9574, [%r11183+1560];
	ld.shared.u32 	%r9578, [%r11183+1548];
	ld.shared.u32 	%r9582, [%r11183+1564];
	ld.shared.u32 	%r11317, [%r11174];
	and.b32  	%r9553, %r11317, 252645135;
	shr.u32 	%r11318, %r11317, 4;
	and.b32  	%r9557, %r11318, 252645135;
	// begin inline asm
	dp4a.s32.s32 %r9552, %r9553, %r9554, %r11139;
	// end inline asm
	// begin inline asm
	dp4a.s32.s32 %r9556, %r9557, %r9558, %r9552;
	// end inline asm
	ld.shared.u32 	%r11319, [%r11174+4];
	and.b32  	%r9561, %r11319, 252645135;
	shr.u32 	%r11320, %r11319, 4;
	and.b32  	%r9565, %r11320, 252645135;
	// begin inline asm
	dp4a.s32.s32 %r9560, %r9561, %r9562, %r9556;
	// end inline asm
	// begin inline asm
	dp4a.s32.s32 %r9564, %r9565, %r9566, %r9560;
	// end inline asm
	ld.shared.u32 	%r11321, [%r11174+8];
	and.b32  	%r9569, %r11321, 252645135;
	shr.u32 	%r11322, %r11321, 4;
	and.b32  	%r9573, %r11322, 252645135;
	// begin inline asm
	dp4a.s32.s32 %r9568, %r9569, %r9570, %r9564;
	// end inline asm
	// begin inline asm
	dp4a.s32.s32 %r9572, %r9573, %r9574, %r9568;
	// end inline asm
	ld.shared.u32 	%r11323, [%r11174+12];
	and.b32  	%r9577, %r11323, 252645135;
	shr.u32 	%r11324, %r11323, 4;
	and.b32  	%r9581, %r11324, 252645135;
	// begin inline asm
	dp4a.s32.s32 %r9576, %r9577, %r9578, %r9572;
	// end inline asm
	// begin inline asm
	dp4a.s32.s32 %r9580, %r9581, %r9582, %r9576;
	// end inline asm
	ld.shared.f32 	%f1977, [%r11220];
	cvt.rn.f32.s32 	%f1978, %r9580;
	mul.f32 	%f1979, %f1859, %f1978;
	sub.f32 	%f1980, %f1979, %f1975;
	fma.rn.f32 	%f2593, %f1977, %f1980, %f2593;
	ld.shared.u32 	%r9586, [%r11183+2048];
	ld.shared.u32 	%r9590, [%r11183+2064];
	ld.shared.u32 	%r9594, [%r11183+2052];
	ld.shared.u32 	%r9598, [%r11183+2068];
	ld.shared.u32 	%r9602, [%r11183+2056];
	ld.shared.u32 	%r9606, [%r11183+2072];
	ld.shared.u32 	%r9610, [%r11183+2060];
	ld.shared.u32 	%r9614, [%r11183+2076];
	ld.shared.u32 	%r11325, [%r11174+-12672];
	and.b32  	%r9585, %r11325, 252645135;
	shr.u32 	%r11326, %r11325, 4;
	and.b32  	%r9589, %r11326, 252645135;
	// begin inline asm
	dp4a.s32.s32 %r9584, %r9585, %r9586, %r11139;
	// end inline asm
	// begin inline asm
	dp4a.s32.s32 %r9588, %r9589, %r9590, %r9584;
	// end inline asm
	ld.shared.u32 	%r11327, [%r11174+-12668];
	and.b32  	%r9593, %r11327, 252645135;
	shr.u32 	%r11328, %r11327, 4;
	and.b32  	%r9597, %r11328, 252645135;
	// begin inline asm
	dp4a.s32.s32 %r9592, %r9593, %r9594, %r9588;
	// end inline asm
	// begin inline asm
	dp4a.s32.s32 %r9596, %r9597, %r9598, %r9592;
	// end inline asm
	ld.shared.u32 	%r11329, [%r11174+-12664];
	and.b32  	%r9601, %r11329, 252645135;
	shr.u32 	%r11330, %r11329, 4;
	and.b32  	%r9605, %r11330, 252645135;
	// begin inline asm
	dp4a.s32.s32 %r9600, %r9601, %r9602, %r9596;
	// end inline asm
	// begin inline asm
	dp4a.s32.s32 %r9604, %r9605, %r9606, %r9600;
	// end inline asm
	ld.shared.u32 	%r11331, [%r11174+-12660];
	and.b32  	%r9609, %r11331, 252645135;
	shr.u32 	%r11332, %r11331, 4;
	and.b32  	%r9613, %r11332, 252645135;
	// begin inline asm
	dp4a.s32.s32 %r9608, %r9609, %r9610, %r9604;
	// end inline asm
	// begin inline asm
	dp4a.s32.s32 %r9612, %r9613, %r9614, %r9608;
	// end inline asm
	ld.shared.u32 	%r9617, [%r11178+256];
	// begin inline asm
	{.reg .f16 low,high;
  mov.b32 {low,high},%r9617;
  cvt.f32.f16 %f1861, low;}

	// end inline asm
	// begin inline asm
	{.reg .f16 low,high;
  mov.b32 {low,high},%r9617;
  cvt.f32.f16 %f1862, high;}

	// end inline asm
	ld.shared.f32 	%f1981, [%r11187];
	cvt.rn.f32.s32 	%f1982, %r9612;
	mul.f32 	%f1983, %f1861, %f1982;
	mul.f32 	%f1984, %f1862, 0f41000000;
	sub.f32 	%f1985, %f1983, %f1984;
	fma.rn.f32 	%f2640, %f1981, %f1985, %f2640;
	ld.shared.u32 	%r9620, [%r11183+2048];
	ld.shared.u32 	%r9624, [%r11183+2064];
	ld.shared.u32 	%r9628, [%r11183+2052];
	ld.shared.u32 	%r9632, [%r11183+2068];
	ld.shared.u32 	%r9636, [%r11183+2056];
	ld.shared.u32 	%r9640, [%r11183+2072];
	ld.shared.u32 	%r9644, [%r11183+2060];
	ld.shared.u32 	%r9648, [%r11183+2076];
	ld.shared.u32 	%r11333, [%r11174+-8448];
	and.b32  	%r9619, %r11333, 252645135;
	shr.u32 	%r11334, %r11333, 4;
	and.b32  	%r9623, %r11334, 252645135;
	// begin inline asm
	dp4a.s32.s32 %r9618, %r9619, %r9620, %r11139;
	// end inline asm
	// begin inline asm
	dp4a.s32.s32 %r9622, %r9623, %r9624, %r9618;
	// end inline asm
	ld.shared.u32 	%r11335, [%r11174+-8444];
	and.b32  	%r9627, %r11335, 252645135;
	shr.u32 	%r11336, %r11335, 4;
	and.b32  	%r9631, %r11336, 252645135;
	// begin inline asm
	dp4a.s32.s32 %r9626, %r9627, %r9628, %r9622;
	// end inline asm
	// begin inline asm
	dp4a.s32.s32 %r9630, %r9631, %r9632, %r9626;
	// end inline asm
	ld.shared.u32 	%r11337, [%r11174+-8440];
	and.b32  	%r9635, %r11337, 252645135;
	shr.u32 	%r11338, %r11337, 4;
	and.b32  	%r9639, %r11338, 252645135;
	// begin inline asm
	dp4a.s32.s32 %r9634, %r9635, %r9636, %r9630;
	// end inline asm
	// begin inline asm
	dp4a.s32.s32 %r9638, %r9639, %r9640, %r9634;
	// end inline asm
	ld.shared.u32 	%r11339, [%r11174+-8436];
	and.b32  	%r9643, %r11339, 252645135;
	shr.u32 	%r11340, %r11339, 4;
	and.b32  	%r9647, %r11340, 252645135;
	// begin inline asm
	dp4a.s32.s32 %r9642, %r9643, %r9644, %r9638;
	// end inline asm
	// begin inline asm
	dp4a.s32.s32 %r9646, %r9647, %r9648, %r9642;
	// end inline asm
	ld.shared.f32 	%f1986, [%r11198];
	cvt.rn.f32.s32 	%f1987, %r9646;
	mul.f32 	%f1988, %f1861, %f1987;
	sub.f32 	%f1989, %f1988, %f1984;
	fma.rn.f32 	%f2624, %f1986, %f1989, %f2624;
	ld.shared.u32 	%r9652, [%r11183+2048];
	ld.shared.u32 	%r9656, [%r11183+2064];
	ld.shared.u32 	%r9660, [%r11183+2052];
	ld.shared.u32 	%r9664, [%r11183+2068];
	ld.shared.u32 	%r9668, [%r11183+2056];
	ld.shared.u32 	%r9672, [%r11183+2072];
	ld.shared.u32 	%r9676, [%r11183+2060];
	ld.shared.u32 	%r9680, [%r11183+2076];
	ld.shared.u32 	%r11341, [%r11174+-4224];
	and.b32  	%r9651, %r11341, 252645135;
	shr.u32 	%r11342, %r11341, 4;
	and.b32  	%r9655, %r11342, 252645135;
	// begin inline asm
	dp4a.s32.s32 %r9650, %r9651, %r9652, %r11139;
	// end inline asm
	// begin inline asm
	dp4a.s32.s32 %r9654, %r9655, %r9656, %r9650;
	// end inline asm
	ld.shared.u32 	%r11343, [%r11174+-4220];
	and.b32  	%r9659, %r11343, 252645135;
	shr.u32 	%r11344, %r11343, 4;
	and.b32  	%r9663, %r11344, 252645135;
	// begin inline asm
	dp4a.s32.s32 %r9658, %r9659, %r9660, %r9654;
	// end inline asm
	// begin inline asm
	dp4a.s32.s32 %r9662, %r9663, %r9664, %r9658;
	// end inline asm
	ld.shared.u32 	%r11345, [%r11174+-4216];
	and.b32  	%r9667, %r11345, 252645135;
	shr.u32 	%r11346, %r11345, 4;
	and.b32  	%r9671, %r11346, 252645135;
	// begin inline asm
	dp4a.s32.s32 %r9666, %r9667, %r9668, %r9662;
	// end inline asm
	// begin inline asm
	dp4a.s32.s32 %r9670, %r9671, %r9672, %r9666;
	// end inline asm
	ld.shared.u32 	%r11347, [%r11174+-4212];
	and.b32  	%r9675, %r11347, 252645135;
	shr.u32 	%r11348, %r11347, 4;
	and.b32  	%r9679, %r11348, 252645135;
	// begin inline asm
	dp4a.s32.s32 %r9674, %r9675, %r9676, %r9670;
	// end inline asm
	// begin inline asm
	dp4a.s32.s32 %r9678, %r9679, %r9680, %r9674;
	// end inline asm
	ld.shared.u32 	%r9683, [%r11178+256];
	// begin inline asm
	{.reg .f16 low,high;
  mov.b32 {low,high},%r9683;
  cvt.f32.f16 %f1863, low;}

	// end inline asm
	// begin inline asm
	{.reg .f16 low,high;
  mov.b32 {low,high},%r9683;
  cvt.f32.f16 %f1864, high;}

	// end inline asm
	ld.shared.f32 	%f1990, [%r11209];
	cvt.rn.f32.s32 	%f1991, %r9678;
	mul.f32 	%f1992, %f1863, %f1991;
	mul.f32 	%f1993, %f1864, 0f41000000;
	sub.f32 	%f1994, %f1992, %f1993;
	fma.rn.f32 	%f2608, %f1990, %f1994, %f2608;
	ld.shared.u32 	%r9686, [%r11183+2048];
	ld.shared.u32 	%r9690, [%r11183+2064];
	ld.shared.u32 	%r9694, [%r11183+2052];
	ld.shared.u32 	%r9698, [%r11183+2068];
	ld.shared.u32 	%r9702, [%r11183+2056];
	ld.shared.u32 	%r9706, [%r11183+2072];
	ld.shared.u32 	%r9710, [%r11183+2060];
	ld.shared.u32 	%r9714, [%r11183+2076];
	ld.shared.u32 	%r11349, [%r11174];
	and.b32  	%r9685, %r11349, 252645135;
	shr.u32 	%r11350, %r11349, 4;
	and.b32  	%r9689, %r11350, 252645135;
	// begin inline asm
	dp4a.s32.s32 %r9684, %r9685, %r9686, %r11139;
	// end inline asm
	// begin inline asm
	dp4a.s32.s32 %r9688, %r9689, %r9690, %r9684;
	// end inline asm
	ld.shared.u32 	%r11351, [%r11174+4];
	and.b32  	%r9693, %r11351, 252645135;
	shr.u32 	%r11352, %r11351, 4;
	and.b32  	%r9697, %r11352, 252645135;
	// begin inline asm
	dp4a.s32.s32 %r9692, %r9693, %r9694, %r9688;
	// end inline asm
	// begin inline asm
	dp4a.s32.s32 %r9696, %r9697, %r9698, %r9692;
	// end inline asm
	ld.shared.u32 	%r11353, [%r11174+8];
	and.b32  	%r9701, %r11353, 252645135;
	shr.u32 	%r11354, %r11353, 4;
	and.b32  	%r9705, %r11354, 252645135;
	// begin inline asm
	dp4a.s32.s32 %r9700, %r9701, %r9702, %r9696;
	// end inline asm
	// begin inline asm
	dp4a.s32.s32 %r9704, %r9705, %r9706, %r9700;
	// end inline asm
	ld.shared.u32 	%r11355, [%r11174+12];
	and.b32  	%r9709, %r11355, 252645135;
	shr.u32 	%r11356, %r11355, 4;
	and.b32  	%r9713, %r11356, 252645135;
	// begin inline asm
	dp4a.s32.s32 %r9708, %r9709, %r9710, %r9704;
	// end inline asm
	// begin inline asm
	dp4a.s32.s32 %r9712, %r9713, %r9714, %r9708;
	// end inline asm
	ld.shared.f32 	%f1995, [%r11220];
	cvt.rn.f32.s32 	%f1996, %r9712;
	mul.f32 	%f1997, %f1863, %f1996;
	sub.f32 	%f1998, %f1997, %f1993;
	fma.rn.f32 	%f2592, %f1995, %f1998, %f2592;
	ld.shared.u32 	%r9718, [%r11183+2560];
	ld.shared.u32 	%r9722, [%r11183+2576];
	ld.shared.u32 	%r9726, [%r11183+2564];
	ld.shared.u32 	%r9730, [%r11183+2580];
	ld.shared.u32 	%r9734, [%r11183+2568];
	ld.shared.u32 	%r9738, [%r11183+2584];
	ld.shared.u32 	%r9742, [%r11183+2572];
	ld.shared.u32 	%r9746, [%r11183+2588];
	ld.shared.u32 	%r11357, [%r11174+-12672];
	and.b32  	%r9717, %r11357, 252645135;
	shr.u32 	%r11358, %r11357, 4;
	and.b32  	%r9721, %r11358, 252645135;
	// begin inline asm
	dp4a.s32.s32 %r9716, %r9717, %r9718, %r11139;
	// end inline asm
	// begin inline asm
	dp4a.s32.s32 %r9720, %r9721, %r9722, %r9716;
	// end inline asm
	ld.shared.u32 	%r11359, [%r11174+-12668];
	and.b32  	%r9725, %r11359, 252645135;
	shr.u32 	%r11360, %r11359, 4;
	and.b32  	%r9729, %r11360, 252645135;
	// begin inline asm
	dp4a.s32.s32 %r9724, %r9725, %r9726, %r9720;
	// end inline asm
	// begin inline asm
	dp4a.s32.s32 %r9728, %r9729, %r9730, %r9724;
	// end inline asm
	ld.shared.u32 	%r11361, [%r11174+-12664];
	and.b32  	%r9733, %r11361, 252645135;
	shr.u32 	%r11362, %r11361, 4;
	and.b32  	%r9737, %r11362, 252645135;
	// begin inline asm
	dp4a.s32.s32 %r9732, %r9733, %r9734, %r9728;
	// end inline asm
	// begin inline asm
	dp4a.s32.s32 %r9736, %r9737, %r9738, %r9732;
	// end inline asm
	ld.shared.u32 	%r11363, [%r11174+-12660];
	and.b32  	%r9741, %r11363, 252645135;
	shr.u32 	%r11364, %r11363, 4;
	and.b32  	%r9745, %r11364, 252645135;
	// begin inline asm
	dp4a.s32.s32 %r9740, %r9741, %r9742, %r9736;
	// end inline asm
	// begin inline asm
	dp4a.s32.s32 %r9744, %r9745, %r9746, %r9740;
	// end inline asm
	ld.shared.u32 	%r9749, [%r11178+320];
	// begin inline asm
	{.reg .f16 low,high;
  mov.b32 {low,high},%r9749;
  cvt.f32.f16 %f1865, low;}

	// end inline asm
	// begin inline asm
	{.reg .f16 low,high;
  mov.b32 {low,high},%r9749;
  cvt.f32.f16 %f1866, high;}

	// end inline asm
	ld.shared.f32 	%f1999, [%r11187];
	cvt.rn.f32.s32 	%f2000, %r9744;
	mul.f32 	%f2001, %f1865, %f2000;
	mul.f32 	%f2002, %f1866, 0f41000000;
	sub.f32 	%f2003, %f2001, %f2002;
	fma.rn.f32 	%f2639, %f1999, %f2003, %f2639;
	ld.shared.u32 	%r9752, [%r11183+2560];
	ld.shared.u32 	%r9756, [%r11183+2576];
	ld.shared.u32 	%r9760, [%r11183+2564];
	ld.shared.u32 	%r9764, [%r11183+2580];
	ld.shared.u32 	%r9768, [%r11183+2568];
	ld.shared.u32 	%r9772, [%r11183+2584];
	ld.shared.u32 	%r9776, [%r11183+2572];
	ld.shared.u32 	%r9780, [%r11183+2588];
	ld.shared.u32 	%r11365, [%r11174+-8448];
	and.b32  	%r9751, %r11365, 252645135;
	shr.u32 	%r11366, %r11365, 4;
	and.b32  	%r9755, %r11366, 252645135;
	// begin inline asm
	dp4a.s32.s32 %r9750, %r9751, %r9752, %r11139;
	// end inline asm
	// begin inline asm
	dp4a.s32.s32 %r9754, %r9755, %r9756, %r9750;
	// end inline asm
	ld.shared.u32 	%r11367, [%r11174+-8444];
	and.b32  	%r9759, %r11367, 252645135;
	shr.u32 	%r11368, %r11367, 4;
	and.b32  	%r9763, %r11368, 252645135;
	// begin inline asm
	dp4a.s32.s32 %r9758, %r9759, %r9760, %r9754;
	// end inline asm
	// begin inline asm
	dp4a.s32.s32 %r9762, %r9763, %r9764, %r9758;
	// end inline asm
	ld.shared.u32 	%r11369, [%r11174+-8440];
	and.b32  	%r9767, %r11369, 252645135;
	shr.u32 	%r11370, %r11369, 4;
	and.b32  	%r9771, %r11370, 252645135;
	// begin inline asm
	dp4a.s32.s32 %r9766, %r9767, %r9768, %r9762;
	// end inline asm
	// begin inline asm
	dp4a.s32.s32 %r9770, %r9771, %r9772, %r9766;
	// end inline asm
	ld.shared.u32 	%r11371, [%r11174+-8436];
	and.b32  	%r9775, %r11371, 252645135;
	shr.u32 	%r11372, %r11371, 4;
	and.b32  	%r9779, %r11372, 252645135;
	// begin inline asm
	dp4a.s32.s32 %r9774, %r9775, %r9776, %r9770;
	// end inline asm
	// begin inline asm
	dp4a.s32.s32 %r9778, %r9779, %r9780, %r9774;
	// end inline asm
	ld.shared.f32 	%f2004, [%r11198];
	cvt.rn.f32.s32 	%f2005, %r9778;
	mul.f32 	%f2006, %f1865, %f2005;
	sub.f32 	%f2007, %f2006, %f2002;
	fma.rn.f32 	%f2623, %f2004, %f2007, %f2623;
	ld.shared.u32 	%r9784, [%r11183+2560];
	ld.shared.u32 	%r9788, [%r11183+2576];
	ld.shared.u32 	%r9792, [%r11183+2564];
	ld.shared.u32 	%r9796, [%r11183+2580];
	ld.shared.u32 	%r9800, [%r11183+2568];
	ld.shared.u32 	%r9804, [%r11183+2584];
	ld.shared.u32 	%r9808, [%r11183+2572];
	ld.shared.u32 	%r9812, [%r11183+2588];
	ld.shared.u32 	%r11373, [%r11174+-4224];
	and.b32  	%r9783, %r11373, 252645135;
	shr.u32 	%r11374, %r11373, 4;
	and.b32  	%r9787, %r11374, 252645135;
	// begin inline asm
	dp4a.s32.s32 %r9782, %r9783, %r9784, %r11139;
	// end inline asm
	// begin inline asm
	dp4a.s32.s32 %r9786, %r9787, %r9788, %r9782;
	// end inline asm
	ld.shared.u32 	%r11375, [%r11174+-4220];
	and.b32  	%r9791, %r11375, 252645135;
	shr.u32 	%r11376, %r11375, 4;
	and.b32  	%r9795, %r11376, 252645135;
	// begin inline asm
	dp4a.s32.s32 %r9790, %r9791, %r9792, %r9786;
	// end inline asm
	// begin inline asm
	dp4a.s32.s32 %r9794, %r9795, %r9796, %r9790;
	// end inline asm
	ld.shared.u32 	%r11377, [%r11174+-4216];
	and.b32  	%r9799, %r11377, 252645135;
	shr.u32 	%r11378, %r11377, 4;
	and.b32  	%r9803, %r11378, 252645135;
	// begin inline asm
	dp4a.s32.s32 %r9798, %r9799, %r9800, %r9794;
	// end inline asm
	// begin inline asm
	dp4a.s32.s32 %r9802, %r9803, %r9804, %r9798;
	// end inline asm
	ld.shared.u32 	%r11379, [%r11174+-4212];
	and.b32  	%r9807, %r11379, 252645135;
	shr.u32 	%r11380, %r11379, 4;
	and.b32  	%r9811, %r11380, 252645135;
	// begin inline asm
	dp4a.s32.s32 %r9806, %r9807, %r9808, %r9802;
	// end inline asm
	// begin inline asm
	dp4a.s32.s32 %r9810, %r9811, %r9812, %r9806;
	// end inline asm
	ld.shared.u32 	%r9815, [%r11178+320];
	// begin inline asm
	{.reg .f16 low,high;
  mov.b32 {low,high},%r9815;
  cvt.f32.f16 %f1867, low;}

	// end inline asm
	// begin inline asm
	{.reg .f16 low,high;
  mov.b32 {low,high},%r9815;
  cvt.f32.f16 %f1868, high;}

	// end inline asm
	ld.shared.f32 	%f2008, [%r11209];
	cvt.rn.f32.s32 	%f2009, %r9810;
	mul.f32 	%f2010, %f1867, %f2009;
	mul.f32 	%f2011, %f1868, 0f41000000;
	sub.f32 	%f2012, %f2010, %f2011;
	fma.rn.f32 	%f2607, %f2008, %f2012, %f2607;
	ld.shared.u32 	%r9818, [%r11183+2560];
	ld.shared.u32 	%r9822, [%r11183+2576];
	ld.shared.u32 	%r9826, [%r11183+2564];
	ld.shared.u32 	%r9830, [%r11183+2580];
	ld.shared.u32 	%r9834, [%r11183+2568];
	ld.shared.u32 	%r9838, [%r11183+2584];
	ld.shared.u32 	%r9842, [%r11183+2572];
	ld.shared.u32 	%r9846, [%r11183+2588];
	ld.shared.u32 	%r11381, [%r11174];
	and.b32  	%r9817, %r11381, 252645135;
	shr.u32 	%r11382, %r11381, 4;
	and.b32  	%r9821, %r11382, 252645135;
	// begin inline asm
	dp4a.s32.s32 %r9816, %r9817, %r9818, %r11139;
	// end inline asm
	// begin inline asm
	dp4a.s32.s32 %r9820, %r9821, %r9822, %r9816;
	// end inline asm
	ld.shared.u32 	%r11383, [%r11174+4];
	and.b32  	%r9825, %r11383, 252645135;
	shr.u32 	%r11384, %r11383, 4;
	and.b32  	%r9829, %r11384, 252645135;
	// begin inline asm
	dp4a.s32.s32 %r9824, %r9825, %r9826, %r9820;
	// end inline asm
	// begin inline asm
	dp4a.s32.s32 %r9828, %r9829, %r9830, %r9824;
	// end inline asm
	ld.shared.u32 	%r11385, [%r11174+8];
	and.b32  	%r9833, %r11385, 252645135;
	shr.u32 	%r11386, %r11385, 4;
	and.b32  	%r9837, %r11386, 252645135;
	// begin inline asm
	dp4a.s32.s32 %r9832, %r9833, %r9834, %r9828;
	// end inline asm
	// begin inline asm
	dp4a.s32.s32 %r9836, %r9837, %r9838, %r9832;
	// end inline asm
	ld.shared.u32 	%r11387, [%r11174+12];
	and.b32  	%r9841, %r11387, 252645135;
	shr.u32 	%r11388, %r11387, 4;
	and.b32  	%r9845, %r11388, 252645135;
	// begin inline asm
	dp4a.s32.s32 %r9840, %r9841, %r9842, %r9836;
	// end inline asm
	// begin inline asm
	dp4a.s32.s32 %r9844, %r9845, %r9846, %r9840;
	// end inline asm
	ld.shared.f32 	%f2013, [%r11220];
	cvt.rn.f32.s32 	%f2014, %r9844;
	mul.f32 	%f2015, %f1867, %f2014;
	sub.f32 	%f2016, %f2015, %f2011;
	fma.rn.f32 	%f2591, %f2013, %f2016, %f2591;
	ld.shared.u32 	%r9850, [%r11183+3072];
	ld.shared.u32 	%r9854, [%r11183+3088];
	ld.shared.u32 	%r9858, [%r11183+3076];
	ld.shared.u32 	%r9862, [%r11183+3092];
	ld.shared.u32 	%r9866, [%r11183+3080];
	ld.shared.u32 	%r9870, [%r11183+3096];
	ld.shared.u32 	%r9874, [%r11183+3084];
	ld.shared.u32 	%r9878, [%r11183+3100];
	ld.shared.u32 	%r11389, [%r11174+-12672];
	and.b32  	%r9849, %r11389, 252645135;
	shr.u32 	%r11390, %r11389, 4;
	and.b32  	%r9853, %r11390, 252645135;
	// begin inline asm
	dp4a.s32.s32 %r9848, %r9849, %r9850, %r11139;
	// end inline asm
	// begin inline asm
	dp4a.s32.s32 %r9852, %r9853, %r9854, %r9848;
	// end inline asm
	ld.shared.u32 	%r11391, [%r11174+-12668];
	and.b32  	%r9857, %r11391, 252645135;
	shr.u32 	%r11392, %r11391, 4;
	and.b32  	%r9861, %r11392, 252645135;
	// begin inline asm
	dp4a.s32.s32 %r9856, %r9857, %r9858, %r9852;
	// end inline asm
	// begin inline asm
	dp4a.s32.s32 %r9860, %r9861, %r9862, %r9856;
	// end inline asm
	ld.shared.u32 	%r11393, [%r11174+-12664];
	and.b32  	%r9865, %r11393, 252645135;
	shr.u32 	%r11394, %r11393, 4;
	and.b32  	%r9869, %r11394, 252645135;
	// begin inline asm
	dp4a.s32.s32 %r9864, %r9865, %r9866, %r9860;
	// end inline asm
	// begin inline asm
	dp4a.s32.s32 %r9868, %r9869, %r9870, %r9864;
	// end inline asm
	ld.shared.u32 	%r11395, [%r11174+-12660];
	and.b32  	%r9873, %r11395, 252645135;
	shr.u32 	%r11396, %r11395, 4;
	and.b32  	%r9877, %r11396, 252645135;
	// begin inline asm
	dp4a.s32.s32 %r9872, %r9873, %r9874, %r9868;
	// end inline asm
	// begin inline asm
	dp4a.s32.s32 %r9876, %r9877, %r9878, %r9872;
	// end inline asm
	ld.shared.u32 	%r9881, [%r11178+384];
	// begin inline asm
	{.reg .f16 low,high;
  mov.b32 {low,high},%r9881;
  cvt.f32.f16 %f1869, low;}

	// end inline asm
	// begin inline asm
	{.reg .f16 low,high;
  mov.b32 {low,high},%r9881;
  cvt.f32.f16 %f1870, high;}

	// end inline asm
	ld.shared.f32 	%f2017, [%r11187];
	cvt.rn.f32.s32 	%f2018, %r9876;
	mul.f32 	%f2019, %f1869, %f2018;
	mul.f32 	%f2020, %f1870, 0f41000000;
	sub.f32 	%f2021, %f2019, %f2020;
	fma.rn.f32 	%f2638, %f2017, %f2021, %f2638;
	ld.shared.u32 	%r9884, [%r11183+3072];
	ld.shared.u32 	%r9888, [%r11183+3088];
	ld.shared.u32 	%r9892, [%r11183+3076];
	ld.shared.u32 	%r9896, [%r11183+3092];
	ld.shared.u32 	%r9900, [%r11183+3080];
	ld.shared.u32 	%r9904, [%r11183+3096];
	ld.shared.u32 	%r9908, [%r11183+3084];
	ld.shared.u32 	%r9912, [%r11183+3100];
	ld.shared.u32 	%r11397, [%r11174+-8448];
	and.b32  	%r9883, %r11397, 252645135;
	shr.u32 	%r11398, %r11397, 4;
	and.b32  	%r9887, %r11398, 252645135;
	// begin inline asm
	dp4a.s32.s32 %r9882, %r9883, %r9884, %r11139;
	// end inline asm
	// begin inline asm
	dp4a.s32.s32 %r9886, %r9887, %r9888, %r9882;
	// end inline asm
	ld.shared.u32 	%r11399, [%r11174+-8444];
	and.b32  	%r9891, %r11399, 252645135;
	shr.u32 	%r11400, %r11399, 4;
	and.b32  	%r9895, %r11400, 252645135;
	// begin inline asm
	dp4a.s32.s32 %r9890, %r9891, %r9892, %r9886;
	// end inline asm
	// begin inline asm
	dp4a.s32.s32 %r9894, %r9895, %r9896, %r9890;
	// end inline asm
	ld.shared.u32 	%r11401, [%r11174+-8440];
	and.b32  	%r9899, %r11401, 252645135;
	shr.u32 	%r11402, %r11401, 4;
	and.b32  	%r9903, %r11402, 252645135;
	// begin inline asm
	dp4a.s32.s32 %r9898, %r9899, %r9900, %r9894;
	// end inline asm
	// begin inline asm
	dp4a.s32.s32 %r9902, %r9903, %r9904, %r9898;
	// end inline asm
	ld.shared.u32 	%r11403, [%r11174+-8436];
	and.b32  	%r9907, %r11403, 252645135;
	shr.u32 	%r11404, %r11403, 4;
	and.b32  	%r9911, %r11404, 252645135;
	// begin inline asm
	dp4a.s32.s32 %r9906, %r9907, %r9908, %r9902;
	// end inline asm
	// begin inline asm
	dp4a.s32.s32 %r9910, %r9911, %r9912, %r9906;
	// end inline asm
	ld.shared.f32 	%f2022, [%r11198];
	cvt.rn.f32.s32 	%f2023, %r9910;
	mul.f32 	%f2024, %f1869, %f2023;
	sub.f32 	%f2025, %f2024, %f2020;
	fma.rn.f32 	%f2622, %f2022, %f2025, %f2622;
	ld.shared.u32 	%r9916, [%r11183+3072];
	ld.shared.u32 	%r9920, [%r11183+3088];
	ld.shared.u32 	%r9924, [%r11183+3076];
	ld.shared.u32 	%r9928, [%r11183+3092];
	ld.shared.u32 	%r9932, [%r11183+3080];
	ld.shared.u32 	%r9936, [%r11183+3096];
	ld.shared.u32 	%r9940, [%r11183+3084];
	ld.shared.u32 	%r9944, [%r11183+3100];
	ld.shared.u32 	%r11405, [%r11174+-4224];
	and.b32  	%r9915, %r11405, 252645135;
	shr.u32 	%r11406, %r11405, 4;
	and.b32  	%r9919, %r11406, 252645135;
	// begin inline asm
	dp4a.s32.s32 %r9914, %r9915, %r9916, %r11139;
	// end inline asm
	// begin inline asm
	dp4a.s32.s32 %r9918, %r9919, %r9920, %r9914;
	// end inline asm
	ld.shared.u32 	%r11407, [%r11174+-4220];
	and.b32  	%r9923, %r11407, 252645135;
	shr.u32 	%r11408, %r11407, 4;
	and.b32  	%r9927, %r11408, 252645135;
	// begin inline asm
	dp4a.s32.s32 %r9922, %r9923, %r9924, %r9918;
	// end inline asm
	// begin inline asm
	dp4a.s32.s32 %r9926, %r9927, %r9928, %r9922;
	// end inline asm
	ld.shared.u32 	%r11409, [%r11174+-4216];
	and.b32  	%r9931, %r11409, 252645135;
	shr.u32 	%r11410, %r11409, 4;
	and.b32  	%r9935, %r11410, 252645135;
	// begin inline asm
	dp4a.s32.s32 %r9930, %r9931, %r9932, %r9926;
	// end inline asm
	// begin inline asm
	dp4a.s32.s32 %r9934, %r9935, %r9936, %r9930;
	// end inline asm
	ld.shared.u32 	%r11411, [%r11174+-4212];
	and.b32  	%r9939, %r11411, 252645135;
	shr.u32 	%r11412, %r11411, 4;
	and.b32  	%r9943, %r11412, 252645135;
	// begin inline asm
	dp4a.s32.s32 %r9938, %r9939, %r9940, %r9934;
	// end inline asm
	// begin inline asm
	dp4a.s32.s32 %r9942, %r9943, %r9944, %r9938;
	// end inline asm
	ld.shared.u32 	%r9947, [%r11178+384];
	// begin inline asm
	{.reg .f16 low,high;
  mov.b32 {low,high},%r9947;
  cvt.f32.f16 %f1871, low;}

	// end inline asm
	// begin inline asm
	{.reg .f16 low,high;
  mov.b32 {low,high},%r9947;
  cvt.f32.f16 %f1872, high;}

	// end inline asm
	ld.shared.f32 	%f2026, [%r11209];
	cvt.rn.f32.s32 	%f2027, %r9942;
	mul.f32 	%f2028, %f1871, %f2027;
	mul.f32 	%f2029, %f1872, 0f41000000;
	sub.f32 	%f2030, %f2028, %f2029;
	fma.rn.f32 	%f2606, %f2026, %f2030, %f2606;
	ld.shared.u32 	%r9950, [%r11183+3072];
	ld.shared.u32 	%r9954, [%r11183+3088];
	ld.shared.u32 	%r9958, [%r11183+3076];
	ld.shared.u32 	%r9962, [%r11183+3092];
	ld.shared.u32 	%r9966, [%r11183+3080];
	ld.shared.u32 	%r9970, [%r11183+3096];
	ld.shared.u32 	%r9974, [%r11183+3084];
	ld.shared.u32 	%r9978, [%r11183+3100];
	ld.shared.u32 	%r11413, [%r11174];
	and.b32  	%r9949, %r11413, 252645135;
	shr.u32 	%r11414, %r11413, 4;
	and.b32  	%r9953, %r11414, 252645135;
	// begin inline asm
	dp4a.s32.s32 %r9948, %r9949, %r9950, %r11139;
	// end inline asm
	// begin inline asm
	dp4a.s32.s32 %r9952, %r9953, %r9954, %r9948;
	// end inline asm
	ld.shared.u32 	%r11415, [%r11174+4];
	and.b32  	%r9957, %r11415, 252645135;
	shr.u32 	%r11416, %r11415, 4;
	and.b32  	%r9961, %r11416, 252645135;
	// begin inline asm
	dp4a.s32.s32 %r9956, %r9957, %r9958, %r9952;
	// end inline asm
	// begin inline asm
	dp4a.s32.s32 %r9960, %r9961, %r9962, %r9956;
	// end inline asm
	ld.shared.u32 	%r11417, [%r11174+8];
	and.b32  	%r9965, %r11417, 252645135;
	shr.u32 	%r11418, %r11417, 4;
	and.b32  	%r9969, %r11418, 252645135;
	// begin inline asm
	dp4a.s32.s32 %r9964, %r9965, %r9966, %r9960;
	// end inline asm
	// begin inline asm
	dp4a.s32.s32 %r9968, %r9969, %r9970, %r9964;
	// end inline asm
	ld.shared.u32 	%r11419, [%r11174+12];
	and.b32  	%r9973, %r11419, 252645135;
	shr.u32 	%r11420, %r11419, 4;
	and.b32  	%r9977, %r11420, 252645135;
	// begin inline asm
	dp4a.s32.s32 %r9972, %r9973, %r9974, %r9968;
	// end inline asm
	// begin inline asm
	dp4a.s32.s32 %r9976, %r9977, %r9978, %r9972;
	// end inline asm
	ld.shared.f32 	%f2031, [%r11220];
	cvt.rn.f32.s32 	%f2032, %r9976;
	mul.f32 	%f2033, %f1871, %f2032;
	sub.f32 	%f2034, %f2033, %f2029;
	fma.rn.f32 	%f2590, %f2031, %f2034, %f2590;
	ld.shared.u32 	%r9982, [%r11183+3584];
	ld.shared.u32 	%r9986, [%r11183+3600];
	ld.shared.u32 	%r9990, [%r11183+3588];
	ld.shared.u32 	%r9994, [%r11183+3604];
	ld.shared.u32 	%r9998, [%r11183+3592];
	ld.shared.u32 	%r10002, [%r11183+3608];
	ld.shared.u32 	%r10006, [%r11183+3596];
	ld.shared.u32 	%r10010, [%r11183+3612];
	ld.shared.u32 	%r11421, [%r11174+-12672];
	and.b32  	%r9981, %r11421, 252645135;
	shr.u32 	%r11422, %r11421, 4;
	and.b32  	%r9985, %r11422, 252645135;
	// begin inline asm
	dp4a.s32.s32 %r9980, %r9981, %r9982, %r11139;
	// end inline asm
	// begin inline asm
	dp4a.s32.s32 %r9984, %r9985, %r9986, %r9980;
	// end inline asm
	ld.shared.u32 	%r11423, [%r11174+-12668];
	and.b32  	%r9989, %r11423, 252645135;
	shr.u32 	%r11424, %r11423, 4;
	and.b32  	%r9993, %r11424, 252645135;
	// begin inline asm
	dp4a.s32.s32 %r9988, %r9989, %r9990, %r9984;
	// end inline asm
	// begin inline asm
	dp4a.s32.s32 %r9992, %r9993, %r9994, %r9988;
	// end inline asm
	ld.shared.u32 	%r11425, [%r11174+-12664];
	and.b32  	%r9997, %r11425, 252645135;
	shr.u32 	%r11426, %r11425, 4;
	and.b32  	%r10001, %r11426, 252645135;
	// begin inline asm
	dp4a.s32.s32 %r9996, %r9997, %r9998, %r9992;
	// end inline asm
	// begin inline asm
	dp4a.s32.s32 %r10000, %r10001, %r10002, %r9996;
	// end inline asm
	ld.shared.u32 	%r11427, [%r11174+-12660];
	and.b32  	%r10005, %r11427, 252645135;
	shr.u32 	%r11428, %r11427, 4;
	and.b32  	%r10009, %r11428, 252645135;
	// begin inline asm
	dp4a.s32.s32 %r10004, %r10005, %r10006, %r10000;
	// end inline asm
	// begin inline asm
	dp4a.s32.s32 %r10008, %r10009, %r10010, %r10004;
	// end inline asm
	ld.shared.u32 	%r10013, [%r11178+448];
	// begin inline asm
	{.reg .f16 low,high;
  mov.b32 {low,high},%r10013;
  cvt.f32.f16 %f1873, low;}

	// end inline asm
	// begin inline asm
	{.reg .f16 low,high;
  mov.b32 {low,high},%r10013;
  cvt.f32.f16 %f1874, high;}

	// end inline asm
	ld.shared.f32 	%f2035, [%r11187];
	cvt.rn.f32.s32 	%f2036, %r10008;
	mul.f32 	%f2037, %f1873, %f2036;
	mul.f32 	%f2038, %f1874, 0f41000000;
	sub.f32 	%f2039, %f2037, %f2038;
	fma.rn.f32 	%f2637, %f2035, %f2039, %f2637;
	ld.shared.u32 	%r10016, [%r11183+3584];
	ld.shared.u32 	%r10020, [%r11183+3600];
	ld.shared.u32 	%r10024, [%r11183+3588];
	ld.shared.u32 	%r10028, [%r11183+3604];
	ld.shared.u32 	%r10032, [%r11183+3592];
	ld.shared.u32 	%r10036, [%r11183+3608];
	ld.shared.u32 	%r10040, [%r11183+3596];
	ld.shared.u32 	%r10044, [%r11183+3612];
	ld.shared.u32 	%r11429, [%r11174+-8448];
	and.b32  	%r10015, %r11429, 252645135;
	shr.u32 	%r11430, %r11429, 4;
	and.b32  	%r10019, %r11430, 252645135;
	// begin inline asm
	dp4a.s32.s32 %r10014, %r10015, %r10016, %r11139;
	// end inline asm
	// begin inline asm
	dp4a.s32.s32 %r10018, %r10019, %r10020, %r10014;
	// end inline asm
	ld.shared.u32 	%r11431, [%r11174+-8444];
	and.b32  	%r10023, %r11431, 252645135;
	shr.u32 	%r11432, %r11431, 4;
	and.b32  	%r10027, %r11432, 252645135;
	// begin inline asm
	dp4a.s32.s32 %r10022, %r10023, %r10024, %r10018;
	// end inline asm
	// begin inline asm
	dp4a.s32.s32 %r10026, %r10027, %r10028, %r10022;
	// end inline asm
	ld.shared.u32 	%r11433, [%r11174+-8440];
	and.b32  	%r10031, %r11433, 252645135;
	shr.u32 	%r11434, %r11433, 4;
	and.b32  	%r10035, %r11434, 252645135;
	// begin inline asm
	dp4a.s32.s32 %r10030, %r10031, %r10032, %r10026;
	// end inline asm
	// begin inline asm
	dp4a.s32.s32 %r10034, %r10035, %r10036, %r10030;
	// end inline asm
	ld.shared.u32 	%r11435, [%r11174+-8436];
	and.b32  	%r10039, %r11435, 252645135;
	shr.u32 	%r11436, %r11435, 4;
	and.b32  	%r10043, %r11436, 252645135;
	// begin inline asm
	dp4a.s32.s32 %r10038, %r10039, %r10040, %r10034;
	// end inline asm
	// begin inline asm
	dp4a.s32.s32 %r10042, %r10043, %r10044, %r10038;
	// end inline asm
	ld.shared.f32 	%f2040, [%r11198];
	cvt.rn.f32.s32 	%f2041, %r10042;
	mul.f32 	%f2042, %f1873, %f2041;
	sub.f32 	%f2043, %f2042, %f2038;
	fma.rn.f32 	%f2621, %f2040, %f2043, %f2621;
	ld.shared.u32 	%r10048, [%r11183+3584];
	ld.shared.u32 	%r10052, [%r11183+3600];
	ld.shared.u32 	%r10056, [%r11183+3588];
	ld.shared.u32 	%r10060, [%r11183+3604];
	ld.shared.u32 	%r10064, [%r11183+3592];
	ld.shared.u32 	%r10068, [%r11183+3608];
	ld.shared.u32 	%r10072, [%r11183+3596];
	ld.shared.u32 	%r10076, [%r11183+3612];
	ld.shared.u32 	%r11437, [%r11174+-4224];
	and.b32  	%r10047, %r11437, 252645135;
	shr.u32 	%r11438, %r11437, 4;
	and.b32  	%r10051, %r11438, 252645135;
	// begin inline asm
	dp4a.s32.s32 %r10046, %r10047, %r10048, %r11139;
	// end inline asm
	// begin inline asm
	dp4a.s32.s32 %r10050, %r10051, %r10052, %r10046;
	// end inline asm
	ld.shared.u32 	%r11439, [%r11174+-4220];
	and.b32  	%r10055, %r11439, 252645135;
	shr.u32 	%r11440, %r11439, 4;
	and.b32  	%r10059, %r11440, 252645135;
	// begin inline asm
	dp4a.s32.s32 %r10054, %r10055, %r10056, %r10050;
	// end inline asm
	// begin inline asm
	dp4a.s32.s32 %r10058, %r10059, %r10060, %r10054;
	// end inline asm
	ld.shared.u32 	%r11441, [%r11174+-4216];
	and.b32  	%r10063, %r11441, 252645135;
	shr.u32 	%r11442, %r11441, 4;
	and.b32  	%r10067, %r11442, 252645135;
	// begin inline asm
	dp4a.s32.s32 %r10062, %r10063, %r10064, %r10058;
	// end inline asm
	// begin inline asm
	dp4a.s32.s32 %r10066, %r10067, %r10068, %r10062;
	// end inline asm
	ld.shared.u32 	%r11443, [%r11174+-4212];
	and.b32  	%r10071, %r11443, 252645135;
	shr.u32 	%r11444, %r11443, 4;
	and.b32  	%r10075, %r11444, 252645135;
	// begin inline asm
	dp4a.s32.s32 %r10070, %r10071, %r10072, %r10066;
	// end inline asm
	// begin inline asm
	dp4a.s32.s32 %r10074, %r10075, %r10076, %r10070;
	// end inline asm
	ld.shared.u32 	%r10079, [%r11178+448];
	// begin inline asm
	{.reg .f16 low,high;
  mov.b32 {low,high},%r10079;
  cvt.f32.f16 %f1875, low;}

	// end inline asm
	// begin inline asm
	{.reg .f16 low,high;
  mov.b32 {low,high},%r10079;
  cvt.f32.f16 %f1876, high;}

	// end inline asm
	ld.shared.f32 	%f2044, [%r11209];
	cvt.rn.f32.s32 	%f2045, %r10074;
	mul.f32 	%f2046, %f1875, %f2045;
	mul.f32 	%f2047, %f1876, 0f41000000;
	sub.f32 	%f2048, %f2046, %f2047;
	fma.rn.f32 	%f2605, %f2044, %f2048, %f2605;
	ld.shared.u32 	%r10082, [%r11183+3584];
	ld.shared.u32 	%r10086, [%r11183+3600];
	ld.shared.u32 	%r10090, [%r11183+3588];
	ld.shared.u32 	%r10094, [%r11183+3604];
	ld.shared.u32 	%r10098, [%r11183+3592];
	ld.shared.u32 	%r10102, [%r11183+3608];
	ld.shared.u32 	%r10106, [%r11183+3596];
	ld.shared.u32 	%r10110, [%r11183+3612];
	ld.shared.u32 	%r11445, [%r11174];
	and.b32  	%r10081, %r11445, 252645135;
	shr.u32 	%r11446, %r11445, 4;
	and.b32  	%r10085, %r11446, 252645135;
	// begin inline asm
	dp4a.s32.s32 %r10080, %r10081, %r10082, %r11139;
	// end inline asm
	// begin inline asm
	dp4a.s32.s32 %r10084, %r10085, %r10086, %r10080;
	// end inline asm
	ld.shared.u32 	%r11447, [%r11174+4];
	and.b32  	%r10089, %r11447, 252645135;
	shr.u32 	%r11448, %r11447, 4;
	and.b32  	%r10093, %r11448, 252645135;
	// begin inline asm
	dp4a.s32.s32 %r10088, %r10089, %r10090, %r10084;
	// end inline asm
	// begin inline asm
	dp4a.s32.s32 %r10092, %r10093, %r10094, %r10088;
	// end inline asm
	ld.shared.u32 	%r11449, [%r11174+8];
	and.b32  	%r10097, %r11449, 252645135;
	shr.u32 	%r11450, %r11449, 4;
	and.b32  	%r10101, %r11450, 252645135;
	// begin inline asm
	dp4a.s32.s32 %r10096, %r10097, %r10098, %r10092;
	// end inline asm
	// begin inline asm
	dp4a.s32.s32 %r10100, %r10101, %r10102, %r10096;
	// end inline asm
	ld.shared.u32 	%r11451, [%r11174+12];
	and.b32  	%r10105, %r11451, 252645135;
	shr.u32 	%r11452, %r11451, 4;
	and.b32  	%r10109, %r11452, 252645135;
	// begin inline asm
	dp4a.s32.s32 %r10104, %r10105, %r10106, %r10100;
	// end inline asm
	// begin inline asm
	dp4a.s32.s32 %r10108, %r10109, %r10110, %r10104;
	// end inline asm
	ld.shared.f32 	%f2049, [%r11220];
	cvt.rn.f32.s32 	%f2050, %r10108;
	mul.f32 	%f2051, %f1875, %f2050;
	sub.f32 	%f2052, %f2051, %f2047;
	fma.rn.f32 	%f2589, %f2049, %f2052, %f2589;
	ld.shared.u32 	%r10114, [%r11183+4096];
	ld.shared.u32 	%r10118, [%r11183+4112];
	ld.shared.u32 	%r10122, [%r11183+4100];
	ld.shared.u32 	%r10126, [%r11183+4116];
	ld.shared.u32 	%r10130, [%r11183+4104];
	ld.shared.u32 	%r10134, [%r11183+4120];
	ld.shared.u32 	%r10138, [%r11183+4108];
	ld.shared.u32 	%r10142, [%r11183+4124];
	ld.shared.u32 	%r11453, [%r11174+-12672];
	and.b32  	%r10113, %r11453, 252645135;
	shr.u32 	%r11454, %r11453, 4;
	and.b32  	%r10117, %r11454, 252645135;
	// begin inline asm
	dp4a.s32.s32 %r10112, %r10113, %r10114, %r11139;
	// end inline asm
	// begin inline asm
	dp4a.s32.s32 %r10116, %r10117, %r10118, %r10112;
	// end inline asm
	ld.shared.u32 	%r11455, [%r11174+-12668];
	and.b32  	%r10121, %r11455, 252645135;
	shr.u32 	%r11456, %r11455, 4;
	and.b32  	%r10125, %r11456, 252645135;
	// begin inline asm
	dp4a.s32.s32 %r10120, %r10121, %r10122, %r10116;
	// end inline asm
	// begin inline asm
	dp4a.s32.s32 %r10124, %r10125, %r10126, %r10120;
	// end inline asm
	ld.shared.u32 	%r11457, [%r11174+-12664];
	and.b32  	%r10129, %r11457, 252645135;
	shr.u32 	%r11458, %r11457, 4;
	and.b32  	%r10133, %r11458, 252645135;
	// begin inline asm
	dp4a.s32.s32 %r10128, %r10129, %r10130, %r10124;
	// end inline asm
	// begin inline asm
	dp4a.s32.s32 %r10132, %r10133, %r10134, %r10128;
	// end inline asm
	ld.shared.u32 	%r11459, [%r11174+-12660];
	and.b32  	%r10137, %r11459, 252645135;
	shr.u32 	%r11460, %r11459, 4;
	and.b32  	%r10141, %r11460, 252645135;
	// begin inline asm
	dp4a.s32.s32 %r10136, %r10137, %r10138, %r10132;
	// end inline asm
	// begin inline asm
	dp4a.s32.s32 %r10140, %r10141, %r10142, %r10136;
	// end inline asm
	ld.shared.u32 	%r10145, [%r11178+512];
	// begin inline asm
	{.reg .f16 low,high;
  mov.b32 {low,high},%r10145;
  cvt.f32.f16 %f1877, low;}

	// end inline asm
	// begin inline asm
	{.reg .f16 low,high;
  mov.b32 {low,high},%r10145;
  cvt.f32.f16 %f1878, high;}

	// end inline asm
	ld.shared.f32 	%f2053, [%r11187];
	cvt.rn.f32.s32 	%f2054, %r10140;
	mul.f32 	%f2055, %f1877, %f2054;
	mul.f32 	%f2056, %f1878, 0f41000000;
	sub.f32 	%f2057, %f2055, %f2056;
	fma.rn.f32 	%f2636, %f2053, %f2057, %f2636;
	ld.shared.u32 	%r10148, [%r11183+4096];
	ld.shared.u32 	%r10152, [%r11183+4112];
	ld.shared.u32 	%r10156, [%r11183+4100];
	ld.shared.u32 	%r10160, [%r11183+4116];
	ld.shared.u32 	%r10164, [%r11183+4104];
	ld.shared.u32 	%r10168, [%r11183+4120];
	ld.shared.u32 	%r10172, [%r11183+4108];
	ld.shared.u32 	%r10176, [%r11183+4124];
	ld.shared.u32 	%r11461, [%r11174+-8448];
	and.b32  	%r10147, %r11461, 252645135;
	shr.u32 	%r11462, %r11461, 4;
	and.b32  	%r10151, %r11462, 252645135;
	// begin inline asm
	dp4a.s32.s32 %r10146, %r10147, %r10148, %r11139;
	// end inline asm
	// begin inline asm
	dp4a.s32.s32 %r10150, %r10151, %r10152, %r10146;
	// end inline asm
	ld.shared.u32 	%r11463, [%r11174+-8444];
	and.b32  	%r10155, %r11463, 252645135;
	shr.u32 	%r11464, %r11463, 4;
	and.b32  	%r10159, %r11464, 252645135;
	// begin inline asm
	dp4a.s32.s32 %r10154, %r10155, %r10156, %r10150;
	// end inline asm
	// begin inline asm
	dp4a.s32.s32 %r10158, %r10159, %r10160, %r10154;
	// end inline asm
	ld.shared.u32 	%r11465, [%r11174+-8440];
	and.b32  	%r10163, %r11465, 252645135;
	shr.u32 	%r11466, %r11465, 4;
	and.b32  	%r10167, %r11466, 252645135;
	// begin inline asm
	dp4a.s32.s32 %r10162, %r10163, %r10164, %r10158;
	// end inline asm
	// begin inline asm
	dp4a.s32.s32 %r10166, %r10167, %r10168, %r10162;
	// end inline asm
	ld.shared.u32 	%r11467, [%r11174+-8436];
	and.b32  	%r10171, %r11467, 252645135;
	shr.u32 	%r11468, %r11467, 4;
	and.b32  	%r10175, %r11468, 252645135;
	// begin inline asm
	dp4a.s32.s32 %r10170, %r10171, %r10172, %r10166;
	// end inline asm
	// begin inline asm
	dp4a.s32.s32 %r10174, %r10175, %r10176, %r10170;
	// end inline asm
	ld.shared.f32 	%f2058, [%r11198];
	cvt.rn.f32.s32 	%f2059, %r10174;
	mul.f32 	%f2060, %f1877, %f2059;
	sub.f32 	%f2061, %f2060, %f2056;
	fma.rn.f32 	%f2620, %f2058, %f2061, %f2620;
	ld.shared.u32 	%r10180, [%r11183+4096];
	ld.shared.u32 	%r10184, [%r11183+4112];
	ld.shared.u32 	%r10188, [%r11183+4100];
	ld.shared.u32 	%r10192, [%r11183+4116];
	ld.shared.u32 	%r10196, [%r11183+4104];
	ld.shared.u32 	%r10200, [%r11183+4120];
	ld.shared.u32 	%r10204, [%r11183+4108];
	ld.shared.u32 	%r10208, [%r11183+4124];
	ld.shared.u32 	%r11469, [%r11174+-4224];
	and.b32  	%r10179, %r11469, 252645135;
	shr.u32 	%r11470, %r11469, 4;
	and.b32  	%r10183, %r11470, 252645135;
	// begin inline asm
	dp4a.s32.s32 %r10178, %r10179, %r10180, %r11139;
	// end inline asm
	// begin inline asm
	dp4a.s32.s32 %r10182, %r10183, %r10184, %r10178;
	// end inline asm
	ld.shared.u32 	%r11471, [%r11174+-4220];
	and.b32  	%r10187, %r11471, 252645135;
	shr.u32 	%r11472, %r11471, 4;
	and.b32  	%r10191, %r11472, 252645135;
	// begin inline asm
	dp4a.s32.s32 %r10186, %r10187, %r10188, %r10182;
	// end inline asm
	// begin inline asm
	dp4a.s32.s32 %r10190, %r10191, %r10192, %r10186;
	// end inline asm
	ld.shared.u32 	%r11473, [%r11174+-4216];
	and.b32  	%r10195, %r11473, 252645135;
	shr.u32 	%r11474, %r11473, 4;
	and.b32  	%r10199, %r11474, 252645135;
	// begin inline asm
	dp4a.s32.s32 %r10194, %r10195, %r10196, %r10190;
	// end inline asm
	// begin inline asm
	dp4a.s32.s32 %r10198, %r10199, %r10200, %r10194;
	// end inline asm
	ld.shared.u32 	%r11475, [%r11174+-4212];
	and.b32  	%r10203, %r11475, 252645135;
	shr.u32 	%r11476, %r11475, 4;
	and.b32  	%r10207, %r11476, 252645135;
	// begin inline asm
	dp4a.s32.s32 %r10202, %r10203, %r10204, %r10198;
	// end inline asm
	// begin inline asm
	dp4a.s32.s32 %r10206, %r10207, %r10208, %r10202;
	// end inline asm
	ld.shared.u32 	%r10211, [%r11178+512];
	// begin inline asm
	{.reg .f16 low,high;
  mov.b32 {low,high},%r10211;
  cvt.f32.f16 %f1879, low;}

	// end inline asm
	// begin inline asm
	{.reg .f16 low,high;
  mov.b32 {low,high},%r10211;
  cvt.f32.f16 %f1880, high;}

	// end inline asm
	ld.shared.f32 	%f2062, [%r11209];
	cvt.rn.f32.s32 	%f2063, %r10206;
	mul.f32 	%f2064, %f1879, %f2063;
	mul.f32 	%f2065, %f1880, 0f41000000;
	sub.f32 	%f2066, %f2064, %f2065;
	fma.rn.f32 	%f2604, %f2062, %f2066, %f2604;
	ld.shared.u32 	%r10214, [%r11183+4096];
	ld.shared.u32 	%r10218, [%r11183+4112];
	ld.shared.u32 	%r10222, [%r11183+4100];
	ld.shared.u32 	%r10226, [%r11183+4116];
	ld.shared.u32 	%r10230, [%r11183+4104];
	ld.shared.u32 	%r10234, [%r11183+4120];
	ld.shared.u32 	%r10238, [%r11183+4108];
	ld.shared.u32 	%r10242, [%r11183+4124];
	ld.shared.u32 	%r11477, [%r11174];
	and.b32  	%r10213, %r11477, 252645135;
	shr.u32 	%r11478, %r11477, 4;
	and.b32  	%r10217, %r11478, 252645135;
	// begin inline asm
	dp4a.s32.s32 %r10212, %r10213, %r10214, %r11139;
	// end inline asm
	// begin inline asm
	dp4a.s32.s32 %r10216, %r10217, %r10218, %r10212;
	// end inline asm
	ld.shared.u32 	%r11479, [%r11174+4];
	and.b32  	%r10221, %r11479, 252645135;
	shr.u32 	%r11480, %r11479, 4;
	and.b32  	%r10225, %r11480, 252645135;
	// begin inline asm
	dp4a.s32.s32 %r10220, %r10221, %r10222, %r10216;
	// end inline asm
	// begin inline asm
	dp4a.s32.s32 %r10224, %r10225, %r10226, %r10220;
	// end inline asm
	ld.shared.u32 	%r11481, [%r11174+8];
	and.b32  	%r10229, %r11481, 252645135;
	shr.u32 	%r11482, %r11481, 4;
	and.b32  	%r10233, %r11482, 252645135;
	// begin inline asm
	dp4a.s32.s32 %r10228, %r10229, %r10230, %r10224;
	// end inline asm
	// begin inline asm
	dp4a.s32.s32 %r10232, %r10233, %r10234, %r10228;
	// end inline asm
	ld.shared.u32 	%r11483, [%r11174+12];
	and.b32  	%r10237, %r11483, 252645135;
	shr.u32 	%r11484, %r11483, 4;
	and.b32  	%r10241, %r11484, 252645135;
	// begin inline asm
	dp4a.s32.s32 %r10236, %r10237, %r10238, %r10232;
	// end inline asm
	// begin inline asm
	dp4a.s32.s32 %r10240, %r10241, %r10242, %r10236;
	// end inline asm
	ld.shared.f32 	%f2067, [%r11220];
	cvt.rn.f32.s32 	%f2068, %r10240;
	mul.f32 	%f2069, %f1879, %f2068;
	sub.f32 	%f2070, %f2069, %f2065;
	fma.rn.f32 	%f2588, %f2067, %f2070, %f2588;
	ld.shared.u32 	%r10246, [%r11183+4608];
	ld.shared.u32 	%r10250, [%r11183+4624];
	ld.shared.u32 	%r10254, [%r11183+4612];
	ld.shared.u32 	%r10258, [%r11183+4628];
	ld.shared.u32 	%r10262, [%r11183+4616];
	ld.shared.u32 	%r10266, [%r11183+4632];
	ld.shared.u32 	%r10270, [%r11183+4620];
	ld.shared.u32 	%r10274, [%r11183+4636];
	ld.shared.u32 	%r11485, [%r11174+-12672];
	and.b32  	%r10245, %r11485, 252645135;
	shr.u32 	%r11486, %r11485, 4;
	and.b32  	%r10249, %r11486, 252645135;
	// begin inline asm
	dp4a.s32.s32 %r10244, %r10245, %r10246, %r11139;
	// end inline asm
	// begin inline asm
	dp4a.s32.s32 %r10248, %r10249, %r10250, %r10244;
	// end inline asm
	ld.shared.u32 	%r11487, [%r11174+-12668];
	and.b32  	%r10253, %r11487, 252645135;
	shr.u32 	%r11488, %r11487, 4;
	and.b32  	%r10257, %r11488, 252645135;
	// begin inline asm
	dp4a.s32.s32 %r10252, %r10253, %r10254, %r10248;
	// end inline asm
	// begin inline asm
	dp4a.s32.s32 %r10256, %r10257, %r10258, %r10252;
	// end inline asm
	ld.shared.u32 	%r11489, [%r11174+-12664];
	and.b32  	%r10261, %r11489, 252645135;
	shr.u32 	%r11490, %r11489, 4;
	and.b32  	%r10265, %r11490, 252645135;
	// begin inline asm
	dp4a.s32.s32 %r10260, %r10261, %r10262, %r10256;
	// end inline asm
	// begin inline asm
	dp4a.s32.s32 %r10264, %r10265, %r10266, %r10260;
	// end inline asm
	ld.shared.u32 	%r11491, [%r11174+-12660];
	and.b32  	%r10269, %r11491, 252645135;
	shr.u32 	%r11492, %r11491, 4;
	and.b32  	%r10273, %r11492, 252645135;
	// begin inline asm
	dp4a.s32.s32 %r10268, %r10269, %r10270, %r10264;
	// end inline asm
	// begin inline asm
	dp4a.s32.s32 %r10272, %r10273, %r10274, %r10268;
	// end inline asm
	ld.shared.u32 	%r10277, [%r11178+576];
	// begin inline asm
	{.reg .f16 low,high;
  mov.b32 {low,high},%r10277;
  cvt.f32.f16 %f1881, low;}

	// end inline asm
	// begin inline asm
	{.reg .f16 low,high;
  mov.b32 {low,high},%r10277;
  cvt.f32.f16 %f1882, high;}

	// end inline asm
	ld.shared.f32 	%f2071, [%r11187];
	cvt.rn.f32.s32 	%f2072, %r10272;
	mul.f32 	%f2073, %f1881, %f2072;
	mul.f32 	%f2074, %f1882, 0f41000000;
	sub.f32 	%f2075, %f2073, %f2074;
	fma.rn.f32 	%f2635, %f2071, %f2075, %f2635;
	ld.shared.u32 	%r10280, [%r11183+4608];
	ld.shared.u32 	%r10284, [%r11183+4624];
	ld.shared.u32 	%r10288, [%r11183+4612];
	ld.shared.u32 	%r10292, [%r11183+4628];
	ld.shared.u32 	%r10296, [%r11183+4616];
	ld.shared.u32 	%r10300, [%r11183+4632];
	ld.shared.u32 	%r10304, [%r11183+4620];
	ld.shared.u32 	%r10308, [%r11183+4636];
	ld.shared.u32 	%r11493, [%r11174+-8448];
	and.b32  	%r10279, %r11493, 252645135;
	shr.u32 	%r11494, %r11493, 4;
	and.b32  	%r10283, %r11494, 252645135;
	// begin inline asm
	dp4a.s32.s32 %r10278, %r10279, %r10280, %r11139;
	// end inline asm
	// begin inline asm
	dp4a.s32.s32 %r10282, %r10283, %r10284, %r10278;
	// end inline asm
	ld.shared.u32 	%r11495, [%r11174+-8444];
	and.b32  	%r10287, %r11495, 252645135;
	shr.u32 	%r11496, %r11495, 4;
	and.b32  	%r10291, %r11496, 252645135;
	// begin inline asm
	dp4a.s32.s32 %r10286, %r10287, %r10288, %r10282;
	// end inline asm
	// begin inline asm
	dp4a.s32.s32 %r10290, %r10291, %r10292, %r10286;
	// end inline asm
	ld.shared.u32 	%r11497, [%r11174+-8440];
	and.b32  	%r10295, %r11497, 252645135;
	shr.u32 	%r11498, %r11497, 4;
	and.b32  	%r10299, %r11498, 252645135;
	// begin inline asm
	dp4a.s32.s32 %r10294, %r10295, %r10296, %r10290;
	// end inline asm
	// begin inline asm
	dp4a.s32.s32 %r10298, %r10299, %r10300, %r10294;
	// end inline asm
	ld.shared.u32 	%r11499, [%r11174+-8436];
	and.b32  	%r10303, %r11499, 252645135;
	shr.u32 	%r11500, %r11499, 4;
	and.b32  	%r10307, %r11500, 252645135;
	// begin inline asm
	dp4a.s32.s32 %r10302, %r10303, %r10304, %r10298;
	// end inline asm
	// begin inline asm
	dp4a.s32.s32 %r10306, %r10307, %r10308, %r10302;
	// end inline asm
	ld.shared.f32 	%f2076, [%r11198];
	cvt.rn.f32.s32 	%f2077, %r10306;
	mul.f32 	%f2078, %f1881, %f2077;
	sub.f32 	%f2079, %f2078, %f2074;
	fma.rn.f32 	%f2619, %f2076, %f2079, %f2619;
	ld.shared.u32 	%r10312, [%r11183+4608];
	ld.shared.u32 	%r10316, [%r11183+4624];
	ld.shared.u32 	%r10320, [%r11183+4612];
	ld.shared.u32 	%r10324, [%r11183+4628];
	ld.shared.u32 	%r10328, [%r11183+4616];
	ld.shared.u32 	%r10332, [%r11183+4632];
	ld.shared.u32 	%r10336, [%r11183+4620];
	ld.shared.u32 	%r10340, [%r11183+4636];
	ld.shared.u32 	%r11501, [%r11174+-4224];
	and.b32  	%r10311, %r11501, 252645135;
	shr.u32 	%r11502, %r11501, 4;
	and.b32  	%r10315, %r11502, 252645135;
	// begin inline asm
	dp4a.s32.s32 %r10310, %r10311, %r10312, %r11139;
	// end inline asm
	// begin inline asm
	dp4a.s32.s32 %r10314, %r10315, %r10316, %r10310;
	// end inline asm
	ld.shared.u32 	%r11503, [%r11174+-4220];
	and.b32  	%r10319, %r11503, 252645135;
	shr.u32 	%r11504, %r11503, 4;
	and.b32  	%r10323, %r11504, 252645135;
	// begin inline asm
	dp4a.s32.s32 %r10318, %r10319, %r10320, %r10314;
	// end inline asm
	// begin inline asm
	dp4a.s32.s32 %r10322, %r10323, %r10324, %r10318;
	// end inline asm
	ld.shared.u32 	%r11505, [%r11174+-4216];
	and.b32  	%r10327, %r11505, 252645135;
	shr.u32 	%r11506, %r11505, 4;
	and.b32  	%r10331, %r11506, 252645135;
	// begin inline asm
	dp4a.s32.s32 %r10326, %r10327, %r10328, %r10322;
	// end inline asm
	// begin inline asm
	dp4a.s32.s32 %r10330, %r10331, %r10332, %r10326;
	// end inline asm
	ld.shared.u32 	%r11507, [%r11174+-4212];
	and.b32  	%r10335, %r11507, 252645135;
	shr.u32 	%r11508, %r11507, 4;
	and.b32  	%r10339, %r11508, 252645135;
	// begin inline asm
	dp4a.s32.s32 %r10334, %r10335, %r10336, %r10330;
	// end inline asm
	// begin inline asm
	dp4a.s32.s32 %r10338, %r10339, %r10340, %r10334;
	// end inline asm
	ld.shared.u32 	%r10343, [%r11178+576];
	// begin inline asm
	{.reg .f16 low,high;
  mov.b32 {low,high},%r10343;
  cvt.f32.f16 %f1883, low;}

	// end inline asm
	// begin inline asm
	{.reg .f16 low,high;
  mov.b32 {low,high},%r10343;
  cvt.f32.f16 %f1884, high;}

	// end inline asm
	ld.shared.f32 	%f2080, [%r11209];
	cvt.rn.f32.s32 	%f2081, %r10338;
	mul.f32 	%f2082, %f1883, %f2081;
	mul.f32 	%f2083, %f1884, 0f41000000;
	sub.f32 	%f2084, %f2082, %f2083;
	fma.rn.f32 	%f2603, %f2080, %f2084, %f2603;
	ld.shared.u32 	%r10346, [%r11183+4608];
	ld.shared.u32 	%r10350, [%r11183+4624];
	ld.shared.u32 	%r10354, [%r11183+4612];
	ld.shared.u32 	%r10358, [%r11183+4628];
	ld.shared.u32 	%r10362, [%r11183+4616];
	ld.shared.u32 	%r10366, [%r11183+4632];
	ld.shared.u32 	%r10370, [%r11183+4620];
	ld.shared.u32 	%r10374, [%r11183+4636];
	ld.shared.u32 	%r11509, [%r11174];
	and.b32  	%r10345, %r11509, 252645135;
	shr.u32 	%r11510, %r11509, 4;
	and.b32  	%r10349, %r11510, 252645135;
	// begin inline asm
	dp4a.s32.s32 %r10344, %r10345, %r10346, %r11139;
	// end inline asm
	// begin inline asm
	dp4a.s32.s32 %r10348, %r10349, %r10350, %r10344;
	// end inline asm
	ld.shared.u32 	%r11511, [%r11174+4];
	and.b32  	%r10353, %r11511, 252645135;
	shr.u32 	%r11512, %r11511, 4;
	and.b32  	%r10357, %r11512, 252645135;
	// begin inline asm
	dp4a.s32.s32 %r10352, %r10353, %r10354, %r10348;
	// end inline asm
	// begin inline asm
	dp4a.s32.s32 %r10356, %r10357, %r10358, %r10352;
	// end inline asm
	ld.shared.u32 	%r11513, [%r11174+8];
	and.b32  	%r10361, %r11513, 252645135;
	shr.u32 	%r11514, %r11513, 4;
	and.b32  	%r10365, %r11514, 252645135;
	// begin inline asm
	dp4a.s32.s32 %r10360, %r10361, %r10362, %r10356;
	// end inline asm
	// begin inline asm
	dp4a.s32.s32 %r10364, %r10365, %r10366, %r10360;
	// end inline asm
	ld.shared.u32 	%r11515, [%r11174+12];
	and.b32  	%r10369, %r11515, 252645135;
	shr.u32 	%r11516, %r11515, 4;
	and.b32  	%r10373, %r11516, 252645135;
	// begin inline asm
	dp4a.s32.s32 %r10368, %r10369, %r10370, %r10364;
	// end inline asm
	// begin inline asm
	dp4a.s32.s32 %r10372, %r10373, %r10374, %r10368;
	// end inline asm
	ld.shared.f32 	%f2085, [%r11220];
	cvt.rn.f32.s32 	%f2086, %r10372;
	mul.f32 	%f2087, %f1883, %f2086;
	sub.f32 	%f2088, %f2087, %f2083;
	fma.rn.f32 	%f2587, %f2085, %f2088, %f2587;
	ld.shared.u32 	%r10378, [%r11183+5120];
	ld.shared.u32 	%r10382, [%r11183+5136];
	ld.shared.u32 	%r10386, [%r11183+5124];
	ld.shared.u32 	%r10390, [%r11183+5140];
	ld.shared.u32 	%r10394, [%r11183+5128];
	ld.shared.u32 	%r10398, [%r11183+5144];
	ld.shared.u32 	%r10402, [%r11183+5132];
	ld.shared.u32 	%r10406, [%r11183+5148];
	ld.shared.u32 	%r11517, [%r11174+-12672];
	and.b32  	%r10377, %r11517, 252645135;
	shr.u32 	%r11518, %r11517, 4;
	and.b32  	%r10381, %r11518, 252645135;
	// begin inline asm
	dp4a.s32.s32 %r10376, %r10377, %r10378, %r11139;
	// end inline asm
	// begin inline asm
	dp4a.s32.s32 %r10380, %r10381, %r10382, %r10376;
	// end inline asm
	ld.shared.u32 	%r11519, [%r11174+-12668];
	and.b32  	%r10385, %r11519, 252645135;
	shr.u32 	%r11520, %r11519, 4;
	and.b32  	%r10389, %r11520, 252645135;
	// begin inline asm
	dp4a.s32.s32 %r10384, %r10385, %r10386, %r10380;
	// end inline asm
	// begin inline asm
	dp4a.s32.s32 %r10388, %r10389, %r10390, %r10384;
	// end inline asm
	ld.shared.u32 	%r11521, [%r11174+-12664];
	and.b32  	%r10393, %r11521, 252645135;
	shr.u32 	%r11522, %r11521, 4;
	and.b32  	%r10397, %r11522, 252645135;
	// begin inline asm
	dp4a.s32.s32 %r10392, %r10393, %r10394, %r10388;
	// end inline asm
	// begin inline asm
	dp4a.s32.s32 %r10396, %r10397, %r10398, %r10392;
	// end inline asm
	ld.shared.u32 	%r11523, [%r11174+-12660];
	and.b32  	%r10401, %r11523, 252645135;
	shr.u32 	%r11524, %r11523, 4;
	and.b32  	%r10405, %r11524, 252645135;
	// begin inline asm
	dp4a.s32.s32 %r10400, %r10401, %r10402, %r10396;
	// end inline asm
	// begin inline asm
	dp4a.s32.s32 %r10404, %r10405, %r10406, %r10400;
	// end inline asm
	ld.shared.u32 	%r10409, [%r11178+640];
	// begin inline asm
	{.reg .f16 low,high;
  mov.b32 {low,high},%r10409;
  cvt.f32.f16 %f1885, low;}

	// end inline asm
	// begin inline asm
	{.reg .f16 low,high;
  mov.b32 {low,high},%r10409;
  cvt.f32.f16 %f1886, high;}

	// end inline asm
	ld.shared.f32 	%f2089, [%r11187];
	cvt.rn.f32.s32 	%f2090, %r10404;
	mul.f32 	%f2091, %f1885, %f2090;
	mul.f32 	%f2092, %f1886, 0f41000000;
	sub.f32 	%f2093, %f2091, %f2092;
	fma.rn.f32 	%f2634, %f2089, %f2093, %f2634;
	ld.shared.u32 	%r10412, [%r11183+5120];
	ld.shared.u32 	%r10416, [%r11183+5136];
	ld.shared.u32 	%r10420, [%r11183+5124];
	ld.shared.u32 	%r10424, [%r11183+5140];
	ld.shared.u32 	%r10428, [%r11183+5128];
	ld.shared.u32 	%r10432, [%r11183+5144];
	ld.shared.u32 	%r10436, [%r11183+5132];
	ld.shared.u32 	%r10440, [%r11183+5148];
	ld.shared.u32 	%r11525, [%r11174+-8448];
	and.b32  	%r10411, %r11525, 252645135;
	shr.u32 	%r11526, %r11525, 4;
	and.b32  	%r10415, %r11526, 252645135;
	// begin inline asm
	dp4a.s32.s32 %r10410, %r10411, %r10412, %r11139;
	// end inline asm
	// begin inline asm
	dp4a.s32.s32 %r10414, %r10415, %r10416, %r10410;
	// end inline asm
	ld.shared.u32 	%r11527, [%r11174+-8444];
	and.b32  	%r10419, %r11527, 252645135;
	shr.u32 	%r11528, %r11527, 4;
	and.b32  	%r10423, %r11528, 252645135;
	// begin inline asm
	dp4a.s32.s32 %r10418, %r10419, %r10420, %r10414;
	// end inline asm
	// begin inline asm
	dp4a.s32.s32 %r10422, %r10423, %r10424, %r10418;
	// end inline asm
	ld.shared.u32 	%r11529, [%r11174+-8440];
	and.b32  	%r10427, %r11529, 252645135;
	shr.u32 	%r11530, %r11529, 4;
	and.b32  	%r10431, %r11530, 252645135;
	// begin inline asm
	dp4a.s32.s32 %r10426, %r10427, %r10428, %r10422;
	// end inline asm
	// begin inline asm
	dp4a.s32.s32 %r10430, %r10431, %r10432, %r10426;
	// end inline asm
	ld.shared.u32 	%r11531, [%r11174+-8436];
	and.b32  	%r10435, %r11531, 252645135;
	shr.u32 	%r11532, %r11531, 4;
	and.b32  	%r10439, %r11532, 252645135;
	// begin inline asm
	dp4a.s32.s32 %r10434, %r10435, %r10436, %r10430;
	// end inline asm
	// begin inline asm
	dp4a.s32.s32 %r10438, %r10439, %r10440, %r10434;
	// end inline asm
	ld.shared.f32 	%f2094, [%r11198];
	cvt.rn.f32.s32 	%f2095, %r10438;
	mul.f32 	%f2096, %f1885, %f2095;
	sub.f32 	%f2097, %f2096, %f2092;
	fma.rn.f32 	%f2618, %f2094, %f2097, %f2618;
	ld.shared.u32 	%r10444, [%r11183+5120];
	ld.shared.u32 	%r10448, [%r11183+5136];
	ld.shared.u32 	%r10452, [%r11183+5124];
	ld.shared.u32 	%r10456, [%r11183+5140];
	ld.shared.u32 	%r10460, [%r11183+5128];
	ld.shared.u32 	%r10464, [%r11183+5144];
	ld.shared.u32 	%r10468, [%r11183+5132];
	ld.shared.u32 	%r10472, [%r11183+5148];
	ld.shared.u32 	%r11533, [%r11174+-4224];
	and.b32  	%r10443, %r11533, 252645135;
	shr.u32 	%r11534, %r11533, 4;
	and.b32  	%r10447, %r11534, 252645135;
	// begin inline asm
	dp4a.s32.s32 %r10442, %r10443, %r10444, %r11139;
	// end inline asm
	// begin inline asm
	dp4a.s32.s32 %r10446, %r10447, %r10448, %r10442;
	// end inline asm
	ld.shared.u32 	%r11535, [%r11174+-4220];
	and.b32  	%r10451, %r11535, 252645135;
	shr.u32 	%r11536, %r11535, 4;
	and.b32  	%r10455, %r11536, 252645135;
	// begin inline asm
	dp4a.s32.s32 %r10450, %r10451, %r10452, %r10446;
	// end inline asm
	// begin inline asm
	dp4a.s32.s32 %r10454, %r10455, %r10456, %r10450;
	// end inline asm
	ld.shared.u32 	%r11537, [%r11174+-4216];
	and.b32  	%r10459, %r11537, 252645135;
	shr.u32 	%r11538, %r11537, 4;
	and.b32  	%r10463, %r11538, 252645135;
	// begin inline asm
	dp4a.s32.s32 %r10458, %r10459, %r10460, %r10454;
	// end inline asm
	// begin inline asm
	dp4a.s32.s32 %r10462, %r10463, %r10464, %r10458;
	// end inline asm
	ld.shared.u32 	%r11539, [%r11174+-4212];
	and.b32  	%r10467, %r11539, 252645135;
	shr.u32 	%r11540, %r11539, 4;
	and.b32  	%r10471, %r11540, 252645135;
	// begin inline asm
	dp4a.s32.s32 %r10466, %r10467, %r10468, %r10462;
	// end inline asm
	// begin inline asm
	dp4a.s32.s32 %r10470, %r10471, %r10472, %r10466;
	// end inline asm
	ld.shared.u32 	%r10475, [%r11178+640];
	// begin inline asm
	{.reg .f16 low,high;
  mov.b32 {low,high},%r10475;
  cvt.f32.f16 %f1887, low;}

	// end inline asm
	// begin inline asm
	{.reg .f16 low,high;
  mov.b32 {low,high},%r10475;
  cvt.f32.f16 %f1888, high;}

	// end inline asm
	ld.shared.f32 	%f2098, [%r11209];
	cvt.rn.f32.s32 	%f2099, %r10470;
	mul.f32 	%f2100, %f1887, %f2099;
	mul.f32 	%f2101, %f1888, 0f41000000;
	sub.f32 	%f2102, %f2100, %f2101;
	fma.rn.f32 	%f2602, %f2098, %f2102, %f2602;
	ld.shared.u32 	%r10478, [%r11183+5120];
	ld.shared.u32 	%r10482, [%r11183+5136];
	ld.shared.u32 	%r10486, [%r11183+5124];
	ld.shared.u32 	%r10490, [%r11183+5140];
	ld.shared.u32 	%r10494, [%r11183+5128];
	ld.shared.u32 	%r10498, [%r11183+5144];
	ld.shared.u32 	%r10502, [%r11183+5132];
	ld.shared.u32 	%r10506, [%r11183+5148];
	ld.shared.u32 	%r11541, [%r11174];
	and.b32  	%r10477, %r11541, 252645135;
	shr.u32 	%r11542, %r11541, 4;
	and.b32  	%r10481, %r11542, 252645135;
	// begin inline asm
	dp4a.s32.s32 %r10476, %r10477, %r10478, %r11139;
	// end inline asm
	// begin inline asm
	dp4a.s32.s32 %r10480, %r10481, %r10482, %r10476;
	// end inline asm
	ld.shared.u32 	%r11543, [%r11174+4];
	and.b32  	%r10485, %r11543, 252645135;
	shr.u32 	%r11544, %r11543, 4;
	and.b32  	%r10489, %r11544, 252645135;
	// begin inline asm
	dp4a.s32.s32 %r10484, %r10485, %r10486, %r10480;
	// end inline asm
	// begin inline asm
	dp4a.s32.s32 %r10488, %r10489, %r10490, %r10484;
	// end inline asm
	ld.shared.u32 	%r11545, [%r11174+8];
	and.b32  	%r10493, %r11545, 252645135;
	shr.u32 	%r11546, %r11545, 4;
	and.b32  	%r10497, %r11546, 252645135;
	// begin inline asm
	dp4a.s32.s32 %r10492, %r10493, %r10494, %r10488;
	// end inline asm
	// begin inline asm
	dp4a.s32.s32 %r10496, %r10497, %r10498, %r10492;
	// end inline asm
	ld.shared.u32 	%r11547, [%r11174+12];
	and.b32  	%r10501, %r11547, 252645135;
	shr.u32 	%r11548, %r11547, 4;
	and.b32  	%r10505, %r11548, 252645135;
	// begin inline asm
	dp4a.s32.s32 %r10500, %r10501, %r10502, %r10496;
	// end inline asm
	// begin inline asm
	dp4a.s32.s32 %r10504, %r10505, %r10506, %r10500;
	// end inline asm
	ld.shared.f32 	%f2103, [%r11220];
	cvt.rn.f32.s32 	%f2104, %r10504;
	mul.f32 	%f2105, %f1887, %f2104;
	sub.f32 	%f2106, %f2105, %f2101;
	fma.rn.f32 	%f2586, %f2103, %f2106, %f2586;
	ld.shared.u32 	%r10510, [%r11183+5632];
	ld.shared.u32 	%r10514, [%r11183+5648];
	ld.shared.u32 	%r10518, [%r11183+5636];
	ld.shared.u32 	%r10522, [%r11183+5652];
	ld.shared.u32 	%r10526, [%r11183+5640];
	ld.shared.u32 	%r10530, [%r11183+5656];
	ld.shared.u32 	%r10534, [%r11183+5644];
	ld.shared.u32 	%r10538, [%r11183+5660];
	ld.shared.u32 	%r11549, [%r11174+-12672];
	and.b32  	%r10509, %r11549, 252645135;
	shr.u32 	%r11550, %r11549, 4;
	and.b32  	%r10513, %r11550, 252645135;
	// begin inline asm
	dp4a.s32.s32 %r10508, %r10509, %r10510, %r11139;
	// end inline asm
	// begin inline asm
	dp4a.s32.s32 %r10512, %r10513, %r10514, %r10508;
	// end inline asm
	ld.shared.u32 	%r11551, [%r11174+-12668];
	and.b32  	%r10517, %r11551, 252645135;
	shr.u32 	%r11552, %r11551, 4;
	and.b32  	%r10521, %r11552, 252645135;
	// begin inline asm
	dp4a.s32.s32 %r10516, %r10517, %r10518, %r10512;
	// end inline asm
	// begin inline asm
	dp4a.s32.s32 %r10520, %r10521, %r10522, %r10516;
	// end inline asm
	ld.shared.u32 	%r11553, [%r11174+-12664];
	and.b32  	%r10525, %r11553, 252645135;
	shr.u32 	%r11554, %r11553, 4;
	and.b32  	%r10529, %r11554, 252645135;
	// begin inline asm
	dp4a.s32.s32 %r10524, %r10525, %r10526, %r10520;
	// end inline asm
	// begin inline asm
	dp4a.s32.s32 %r10528, %r10529, %r10530, %r10524;
	// end inline asm
	ld.shared.u32 	%r11555, [%r11174+-12660];
	and.b32  	%r10533, %r11555, 252645135;
	shr.u32 	%r11556, %r11555, 4;
	and.b32  	%r10537, %r11556, 252645135;
	// begin inline asm
	dp4a.s32.s32 %r10532, %r10533, %r10534, %r10528;
	// end inline asm
	// begin inline asm
	dp4a.s32.s32 %r10536, %r10537, %r10538, %r10532;
	// end inline asm
	ld.shared.u32 	%r10541, [%r11178+704];
	// begin inline asm
	{.reg .f16 low,high;
  mov.b32 {low,high},%r10541;
  cvt.f32.f16 %f1889, low;}

	// end inline asm
	// begin inline asm
	{.reg .f16 low,high;
  mov.b32 {low,high},%r10541;
  cvt.f32.f16 %f1890, high;}

	// end inline asm
	ld.shared.f32 	%f2107, [%r11187];
	cvt.rn.f32.s32 	%f2108, %r10536;
	mul.f32 	%f2109, %f1889, %f2108;
	mul.f32 	%f2110, %f1890, 0f41000000;
	sub.f32 	%f2111, %f2109, %f2110;
	fma.rn.f32 	%f2633, %f2107, %f2111, %f2633;
	ld.shared.u32 	%r10544, [%r11183+5632];
	ld.shared.u32 	%r10548, [%r11183+5648];
	ld.shared.u32 	%r10552, [%r11183+5636];
	ld.shared.u32 	%r10556, [%r11183+5652];
	ld.shared.u32 	%r10560, [%r11183+5640];
	ld.shared.u32 	%r10564, [%r11183+5656];
	ld.shared.u32 	%r10568, [%r11183+5644];
	ld.shared.u32 	%r10572, [%r11183+5660];
	ld.shared.u32 	%r11557, [%r11174+-8448];
	and.b32  	%r10543, %r11557, 252645135;
	shr.u32 	%r11558, %r11557, 4;
	and.b32  	%r10547, %r11558, 252645135;
	// begin inline asm
	dp4a.s32.s32 %r10542, %r10543, %r10544, %r11139;
	// end inline asm
	// begin inline asm
	dp4a.s32.s32 %r10546, %r10547, %r10548, %r10542;
	// end inline asm
	ld.shared.u32 	%r11559, [%r11174+-8444];
	and.b32  	%r10551, %r11559, 252645135;
	shr.u32 	%r11560, %r11559, 4;
	and.b32  	%r10555, %r11560, 252645135;
	// begin inline asm
	dp4a.s32.s32 %r10550, %r10551, %r10552, %r10546;
	// end inline asm
	// begin inline asm
	dp4a.s32.s32 %r10554, %r10555, %r10556, %r10550;
	// end inline asm
	ld.shared.u32 	%r11561, [%r11174+-8440];
	and.b32  	%r10559, %r11561, 252645135;
	shr.u32 	%r11562, %r11561, 4;
	and.b32  	%r10563, %r11562, 252645135;
	// begin inline asm
	dp4a.s32.s32 %r10558, %r10559, %r10560, %r10554;
	// end inline asm
	// begin inline asm
	dp4a.s32.s32 %r10562, %r10563, %r10564, %r10558;
	// end inline asm
	ld.shared.u32 	%r11563, [%r11174+-8436];
	and.b32  	%r10567, %r11563, 252645135;
	shr.u32 	%r11564, %r11563, 4;
	and.b32  	%r10571, %r11564, 252645135;
	// begin inline asm
	dp4a.s32.s32 %r10566, %r10567, %r10568, %r10562;
	// end inline asm
	// begin inline asm
	dp4a.s32.s32 %r10570, %r10571, %r10572, %r10566;
	// end inline asm
	ld.shared.f32 	%f2112, [%r11198];
	cvt.rn.f32.s32 	%f2113, %r10570;
	mul.f32 	%f2114, %f1889, %f2113;
	sub.f32 	%f2115, %f2114, %f2110;
	fma.rn.f32 	%f2617, %f2112, %f2115, %f2617;
	ld.shared.u32 	%r10576, [%r11183+5632];
	ld.shared.u32 	%r10580, [%r11183+5648];
	ld.shared.u32 	%r10584, [%r11183+5636];
	ld.shared.u32 	%r10588, [%r11183+5652];
	ld.shared.u32 	%r10592, [%r11183+5640];
	ld.shared.u32 	%r10596, [%r11183+5656];
	ld.shared.u32 	%r10600, [%r11183+5644];
	ld.shared.u32 	%r10604, [%r11183+5660];
	ld.shared.u32 	%r11565, [%r11174+-4224];
	and.b32  	%r10575, %r11565, 252645135;
	shr.u32 	%r11566, %r11565, 4;
	and.b32  	%r10579, %r11566, 252645135;
	// begin inline asm
	dp4a.s32.s32 %r10574, %r10575, %r10576, %r11139;
	// end inline asm
	// begin inline asm
	dp4a.s32.s32 %r10578, %r10579, %r10580, %r10574;
	// end inline asm
	ld.shared.u32 	%r11567, [%r11174+-4220];
	and.b32  	%r10583, %r11567, 252645135;
	shr.u32 	%r11568, %r11567, 4;
	and.b32  	%r10587, %r11568, 252645135;
	// begin inline asm
	dp4a.s32.s32 %r10582, %r10583, %r10584, %r10578;
	// end inline asm
	// begin inline asm
	dp4a.s32.s32 %r10586, %r10587, %r10588, %r10582;
	// end inline asm
	ld.shared.u32 	%r11569, [%r11174+-4216];
	and.b32  	%r10591, %r11569, 252645135;
	shr.u32 	%r11570, %r11569, 4;
	and.b32  	%r10595, %r11570, 252645135;
	// begin inline asm
	dp4a.s32.s32 %r10590, %r10591, %r10592, %r10586;
	// end inline asm
	// begin inline asm
	dp4a.s32.s32 %r10594, %r10595, %r10596, %r10590;
	// end inline asm
	ld.shared.u32 	%r11571, [%r11174+-4212];
	and.b32  	%r10599, %r11571, 252645135;
	shr.u32 	%r11572, %r11571, 4;
	and.b32  	%r10603, %r11572, 252645135;
	// begin inline asm
	dp4a.s32.s32 %r10598, %r10599, %r10600, %r10594;
	// end inline asm
	// begin inline asm
	dp4a.s32.s32 %r10602, %r10603, %r10604, %r10598;
	// end inline asm
	ld.shared.u32 	%r10607, [%r11178+704];
	// begin inline asm
	{.reg .f16 low,high;
  mov.b32 {low,high},%r10607;
  cvt.f32.f16 %f1891, low;}

	// end inline asm
	// begin inline asm
	{.reg .f16 low,high;
  mov.b32 {low,high},%r10607;
  cvt.f32.f16 %f1892, high;}

	// end inline asm
	ld.shared.f32 	%f2116, [%r11209];
	cvt.rn.f32.s32 	%f2117, %r10602;
	mul.f32 	%f2118, %f1891, %f2117;
	mul.f32 	%f2119, %f1892, 0f41000000;
	sub.f32 	%f2120, %f2118, %f2119;
	fma.rn.f32 	%f2601, %f2116, %f2120, %f2601;
	ld.shared.u32 	%r10610, [%r11183+5632];
	ld.shared.u32 	%r10614, [%r11183+5648];
	ld.shared.u32 	%r10618, [%r11183+5636];
	ld.shared.u32 	%r10622, [%r11183+5652];
	ld.shared.u32 	%r10626, [%r11183+5640];
	ld.shared.u32 	%r10630, [%r11183+5656];
	ld.shared.u32 	%r10634, [%r11183+5644];
	ld.shared.u32 	%r10638, [%r11183+5660];
	ld.shared.u32 	%r11573, [%r11174];
	and.b32  	%r10609, %r11573, 252645135;
	shr.u32 	%r11574, %r11573, 4;
	and.b32  	%r10613, %r11574, 252645135;
	// begin inline asm
	dp4a.s32.s32 %r10608, %r10609, %r10610, %r11139;
	// end inline asm
	// begin inline asm
	dp4a.s32.s32 %r10612, %r10613, %r10614, %r10608;
	// end inline asm
	ld.shared.u32 	%r11575, [%r11174+4];
	and.b32  	%r10617, %r11575, 252645135;
	shr.u32 	%r11576, %r11575, 4;
	and.b32  	%r10621, %r11576, 252645135;
	// begin inline asm
	dp4a.s32.s32 %r10616, %r10617, %r10618, %r10612;
	// end inline asm
	// begin inline asm
	dp4a.s32.s32 %r10620, %r10621, %r10622, %r10616;
	// end inline asm
	ld.shared.u32 	%r11577, [%r11174+8];
	and.b32  	%r10625, %r11577, 252645135;
	shr.u32 	%r11578, %r11577, 4;
	and.b32  	%r10629, %r11578, 252645135;
	// begin inline asm
	dp4a.s32.s32 %r10624, %r10625, %r10626, %r10620;
	// end inline asm
	// begin inline asm
	dp4a.s32.s32 %r10628, %r10629, %r10630, %r10624;
	// end inline asm
	ld.shared.u32 	%r11579, [%r11174+12];
	and.b32  	%r10633, %r11579, 252645135;
	shr.u32 	%r11580, %r11579, 4;
	and.b32  	%r10637, %r11580, 252645135;
	// begin inline asm
	dp4a.s32.s32 %r10632, %r10633, %r10634, %r10628;
	// end inline asm
	// begin inline asm
	dp4a.s32.s32 %r10636, %r10637, %r10638, %r10632;
	// end inline asm
	ld.shared.f32 	%f2121, [%r11220];
	cvt.rn.f32.s32 	%f2122, %r10636;
	mul.f32 	%f2123, %f1891, %f2122;
	sub.f32 	%f2124, %f2123, %f2119;
	fma.rn.f32 	%f2585, %f2121, %f2124, %f2585;
	ld.shared.u32 	%r10642, [%r11183+6144];
	ld.shared.u32 	%r10646, [%r11183+6160];
	ld.shared.u32 	%r10650, [%r11183+6148];
	ld.shared.u32 	%r10654, [%r11183+6164];
	ld.shared.u32 	%r10658, [%r11183+6152];
	ld.shared.u32 	%r10662, [%r11183+6168];
	ld.shared.u32 	%r10666, [%r11183+6156];
	ld.shared.u32 	%r10670, [%r11183+6172];
	ld.shared.u32 	%r11581, [%r11174+-12672];
	and.b32  	%r10641, %r11581, 252645135;
	shr.u32 	%r11582, %r11581, 4;
	and.b32  	%r10645, %r11582, 252645135;
	// begin inline asm
	dp4a.s32.s32 %r10640, %r10641, %r10642, %r11139;
	// end inline asm
	// begin inline asm
	dp4a.s32.s32 %r10644, %r10645, %r10646, %r10640;
	// end inline asm
	ld.shared.u32 	%r11583, [%r11174+-12668];
	and.b32  	%r10649, %r11583, 252645135;
	shr.u32 	%r11584, %r11583, 4;
	and.b32  	%r10653, %r11584, 252645135;
	// begin inline asm
	dp4a.s32.s32 %r10648, %r10649, %r10650, %r10644;
	// end inline asm
	// begin inline asm
	dp4a.s32.s32 %r10652, %r10653, %r10654, %r10648;
	// end inline asm
	ld.shared.u32 	%r11585, [%r11174+-12664];
	and.b32  	%r10657, %r11585, 252645135;
	shr.u32 	%r11586, %r11585, 4;
	and.b32  	%r10661, %r11586, 252645135;
	// begin inline asm
	dp4a.s32.s32 %r10656, %r10657, %r10658, %r10652;
	// end inline asm
	// begin inline asm
	dp4a.s32.s32 %r10660, %r10661, %r10662, %r10656;
	// end inline asm
	ld.shared.u32 	%r11587, [%r11174+-12660];
	and.b32  	%r10665, %r11587, 252645135;
	shr.u32 	%r11588, %r11587, 4;
	and.b32  	%r10669, %r11588, 252645135;
	// begin inline asm
	dp4a.s32.s32 %r10664, %r10665, %r10666, %r10660;
	// end inline asm
	// begin inline asm
	dp4a.s32.s32 %r10668, %r10669, %r10670, %r10664;
	// end inline asm
	ld.shared.u32 	%r10673, [%r11178+768];
	// begin inline asm
	{.reg .f16 low,high;
  mov.b32 {low,high},%r10673;
  cvt.f32.f16 %f1893, low;}

	// end inline asm
	// begin inline asm
	{.reg .f16 low,high;
  mov.b32 {low,high},%r10673;
  cvt.f32.f16 %f1894, high;}

	// end inline asm
	ld.shared.f32 	%f2125, [%r11187];
	cvt.rn.f32.s32 	%f2126, %r10668;
	mul.f32 	%f2127, %f1893, %f2126;
	mul.f32 	%f2128, %f1894, 0f41000000;
	sub.f32 	%f2129, %f2127, %f2128;
	fma.rn.f32 	%f2632, %f2125, %f2129, %f2632;
	ld.shared.u32 	%r10676, [%r11183+6144];
	ld.shared.u32 	%r10680, [%r11183+6160];
	ld.shared.u32 	%r10684, [%r11183+6148];
	ld.shared.u32 	%r10688, [%r11183+6164];
	ld.shared.u32 	%r10692, [%r11183+6152];
	ld.shared.u32 	%r10696, [%r11183+6168];
	ld.shared.u32 	%r10700, [%r11183+6156];
	ld.shared.u32 	%r10704, [%r11183+6172];
	ld.shared.u32 	%r11589, [%r11174+-8448];
	and.b32  	%r10675, %r11589, 252645135;
	shr.u32 	%r11590, %r11589, 4;
	and.b32  	%r10679, %r11590, 252645135;
	// begin inline asm
	dp4a.s32.s32 %r10674, %r10675, %r10676, %r11139;
	// end inline asm
	// begin inline asm
	dp4a.s32.s32 %r10678, %r10679, %r10680, %r10674;
	// end inline asm
	ld.shared.u32 	%r11591, [%r11174+-8444];
	and.b32  	%r10683, %r11591, 252645135;
	shr.u32 	%r11592, %r11591, 4;
	and.b32  	%r10687, %r11592, 252645135;
	// begin inline asm
	dp4a.s32.s32 %r10682, %r10683, %r10684, %r10678;
	// end inline asm
	// begin inline asm
	dp4a.s32.s32 %r10686, %r10687, %r10688, %r10682;
	// end inline asm
	ld.shared.u32 	%r11593, [%r11174+-8440];
	and.b32  	%r10691, %r11593, 252645135;
	shr.u32 	%r11594, %r11593, 4;
	and.b32  	%r10695, %r11594, 252645135;
	// begin inline asm
	dp4a.s32.s32 %r10690, %r10691, %r10692, %r10686;
	// end inline asm
	// begin inline asm
	dp4a.s32.s32 %r10694, %r10695, %r10696, %r10690;
	// end inline asm
	ld.shared.u32 	%r11595, [%r11174+-8436];
	and.b32  	%r10699, %r11595, 252645135;
	shr.u32 	%r11596, %r11595, 4;
	and.b32  	%r10703, %r11596, 252645135;
	// begin inline asm
	dp4a.s32.s32 %r10698, %r10699, %r10700, %r10694;
	// end inline asm
	// begin inline asm
	dp4a.s32.s32 %r10702, %r10703, %r10704, %r10698;
	// end inline asm
	ld.shared.f32 	%f2130, [%r11198];
	cvt.rn.f32.s32 	%f2131, %r10702;
	mul.f32 	%f2132, %f1893, %f2131;
	sub.f32 	%f2133, %f2132, %f2128;
	fma.rn.f32 	%f2616, %f2130, %f2133, %f2616;
	ld.shared.u32 	%r10708, [%r11183+6144];
	ld.shared.u32 	%r10712, [%r11183+6160];
	ld.shared.u32 	%r10716, [%r11183+6148];
	ld.shared.u32 	%r10720, [%r11183+6164];
	ld.shared.u32 	%r10724, [%r11183+6152];
	ld.shared.u32 	%r10728, [%r11183+6168];
	ld.shared.u32 	%r10732, [%r11183+6156];
	ld.shared.u32 	%r10736, [%r11183+6172];
	ld.shared.u32 	%r11597, [%r11174+-4224];
	and.b32  	%r10707, %r11597, 252645135;
	shr.u32 	%r11598, %r11597, 4;
	and.b32  	%r10711, %r11598, 252645135;
	// begin inline asm
	dp4a.s32.s32 %r10706, %r10707, %r10708, %r11139;
	// end inline asm
	// begin inline asm
	dp4a.s32.s32 %r10710, %r10711, %r10712, %r10706;
	// end inline asm
	ld.shared.u32 	%r11599, [%r11174+-4220];
	and.b32  	%r10715, %r11599, 252645135;
	shr.u32 	%r11600, %r11599, 4;
	and.b32  	%r10719, %r11600, 252645135;
	// begin inline asm
	dp4a.s32.s32 %r10714, %r10715, %r10716, %r10710;
	// end inline asm
	// begin inline asm
	dp4a.s32.s32 %r10718, %r10719, %r10720, %r10714;
	// end inline asm
	ld.shared.u32 	%r11601, [%r11174+-4216];
	and.b32  	%r10723, %r11601, 252645135;
	shr.u32 	%r11602, %r11601, 4;
	and.b32  	%r10727, %r11602, 252645135;
	// begin inline asm
	dp4a.s32.s32 %r10722, %r10723, %r10724, %r10718;
	// end inline asm
	// begin inline asm
	dp4a.s32.s32 %r10726, %r10727, %r10728, %r10722;
	// end inline asm
	ld.shared.u32 	%r11603, [%r11174+-4212];
	and.b32  	%r10731, %r11603, 252645135;
	shr.u32 	%r11604, %r11603, 4;
	and.b32  	%r10735, %r11604, 252645135;
	// begin inline asm
	dp4a.s32.s32 %r10730, %r10731, %r10732, %r10726;
	// end inline asm
	// begin inline asm
	dp4a.s32.s32 %r10734, %r10735, %r10736, %r10730;
	// end inline asm
	ld.shared.u32 	%r10739, [%r11178+768];
	// begin inline asm
	{.reg .f16 low,high;
  mov.b32 {low,high},%r10739;
  cvt.f32.f16 %f1895, low;}

	// end inline asm
	// begin inline asm
	{.reg .f16 low,high;
  mov.b32 {low,high},%r10739;
  cvt.f32.f16 %f1896, high;}

	// end inline asm
	ld.shared.f32 	%f2134, [%r11209];
	cvt.rn.f32.s32 	%f2135, %r10734;
	mul.f32 	%f2136, %f1895, %f2135;
	mul.f32 	%f2137, %f1896, 0f41000000;
	sub.f32 	%f2138, %f2136, %f2137;
	fma.rn.f32 	%f2600, %f2134, %f2138, %f2600;
	ld.shared.u32 	%r10742, [%r11183+6144];
	ld.shared.u32 	%r10746, [%r11183+6160];
	ld.shared.u32 	%r10750, [%r11183+6148];
	ld.shared.u32 	%r10754, [%r11183+6164];
	ld.shared.u32 	%r10758, [%r11183+6152];
	ld.shared.u32 	%r10762, [%r11183+6168];
	ld.shared.u32 	%r10766, [%r11183+6156];
	ld.shared.u32 	%r10770, [%r11183+6172];
	ld.shared.u32 	%r11605, [%r11174];
	and.b32  	%r10741, %r11605, 252645135;
	shr.u32 	%r11606, %r11605, 4;
	and.b32  	%r10745, %r11606, 252645135;
	// begin inline asm
	dp4a.s32.s32 %r10740, %r10741, %r10742, %r11139;
	// end inline asm
	// begin inline asm
	dp4a.s32.s32 %r10744, %r10745, %r10746, %r10740;
	// end inline asm
	ld.shared.u32 	%r11607, [%r11174+4];
	and.b32  	%r10749, %r11607, 252645135;
	shr.u32 	%r11608, %r11607, 4;
	and.b32  	%r10753, %r11608, 252645135;
	// begin inline asm
	dp4a.s32.s32 %r10748, %r10749, %r10750, %r10744;
	// end inline asm
	// begin inline asm
	dp4a.s32.s32 %r10752, %r10753, %r10754, %r10748;
	// end inline asm
	ld.shared.u32 	%r11609, [%r11174+8];
	and.b32  	%r10757, %r11609, 252645135;
	shr.u32 	%r11610, %r11609, 4;
	and.b32  	%r10761, %r11610, 252645135;
	// begin inline asm
	dp4a.s32.s32 %r10756, %r10757, %r10758, %r10752;
	// end inline asm
	// begin inline asm
	dp4a.s32.s32 %r10760, %r10761, %r10762, %r10756;
	// end inline asm
	ld.shared.u32 	%r11611, [%r11174+12];
	and.b32  	%r10765, %r11611, 252645135;
	shr.u32 	%r11612, %r11611, 4;
	and.b32  	%r10769, %r11612, 252645135;
	// begin inline asm
	dp4a.s32.s32 %r10764, %r10765, %r10766, %r10760;
	// end inline asm
	// begin inline asm
	dp4a.s32.s32 %r10768, %r10769, %r10770, %r10764;
	// end inline asm
	ld.shared.f32 	%f2139, [%r11220];
	cvt.rn.f32.s32 	%f2140, %r10768;
	mul.f32 	%f2141, %f1895, %f2140;
	sub.f32 	%f2142, %f2141, %f2137;
	fma.rn.f32 	%f2584, %f2139, %f2142, %f2584;
	ld.shared.u32 	%r10774, [%r11183+6656];
	ld.shared.u32 	%r10778, [%r11183+6672];
	ld.shared.u32 	%r10782, [%r11183+6660];
	ld.shared.u32 	%r10786, [%r11183+6676];
	ld.shared.u32 	%r10790, [%r11183+6664];
	ld.shared.u32 	%r10794, [%r11183+6680];
	ld.shared.u32 	%r10798, [%r11183+6668];
	ld.shared.u32 	%r10802, [%r11183+6684];
	ld.shared.u32 	%r11613, [%r11174+-12672];
	and.b32  	%r10773, %r11613, 252645135;
	shr.u32 	%r11614, %r11613, 4;
	and.b32  	%r10777, %r11614, 252645135;
	// begin inline asm
	dp4a.s32.s32 %r10772, %r10773, %r10774, %r11139;
	// end inline asm
	// begin inline asm
	dp4a.s32.s32 %r10776, %r10777, %r10778, %r10772;
	// end inline asm
	ld.shared.u32 	%r11615, [%r11174+-12668];
	and.b32  	%r10781, %r11615, 252645135;
	shr.u32 	%r11616, %r11615, 4;
	and.b32  	%r10785, %r11616, 252645135;
	// begin inline asm
	dp4a.s32.s32 %r10780, %r10781, %r10782, %r10776;
	// end inline asm
	// begin inline asm
	dp4a.s32.s32 %r10784, %r10785, %r10786, %r10780;
	// end inline asm
	ld.shared.u32 	%r11617, [%r11174+-12664];
	and.b32  	%r10789, %r11617, 252645135;
	shr.u32 	%r11618, %r11617, 4;
	and.b32  	%r10793, %r11618, 252645135;
	// begin inline asm
	dp4a.s32.s32 %r10788, %r10789, %r10790, %r10784;
	// end inline asm
	// begin inline asm
	dp4a.s32.s32 %r10792, %r10793, %r10794, %r10788;
	// end inline asm
	ld.shared.u32 	%r11619, [%r11174+-12660];
	and.b32  	%r10797, %r11619, 252645135;
	shr.u32 	%r11620, %r11619, 4;
	and.b32  	%r10801, %r11620, 252645135;
	// begin inline asm
	dp4a.s32.s32 %r10796, %r10797, %r10798, %r10792;
	// end inline asm
	// begin inline asm
	dp4a.s32.s32 %r10800, %r10801, %r10802, %r10796;
	// end inline asm
	ld.shared.u32 	%r10805, [%r11178+832];
	// begin inline asm
	{.reg .f16 low,high;
  mov.b32 {low,high},%r10805;
  cvt.f32.f16 %f1897, low;}

	// end inline asm
	// begin inline asm
	{.reg .f16 low,high;
  mov.b32 {low,high},%r10805;
  cvt.f32.f16 %f1898, high;}

	// end inline asm
	ld.shared.f32 	%f2143, [%r11187];
	cvt.rn.f32.s32 	%f2144, %r10800;
	mul.f32 	%f2145, %f1897, %f2144;
	mul.f32 	%f2146, %f1898, 0f41000000;
	sub.f32 	%f2147, %f2145, %f2146;
	fma.rn.f32 	%f2631, %f2143, %f2147, %f2631;
	ld.shared.u32 	%r10808, [%r11183+6656];
	ld.shared.u32 	%r10812, [%r11183+6672];
	ld.shared.u32 	%r10816, [%r11183+6660];
	ld.shared.u32 	%r10820, [%r11183+6676];
	ld.shared.u32 	%r10824, [%r11183+6664];
	ld.shared.u32 	%r10828, [%r11183+6680];
	ld.shared.u32 	%r10832, [%r11183+6668];
	ld.shared.u32 	%r10836, [%r11183+6684];
	ld.shared.u32 	%r11621, [%r11174+-8448];
	and.b32  	%r10807, %r11621, 252645135;
	shr.u32 	%r11622, %r11621, 4;
	and.b32  	%r10811, %r11622, 252645135;
	// begin inline asm
	dp4a.s32.s32 %r10806, %r10807, %r10808, %r11139;
	// end inline asm
	// begin inline asm
	dp4a.s32.s32 %r10810, %r10811, %r10812, %r10806;
	// end inline asm
	ld.shared.u32 	%r11623, [%r11174+-8444];
	and.b32  	%r10815, %r11623, 252645135;
	shr.u32 	%r11624, %r11623, 4;
	and.b32  	%r10819, %r11624, 252645135;
	// begin inline asm
	dp4a.s32.s32 %r10814, %r10815, %r10816, %r10810;
	// end inline asm
	// begin inline asm
	dp4a.s32.s32 %r10818, %r10819, %r10820, %r10814;
	// end inline asm
	ld.shared.u32 	%r11625, [%r11174+-8440];
	and.b32  	%r10823, %r11625, 252645135;
	shr.u32 	%r11626, %r11625, 4;
	and.b32  	%r10827, %r11626, 252645135;
	// begin inline asm
	dp4a.s32.s32 %r10822, %r10823, %r10824, %r10818;
	// end inline asm
	// begin inline asm
	dp4a.s32.s32 %r10826, %r10827, %r10828, %r10822;
	// end inline asm
	ld.shared.u32 	%r11627, [%r11174+-8436];
	and.b32  	%r10831, %r11627, 252645135;
	shr.u32 	%r11628, %r11627, 4;
	and.b32  	%r10835, %r11628, 252645135;
	// begin inline asm
	dp4a.s32.s32 %r10830, %r10831, %r10832, %r10826;
	// end inline asm
	// begin inline asm
	dp4a.s32.s32 %r10834, %r10835, %r10836, %r10830;
	// end inline asm
	ld.shared.f32 	%f2148, [%r11198];
	cvt.rn.f32.s32 	%f2149, %r10834;
	mul.f32 	%f2150, %f1897, %f2149;
	sub.f32 	%f2151, %f2150, %f2146;
	fma.rn.f32 	%f2615, %f2148, %f2151, %f2615;
	ld.shared.u32 	%r10840, [%r11183+6656];
	ld.shared.u32 	%r10844, [%r11183+6672];
	ld.shared.u32 	%r10848, [%r11183+6660];
	ld.shared.u32 	%r10852, [%r11183+6676];
	ld.shared.u32 	%r10856, [%r11183+6664];
	ld.shared.u32 	%r10860, [%r11183+6680];
	ld.shared.u32 	%r10864, [%r11183+6668];
	ld.shared.u32 	%r10868, [%r11183+6684];
	ld.shared.u32 	%r11629, [%r11174+-4224];
	and.b32  	%r10839, %r11629, 252645135;
	shr.u32 	%r11630, %r11629, 4;
	and.b32  	%r10843, %r11630, 252645135;
	// begin inline asm
	dp4a.s32.s32 %r10838, %r10839, %r10840, %r11139;
	// end inline asm
	// begin inline asm
	dp4a.s32.s32 %r10842, %r10843, %r10844, %r10838;
	// end inline asm
	ld.shared.u32 	%r11631, [%r11174+-4220];
	and.b32  	%r10847, %r11631, 252645135;
	shr.u32 	%r11632, %r11631, 4;
	and.b32  	%r10851, %r11632, 252645135;
	// begin inline asm
	dp4a.s32.s32 %r10846, %r10847, %r10848, %r10842;
	// end inline asm
	// begin inline asm
	dp4a.s32.s32 %r10850, %r10851, %r10852, %r10846;
	// end inline asm
	ld.shared.u32 	%r11633, [%r11174+-4216];
	and.b32  	%r10855, %r11633, 252645135;
	shr.u32 	%r11634, %r11633, 4;
	and.b32  	%r10859, %r11634, 252645135;
	// begin inline asm
	dp4a.s32.s32 %r10854, %r10855, %r10856, %r10850;
	// end inline asm
	// begin inline asm
	dp4a.s32.s32 %r10858, %r10859, %r10860, %r10854;
	// end inline asm
	ld.shared.u32 	%r11635, [%r11174+-4212];
	and.b32  	%r10863, %r11635, 252645135;
	shr.u32 	%r11636, %r11635, 4;
	and.b32  	%r10867, %r11636, 252645135;
	// begin inline asm
	dp4a.s32.s32 %r10862, %r10863, %r10864, %r10858;
	// end inline asm
	// begin inline asm
	dp4a.s32.s32 %r10866, %r10867, %r10868, %r10862;
	// end inline asm
	ld.shared.u32 	%r10871, [%r11178+832];
	// begin inline asm
	{.reg .f16 low,high;
  mov.b32 {low,high},%r10871;
  cvt.f32.f16 %f1899, low;}

	// end inline asm
	// begin inline asm
	{.reg .f16 low,high;
  mov.b32 {low,high},%r10871;
  cvt.f32.f16 %f1900, high;}

	// end inline asm
	ld.shared.f32 	%f2152, [%r11209];
	cvt.rn.f32.s32 	%f2153, %r10866;
	mul.f32 	%f2154, %f1899, %f2153;
	mul.f32 	%f2155, %f1900, 0f41000000;
	sub.f32 	%f2156, %f2154, %f2155;
	fma.rn.f32 	%f2599, %f2152, %f2156, %f2599;
	ld.shared.u32 	%r10874, [%r11183+6656];
	ld.shared.u32 	%r10878, [%r11183+6672];
	ld.shared.u32 	%r10882, [%r11183+6660];
	ld.shared.u32 	%r10886, [%r11183+6676];
	ld.shared.u32 	%r10890, [%r11183+6664];
	ld.shared.u32 	%r10894, [%r11183+6680];
	ld.shared.u32 	%r10898, [%r11183+6668];
	ld.shared.u32 	%r10902, [%r11183+6684];
	ld.shared.u32 	%r11637, [%r11174];
	and.b32  	%r10873, %r11637, 252645135;
	shr.u32 	%r11638, %r11637, 4;
	and.b32  	%r10877, %r11638, 252645135;
	// begin inline asm
	dp4a.s32.s32 %r10872, %r10873, %r10874, %r11139;
	// end inline asm
	// begin inline asm
	dp4a.s32.s32 %r10876, %r10877, %r10878, %r10872;
	// end inline asm
	ld.shared.u32 	%r11639, [%r11174+4];
	and.b32  	%r10881, %r11639, 252645135;
	shr.u32 	%r11640, %r11639, 4;
	and.b32  	%r10885, %r11640, 252645135;
	// begin inline asm
	dp4a.s32.s32 %r10880, %r10881, %r10882, %r10876;
	// end inline asm
	// begin inline asm
	dp4a.s32.s32 %r10884, %r10885, %r10886, %r10880;
	// end inline asm
	ld.shared.u32 	%r11641, [%r11174+8];
	and.b32  	%r10889, %r11641, 252645135;
	shr.u32 	%r11642, %r11641, 4;
	and.b32  	%r10893, %r11642, 252645135;
	// begin inline asm
	dp4a.s32.s32 %r10888, %r10889, %r10890, %r10884;
	// end inline asm
	// begin inline asm
	dp4a.s32.s32 %r10892, %r10893, %r10894, %r10888;
	// end inline asm
	ld.shared.u32 	%r11643, [%r11174+12];
	and.b32  	%r10897, %r11643, 252645135;
	shr.u32 	%r11644, %r11643, 4;
	and.b32  	%r10901, %r11644, 252645135;
	// begin inline asm
	dp4a.s32.s32 %r10896, %r10897, %r10898, %r10892;
	// end inline asm
	// begin inline asm
	dp4a.s32.s32 %r10900, %r10901, %r10902, %r10896;
	// end inline asm
	ld.shared.f32 	%f2157, [%r11220];
	cvt.rn.f32.s32 	%f2158, %r10900;
	mul.f32 	%f2159, %f1899, %f2158;
	sub.f32 	%f2160, %f2159, %f2155;
	fma.rn.f32 	%f2583, %f2157, %f2160, %f2583;
	ld.shared.u32 	%r10906, [%r11183+7168];
	ld.shared.u32 	%r10910, [%r11183+7184];
	ld.shared.u32 	%r10914, [%r11183+7172];
	ld.shared.u32 	%r10918, [%r11183+7188];
	ld.shared.u32 	%r10922, [%r11183+7176];
	ld.shared.u32 	%r10926, [%r11183+7192];
	ld.shared.u32 	%r10930, [%r11183+7180];
	ld.shared.u32 	%r10934, [%r11183+7196];
	ld.shared.u32 	%r11645, [%r11174+-12672];
	and.b32  	%r10905, %r11645, 252645135;
	shr.u32 	%r11646, %r11645, 4;
	and.b32  	%r10909, %r11646, 252645135;
	// begin inline asm
	dp4a.s32.s32 %r10904, %r10905, %r10906, %r11139;
	// end inline asm
	// begin inline asm
	dp4a.s32.s32 %r10908, %r10909, %r10910, %r10904;
	// end inline asm
	ld.shared.u32 	%r11647, [%r11174+-12668];
	and.b32  	%r10913, %r11647, 252645135;
	shr.u32 	%r11648, %r11647, 4;
	and.b32  	%r10917, %r11648, 252645135;
	// begin inline asm
	dp4a.s32.s32 %r10912, %r10913, %r10914, %r10908;
	// end inline asm
	// begin inline asm
	dp4a.s32.s32 %r10916, %r10917, %r10918, %r10912;
	// end inline asm
	ld.shared.u32 	%r11649, [%r11174+-12664];
	and.b32  	%r10921, %r11649, 252645135;
	shr.u32 	%r11650, %r11649, 4;
	and.b32  	%r10925, %r11650, 252645135;
	// begin inline asm
	dp4a.s32.s32 %r10920, %r10921, %r10922, %r10916;
	// end inline asm
	// begin inline asm
	dp4a.s32.s32 %r10924, %r10925, %r10926, %r10920;
	// end inline asm
	ld.shared.u32 	%r11651, [%r11174+-12660];
	and.b32  	%r10929, %r11651, 252645135;
	shr.u32 	%r11652, %r11651, 4;
	and.b32  	%r10933, %r11652, 252645135;
	// begin inline asm
	dp4a.s32.s32 %r10928, %r10929, %r10930, %r10924;
	// end inline asm
	// begin inline asm
	dp4a.s32.s32 %r10932, %r10933, %r10934, %r10928;
	// end inline asm
	ld.shared.u32 	%r10937, [%r11178+896];
	// begin inline asm
	{.reg .f16 low,high;
  mov.b32 {low,high},%r10937;
  cvt.f32.f16 %f1901, low;}

	// end inline asm
	// begin inline asm
	{.reg .f16 low,high;
  mov.b32 {low,high},%r10937;
  cvt.f32.f16 %f1902, high;}

	// end inline asm
	ld.shared.f32 	%f2161, [%r11187];
	cvt.rn.f32.s32 	%f2162, %r10932;
	mul.f32 	%f2163, %f1901, %f2162;
	mul.f32 	%f2164, %f1902, 0f41000000;
	sub.f32 	%f2165, %f2163, %f2164;
	fma.rn.f32 	%f2630, %f2161, %f2165, %f2630;
	ld.shared.u32 	%r10940, [%r11183+7168];
	ld.shared.u32 	%r10944, [%r11183+7184];
	ld.shared.u32 	%r10948, [%r11183+7172];
	ld.shared.u32 	%r10952, [%r11183+7188];
	ld.shared.u32 	%r10956, [%r11183+7176];
	ld.shared.u32 	%r10960, [%r11183+7192];
	ld.shared.u32 	%r10964, [%r11183+7180];
	ld.shared.u32 	%r10968, [%r11183+7196];
	ld.shared.u32 	%r11653, [%r11174+-8448];
	and.b32  	%r10939, %r11653, 252645135;
	shr.u32 	%r11654, %r11653, 4;
	and.b32  	%r10943, %r11654, 252645135;
	// begin inline asm
	dp4a.s32.s32 %r10938, %r10939, %r10940, %r11139;
	// end inline asm
	// begin inline asm
	dp4a.s32.s32 %r10942, %r10943, %r10944, %r10938;
	// end inline asm
	ld.shared.u32 	%r11655, [%r11174+-8444];
	and.b32  	%r10947, %r11655, 252645135;
	shr.u32 	%r11656, %r11655, 4;
	and.b32  	%r10951, %r11656, 252645135;
	// begin inline asm
	dp4a.s32.s32 %r10946, %r10947, %r10948, %r10942;
	// end inline asm
	// begin inline asm
	dp4a.s32.s32 %r10950, %r10951, %r10952, %r10946;
	// end inline asm
	ld.shared.u32 	%r11657, [%r11174+-8440];
	and.b32  	%r10955, %r11657, 252645135;
	shr.u32 	%r11658, %r11657, 4;
	and.b32  	%r10959, %r11658, 252645135;
	// begin inline asm
	dp4a.s32.s32 %r10954, %r10955, %r10956, %r10950;
	// end inline asm
	// begin inline asm
	dp4a.s32.s32 %r10958, %r10959, %r10960, %r10954;
	// end inline asm
	ld.shared.u32 	%r11659, [%r11174+-8436];
	and.b32  	%r10963, %r11659, 252645135;
	shr.u32 	%r11660, %r11659, 4;
	and.b32  	%r10967, %r11660, 252645135;
	// begin inline asm
	dp4a.s32.s32 %r10962, %r10963, %r10964, %r10958;
	// end inline asm
	// begin inline asm
	dp4a.s32.s32 %r10966, %r10967, %r10968, %r10962;
	// end inline asm
	ld.shared.f32 	%f2166, [%r11198];
	cvt.rn.f32.s32 	%f2167, %r10966;
	mul.f32 	%f2168, %f1901, %f2167;
	sub.f32 	%f2169, %f2168, %f2164;
	fma.rn.f32 	%f2614, %f2166, %f2169, %f2614;
	ld.shared.u32 	%r10972, [%r11183+7168];
	ld.shared.u32 	%r10976, [%r11183+7184];
	ld.shared.u32 	%r10980, [%r11183+7172];
	ld.shared.u32 	%r10984, [%r11183+7188];
	ld.shared.u32 	%r10988, [%r11183+7176];
	ld.shared.u32 	%r10992, [%r11183+7192];
	ld.shared.u32 	%r10996, [%r11183+7180];
	ld.shared.u32 	%r11000, [%r11183+7196];
	ld.shared.u32 	%r11661, [%r11174+-4224];
	and.b32  	%r10971, %r11661, 252645135;
	shr.u32 	%r11662, %r11661, 4;
	and.b32  	%r10975, %r11662, 252645135;
	// begin inline asm
	dp4a.s32.s32 %r10970, %r10971, %r10972, %r11139;
	// end inline asm
	// begin inline asm
	dp4a.s32.s32 %r10974, %r10975, %r10976, %r10970;
	// end inline asm
	ld.shared.u32 	%r11663, [%r11174+-4220];
	and.b32  	%r10979, %r11663, 252645135;
	shr.u32 	%r11664, %r11663, 4;
	and.b32  	%r10983, %r11664, 252645135;
	// begin inline asm
	dp4a.s32.s32 %r10978, %r10979, %r10980, %r10974;
	// end inline asm
	// begin inline asm
	dp4a.s32.s32 %r10982, %r10983, %r10984, %r10978;
	// end inline asm
	ld.shared.u32 	%r11665, [%r11174+-4216];
	and.b32  	%r10987, %r11665, 252645135;
	shr.u32 	%r11666, %r11665, 4;
	and.b32  	%r10991, %r11666, 252645135;
	// begin inline asm
	dp4a.s32.s32 %r10986, %r10987, %r10988, %r10982;
	// end inline asm
	// begin inline asm
	dp4a.s32.s32 %r10990, %r10991, %r10992, %r10986;
	// end inline asm
	ld.shared.u32 	%r11667, [%r11174+-4212];
	and.b32  	%r10995, %r11667, 252645135;
	shr.u32 	%r11668, %r11667, 4;
	and.b32  	%r10999, %r11668, 252645135;
	// begin inline asm
	dp4a.s32.s32 %r10994, %r10995, %r10996, %r10990;
	// end inline asm
	// begin inline asm
	dp4a.s32.s32 %r10998, %r10999, %r11000, %r10994;
	// end inline asm
	ld.shared.u32 	%r11003, [%r11178+896];
	// begin inline asm
	{.reg .f16 low,high;
  mov.b32 {low,high},%r11003;
  cvt.f32.f16 %f1903, low;}

	// end inline asm
	// begin inline asm
	{.reg .f16 low,high;
  mov.b32 {low,high},%r11003;
  cvt.f32.f16 %f1904, high;}

	// end inline asm
	ld.shared.f32 	%f2170, [%r11209];
	cvt.rn.f32.s32 	%f2171, %r10998;
	mul.f32 	%f2172, %f1903, %f2171;
	mul.f32 	%f2173, %f1904, 0f41000000;
	sub.f32 	%f2174, %f2172, %f2173;
	fma.rn.f32 	%f2598, %f2170, %f2174, %f2598;
	ld.shared.u32 	%r11006, [%r11183+7168];
	ld.shared.u32 	%r11010, [%r11183+7184];
	ld.shared.u32 	%r11014, [%r11183+7172];
	ld.shared.u32 	%r11018, [%r11183+7188];
	ld.shared.u32 	%r11022, [%r11183+7176];
	ld.shared.u32 	%r11026, [%r11183+7192];
	ld.shared.u32 	%r11030, [%r11183+7180];
	ld.shared.u32 	%r11034, [%r11183+7196];
	ld.shared.u32 	%r11669, [%r11174];
	and.b32  	%r11005, %r11669, 252645135;
	shr.u32 	%r11670, %r11669, 4;
	and.b32  	%r11009, %r11670, 252645135;
	// begin inline asm
	dp4a.s32.s32 %r11004, %r11005, %r11006, %r11139;
	// end inline asm
	// begin inline asm
	dp4a.s32.s32 %r11008, %r11009, %r11010, %r11004;
	// end inline asm
	ld.shared.u32 	%r11671, [%r11174+4];
	and.b32  	%r11013, %r11671, 252645135;
	shr.u32 	%r11672, %r11671, 4;
	and.b32  	%r11017, %r11672, 252645135;
	// begin inline asm
	dp4a.s32.s32 %r11012, %r11013, %r11014, %r11008;
	// end inline asm
	// begin inline asm
	dp4a.s32.s32 %r11016, %r11017, %r11018, %r11012;
	// end inline asm
	ld.shared.u32 	%r11673, [%r11174+8];
	and.b32  	%r11021, %r11673, 252645135;
	shr.u32 	%r11674, %r11673, 4;
	and.b32  	%r11025, %r11674, 252645135;
	// begin inline asm
	dp4a.s32.s32 %r11020, %r11021, %r11022, %r11016;
	// end inline asm
	// begin inline asm
	dp4a.s32.s32 %r11024, %r11025, %r11026, %r11020;
	// end inline asm
	ld.shared.u32 	%r11675, [%r11174+12];
	and.b32  	%r11029, %r11675, 252645135;
	shr.u32 	%r11676, %r11675, 4;
	and.b32  	%r11033, %r11676, 252645135;
	// begin inline asm
	dp4a.s32.s32 %r11028, %r11029, %r11030, %r11024;
	// end inline asm
	// begin inline asm
	dp4a.s32.s32 %r11032, %r11033, %r11034, %r11028;
	// end inline asm
	ld.shared.f32 	%f2175, [%r11220];
	cvt.rn.f32.s32 	%f2176, %r11032;
	mul.f32 	%f2177, %f1903, %f2176;
	sub.f32 	%f2178, %f2177, %f2173;
	fma.rn.f32 	%f2582, %f2175, %f2178, %f2582;
	ld.shared.u32 	%r11038, [%r11183+7680];
	ld.shared.u32 	%r11042, [%r11183+7696];
	ld.shared.u32 	%r11046, [%r11183+7684];
	ld.shared.u32 	%r11050, [%r11183+7700];
	ld.shared.u32 	%r11054, [%r11183+7688];
	ld.shared.u32 	%r11058, [%r11183+7704];
	ld.shared.u32 	%r11062, [%r11183+7692];
	ld.shared.u32 	%r11066, [%r11183+7708];
	ld.shared.u32 	%r11677, [%r11174+-12672];
	and.b32  	%r11037, %r11677, 252645135;
	shr.u32 	%r11678, %r11677, 4;
	and.b32  	%r11041, %r11678, 252645135;
	// begin inline asm
	dp4a.s32.s32 %r11036, %r11037, %r11038, %r11139;
	// end inline asm
	// begin inline asm
	dp4a.s32.s32 %r11040, %r11041, %r11042, %r11036;
	// end inline asm
	ld.shared.u32 	%r11679, [%r11174+-12668];
	and.b32  	%r11045, %r11679, 252645135;
	shr.u32 	%r11680, %r11679, 4;
	and.b32  	%r11049, %r11680, 252645135;
	// begin inline asm
	dp4a.s32.s32 %r11044, %r11045, %r11046, %r11040;
	// end inline asm
	// begin inline asm
	dp4a.s32.s32 %r11048, %r11049, %r11050, %r11044;
	// end inline asm
	ld.shared.u32 	%r11681, [%r11174+-12664];
	and.b32  	%r11053, %r11681, 252645135;
	shr.u32 	%r11682, %r11681, 4;
	and.b32  	%r11057, %r11682, 252645135;
	// begin inline asm
	dp4a.s32.s32 %r11052, %r11053, %r11054, %r11048;
	// end inline asm
	// begin inline asm
	dp4a.s32.s32 %r11056, %r11057, %r11058, %r11052;
	// end inline asm
	ld.shared.u32 	%r11683, [%r11174+-12660];
	and.b32  	%r11061, %r11683, 252645135;
	shr.u32 	%r11684, %r11683, 4;
	and.b32  	%r11065, %r11684, 252645135;
	// begin inline asm
	dp4a.s32.s32 %r11060, %r11061, %r11062, %r11056;
	// end inline asm
	// begin inline asm
	dp4a.s32.s32 %r11064, %r11065, %r11066, %r11060;
	// end inline asm
	ld.shared.u32 	%r11069, [%r11178+960];
	// begin inline asm
	{.reg .f16 low,high;
  mov.b32 {low,high},%r11069;
  cvt.f32.f16 %f1905, low;}

	// end inline asm
	// begin inline asm
	{.reg .f16 low,high;
  mov.b32 {low,high},%r11069;
  cvt.f32.f16 %f1906, high;}

	// end inline asm
	ld.shared.f32 	%f2179, [%r11187];
	cvt.rn.f32.s32 	%f2180, %r11064;
	mul.f32 	%f2181, %f1905, %f2180;
	mul.f32 	%f2182, %f1906, 0f41000000;
	sub.f32 	%f2183, %f2181, %f2182;
	fma.rn.f32 	%f2629, %f2179, %f2183, %f2629;
	ld.shared.u32 	%r11072, [%r11183+7680];
	ld.shared.u32 	%r11076, [%r11183+7696];
	ld.shared.u32 	%r11080, [%r11183+7684];
	ld.shared.u32 	%r11084, [%r11183+7700];
	ld.shared.u32 	%r11088, [%r11183+7688];
	ld.shared.u32 	%r11092, [%r11183+7704];
	ld.shared.u32 	%r11096, [%r11183+7692];
	ld.shared.u32 	%r11100, [%r11183+7708];
	ld.shared.u32 	%r11685, [%r11174+-8448];
	and.b32  	%r11071, %r11685, 252645135;
	shr.u32 	%r11686, %r11685, 4;
	and.b32  	%r11075, %r11686, 252645135;
	// begin inline asm
	dp4a.s32.s32 %r11070, %r11071, %r11072, %r11139;
	// end inline asm
	// begin inline asm
	dp4a.s32.s32 %r11074, %r11075, %r11076, %r11070;
	// end inline asm
	ld.shared.u32 	%r11687, [%r11174+-8444];
	and.b32  	%r11079, %r11687, 252645135;
	shr.u32 	%r11688, %r11687, 4;
	and.b32  	%r11083, %r11688, 252645135;
	// begin inline asm
	dp4a.s32.s32 %r11078, %r11079, %r11080, %r11074;
	// end inline asm
	// begin inline asm
	dp4a.s32.s32 %r11082, %r11083, %r11084, %r11078;
	// end inline asm
	ld.shared.u32 	%r11689, [%r11174+-8440];
	and.b32  	%r11087, %r11689, 252645135;
	shr.u32 	%r11690, %r11689, 4;
	and.b32  	%r11091, %r11690, 252645135;
	// begin inline asm
	dp4a.s32.s32 %r11086, %r11087, %r11088, %r11082;
	// end inline asm
	// begin inline asm
	dp4a.s32.s32 %r11090, %r11091, %r11092, %r11086;
	// end inline asm
	ld.shared.u32 	%r11691, [%r11174+-8436];
	and.b32  	%r11095, %r11691, 252645135;
	shr.u32 	%r11692, %r11691, 4;
	and.b32  	%r11099, %r11692, 252645135;
	// begin inline asm
	dp4a.s32.s32 %r11094, %r11095, %r11096, %r11090;
	// end inline asm
	// begin inline asm
	dp4a.s32.s32 %r11098, %r11099, %r11100, %r11094;
	// end inline asm
	ld.shared.f32 	%f2184, [%r11198];
	cvt.rn.f32.s32 	%f2185, %r11098;
	mul.f32 	%f2186, %f1905, %f2185;
	sub.f32 	%f2187, %f2186, %f2182;
	fma.rn.f32 	%f2613, %f2184, %f2187, %f2613;
	ld.shared.u32 	%r11104, [%r11183+7680];
	ld.shared.u32 	%r11108, [%r11183+7696];
	ld.shared.u32 	%r11112, [%r11183+7684];
	ld.shared.u32 	%r11116, [%r11183+7700];
	ld.shared.u32 	%r11120, [%r11183+7688];
	ld.shared.u32 	%r11124, [%r11183+7704];
	ld.shared.u32 	%r11128, [%r11183+7692];
	ld.shared.u32 	%r11132, [%r11183+7708];
	ld.shared.u32 	%r11693, [%r11174+-4224];
	and.b32  	%r11103, %r11693, 252645135;
	shr.u32 	%r11694, %r11693, 4;
	and.b32  	%r11107, %r11694, 252645135;
	// begin inline asm
	dp4a.s32.s32 %r11102, %r11103, %r11104, %r11139;
	// end inline asm
	// begin inline asm
	dp4a.s32.s32 %r11106, %r11107, %r11108, %r11102;
	// end inline asm
	ld.shared.u32 	%r11695, [%r11174+-4220];
	and.b32  	%r11111, %r11695, 252645135;
	shr.u32 	%r11696, %r11695, 4;
	and.b32  	%r11115, %r11696, 252645135;
	// begin inline asm
	dp4a.s32.s32 %r11110, %r11111, %r11112, %r11106;
	// end inline asm
	// begin inline asm
	dp4a.s32.s32 %r11114, %r11115, %r11116, %r11110;
	// end inline asm
	ld.shared.u32 	%r11697, [%r11174+-4216];
	and.b32  	%r11119, %r11697, 252645135;
	shr.u32 	%r11698, %r11697, 4;
	and.b32  	%r11123, %r11698, 252645135;
	// begin inline asm
	dp4a.s32.s32 %r11118, %r11119, %r11120, %r11114;
	// end inline asm
	// begin inline asm
	dp4a.s32.s32 %r11122, %r11123, %r11124, %r11118;
	// end inline asm
	ld.shared.u32 	%r11699, [%r11174+-4212];
	and.b32  	%r11127, %r11699, 252645135;
	shr.u32 	%r11700, %r11699, 4;
	and.b32  	%r11131, %r11700, 252645135;
	// begin inline asm
	dp4a.s32.s32 %r11126, %r11127, %r11128, %r11122;
	// end inline asm
	// begin inline asm
	dp4a.s32.s32 %r11130, %r11131, %r11132, %r11126;
	// end inline asm
	ld.shared.u32 	%r11135, [%r11178+960];
	// begin inline asm
	{.reg .f16 low,high;
  mov.b32 {low,high},%r11135;
  cvt.f32.f16 %f1907, low;}

	// end inline asm
	// begin inline asm
	{.reg .f16 low,high;
  mov.b32 {low,high},%r11135;
  cvt.f32.f16 %f1908, high;}

	// end inline asm
	ld.shared.f32 	%f2188, [%r11209];
	cvt.rn.f32.s32 	%f2189, %r11130;
	mul.f32 	%f2190, %f1907, %f2189;
	mul.f32 	%f2191, %f1908, 0f41000000;
	sub.f32 	%f2192, %f2190, %f2191;
	fma.rn.f32 	%f2597, %f2188, %f2192, %f2597;
	ld.shared.u32 	%r11138, [%r11183+7680];
	ld.shared.u32 	%r11142, [%r11183+7696];
	ld.shared.u32 	%r11146, [%r11183+7684];
	ld.shared.u32 	%r11150, [%r11183+7700];
	ld.shared.u32 	%r11154, [%r11183+7688];
	ld.shared.u32 	%r11158, [%r11183+7704];
	ld.shared.u32 	%r11162, [%r11183+7692];
	ld.shared.u32 	%r11166, [%r11183+7708];
	ld.shared.u32 	%r11701, [%r11174];
	and.b32  	%r11137, %r11701, 252645135;
	shr.u32 	%r11702, %r11701, 4;
	and.b32  	%r11141, %r11702, 252645135;
	// begin inline asm
	dp4a.s32.s32 %r11136, %r11137, %r11138, %r11139;
	// end inline asm
	// begin inline asm
	dp4a.s32.s32 %r11140, %r11141, %r11142, %r11136;
	// end inline asm
	ld.shared.u32 	%r11703, [%r11174+4];
	and.b32  	%r11145, %r11703, 252645135;
	shr.u32 	%r11704, %r11703, 4;
	and.b32  	%r11149, %r11704, 252645135;
	// begin inline asm
	dp4a.s32.s32 %r11144, %r11145, %r11146, %r11140;
	// end inline asm
	// begin inline asm
	dp4a.s32.s32 %r11148, %r11149, %r11150, %r11144;
	// end inline asm
	ld.shared.u32 	%r11705, [%r11174+8];
	and.b32  	%r11153, %r11705, 252645135;
	shr.u32 	%r11706, %r11705, 4;
	and.b32  	%r11157, %r11706, 252645135;
	// begin inline asm
	dp4a.s32.s32 %r11152, %r11153, %r11154, %r11148;
	// end inline asm
	// begin inline asm
	dp4a.s32.s32 %r11156, %r11157, %r11158, %r11152;
	// end inline asm
	ld.shared.u32 	%r11707, [%r11174+12];
	and.b32  	%r11161, %r11707, 252645135;
	shr.u32 	%r11708, %r11707, 4;
	and.b32  	%r11165, %r11708, 252645135;
	// begin inline asm
	dp4a.s32.s32 %r11160, %r11161, %r11162, %r11156;
	// end inline asm
	// begin inline asm
	dp4a.s32.s32 %r11164, %r11165, %r11166, %r11160;
	// end inline asm
	ld.shared.f32 	%f2193, [%r11220];
	cvt.rn.f32.s32 	%f2194, %r11164;
	mul.f32 	%f2195, %f1907, %f2194;
	sub.f32 	%f2196, %f2195, %f2191;
	fma.rn.f32 	%f2581, %f2193, %f2196, %f2581;
	sub.s32 	%r11709, %r11168, %r11741;
	add.s32 	%r207, %r11709, 4;
	setp.lt.u32 	%p88, %r11741, 28;
	mov.u32 	%r11741, %r207;
	@%p88 bra 	$L__BB2_157;
	bar.sync 	0;
	add.s32 	%r11739, %r11739, 8;
	setp.lt.s32 	%p89, %r11739, %r118;
	@%p89 bra 	$L__BB2_154;
$L__BB2_159:
	mov.u32 	%r11710, %tid.y;
	add.s32 	%r201, %r120, %r11710;
	mov.u32 	%r11711, %tid.x;
	add.s32 	%r202, %r119, %r11711;
	setp.lt.s32 	%p90, %r201, %r225;
	@%p90 bra 	$L__BB2_160;
	bra.uni 	$L__BB2_303;
$L__BB2_160:
	setp.ge.s32 	%p91, %r202, %r227;
	mad.lo.s32 	%r209, %r201, %r227, %r202;
	mul.wide.s32 	%rd411, %r209, 4;
	add.s64 	%rd45, %rd3, %rd411;
	@%p91 bra 	$L__BB2_162;
	st.global.f32 	[%rd45], %f2644;
$L__BB2_162:
	add.s32 	%r210, %r202, 32;
	setp.ge.s32 	%p92, %r210, %r227;
	@%p92 bra 	$L__BB2_164;
	st.global.f32 	[%rd45+128], %f2628;
$L__BB2_164:
	add.s32 	%r211, %r202, 64;
	setp.ge.s32 	%p93, %r211, %r227;
	@%p93 bra 	$L__BB2_166;
	st.global.f32 	[%rd45+256], %f2612;
$L__BB2_166:
	add.s32 	%r212, %r202, 96;
	setp.ge.s32 	%p94, %r212, %r227;
	@%p94 bra 	$L__BB2_168;
	st.global.f32 	[%rd45+384], %f2596;
$L__BB2_168:
	add.s32 	%r11712, %r201, 4;
	setp.ge.s32 	%p95, %r11712, %r225;
	@%p95 bra 	$L__BB2_303;
	setp.ge.s32 	%p96, %r202, %r227;
	shl.b32 	%r213, %r227, 2;
	add.s32 	%r11713, %r209, %r213;
	mul.wide.s32 	%rd412, %r11713, 4;
	add.s64 	%rd46, %rd3, %rd412;
	@%p96 bra 	$L__BB2_171;
	st.global.f32 	[%rd46], %f2643;
$L__BB2_171:
	setp.ge.s32 	%p97, %r210, %r227;
	@%p97 bra 	$L__BB2_173;
	st.global.f32 	[%rd46+128], %f2627;
$L__BB2_173:
	setp.ge.s32 	%p98, %r211, %r227;
	@%p98 bra 	$L__BB2_175;
	st.global.f32 	[%rd46+256], %f2611;
$L__BB2_175:
	setp.ge.s32 	%p99, %r212, %r227;
	@%p99 bra 	$L__BB2_177;
	st.global.f32 	[%rd46+384], %f2595;
$L__BB2_177:
	add.s32 	%r11714, %r201, 8;
	setp.ge.s32 	%p100, %r11714, %r225;
	@%p100 bra 	$L__BB2_303;
	setp.ge.s32 	%p101, %r202, %r227;
	shl.b32 	%r214, %r227, 3;
	add.s32 	%r215, %r209, %r214;
	mul.wide.s32 	%rd413, %r215, 4;
	add.s64 	%rd47, %rd3, %rd413;
	@%p101 bra 	$L__BB2_180;
	st.global.f32 	[%rd47], %f2642;
$L__BB2_180:
	setp.ge.s32 	%p102, %r210, %r227;
	@%p102 bra 	$L__BB2_182;
	st.global.f32 	[%rd47+128], %f2626;
$L__BB2_182:
	setp.ge.s32 	%p103, %r211, %r227;
	@%p103 bra 	$L__BB2_184;
	st.global.f32 	[%rd47+256], %f2610;
$L__BB2_184:
	setp.ge.s32 	%p104, %r212, %r227;
	@%p104 bra 	$L__BB2_186;
	st.global.f32 	[%rd47+384], %f2594;
$L__BB2_186:
	add.s32 	%r11715, %r201, 12;
	setp.ge.s32 	%p105, %r11715, %r225;
	@%p105 bra 	$L__BB2_303;
	setp.ge.s32 	%p106, %r202, %r227;
	add.s32 	%r11716, %r215, %r213;
	mul.wide.s32 	%rd414, %r11716, 4;
	add.s64 	%rd48, %rd3, %rd414;
	@%p106 bra 	$L__BB2_189;
	st.global.f32 	[%rd48], %f2641;
$L__BB2_189:
	setp.ge.s32 	%p107, %r210, %r227;
	@%p107 bra 	$L__BB2_191;
	st.global.f32 	[%rd48+128], %f2625;
$L__BB2_191:
	setp.ge.s32 	%p108, %r211, %r227;
	@%p108 bra 	$L__BB2_193;
	st.global.f32 	[%rd48+256], %f2609;
$L__BB2_193:
	setp.ge.s32 	%p109, %r212, %r227;
	@%p109 bra 	$L__BB2_195;
	st.global.f32 	[%rd48+384], %f2593;
$L__BB2_195:
	add.s32 	%r11717, %r201, 16;
	setp.ge.s32 	%p110, %r11717, %r225;
	@%p110 bra 	$L__BB2_303;
	setp.ge.s32 	%p111, %r202, %r227;
	shl.b32 	%r216, %r227, 4;
	add.s32 	%r217, %r209, %r216;
	mul.wide.s32 	%rd415, %r217, 4;
	add.s64 	%rd49, %rd3, %rd415;
	@%p111 bra 	$L__BB2_198;
	st.global.f32 	[%rd49], %f2640;
$L__BB2_198:
	setp.ge.s32 	%p112, %r210, %r227;
	@%p112 bra 	$L__BB2_200;
	st.global.f32 	[%rd49+128], %f2624;
$L__BB2_200:
	setp.ge.s32 	%p113, %r211, %r227;
	@%p113 bra 	$L__BB2_202;
	st.global.f32 	[%rd49+256], %f2608;
$L__BB2_202:
	setp.ge.s32 	%p114, %r212, %r227;
	@%p114 bra 	$L__BB2_204;
	st.global.f32 	[%rd49+384], %f2592;
$L__BB2_204:
	add.s32 	%r11718, %r201, 20;
	setp.ge.s32 	%p115, %r11718, %r225;
	@%p115 bra 	$L__BB2_303;
	setp.ge.s32 	%p116, %r202, %r227;
	add.s32 	%r11719, %r217, %r213;
	mul.wide.s32 	%rd416, %r11719, 4;
	add.s64 	%rd50, %rd3, %rd416;
	@%p116 bra 	$L__BB2_207;
	st.global.f32 	[%rd50], %f2639;
$L__BB2_207:
	setp.ge.s32 	%p117, %r210, %r227;
	@%p117 bra 	$L__BB2_209;
	st.global.f32 	[%rd50+128], %f2623;
$L__BB2_209:
	setp.ge.s32 	%p118, %r211, %r227;
	@%p118 bra 	$L__BB2_211;
	st.global.f32 	[%rd50+256], %f2607;
$L__BB2_211:
	setp.ge.s32 	%p119, %r212, %r227;
	@%p119 bra 	$L__BB2_213;
	st.global.f32 	[%rd50+384], %f2591;
$L__BB2_213:
	add.s32 	%r11720, %r201, 24;
	setp.ge.s32 	%p120, %r11720, %r225;
	@%p120 bra 	$L__BB2_303;
	setp.ge.s32 	%p121, %r202, %r227;
	add.s32 	%r218, %r217, %r214;
	mul.wide.s32 	%rd417, %r218, 4;
	add.s64 	%rd51, %rd3, %rd417;
	@%p121 bra 	$L__BB2_216;
	st.global.f32 	[%rd51], %f2638;
$L__BB2_216:
	setp.ge.s32 	%p122, %r210, %r227;
	@%p122 bra 	$L__BB2_218;
	st.global.f32 	[%rd51+128], %f2622;
$L__BB2_218:
	setp.ge.s32 	%p123, %r211, %r227;
	@%p123 bra 	$L__BB2_220;
	st.global.f32 	[%rd51+256], %f2606;
$L__BB2_220:
	setp.ge.s32 	%p124, %r212, %r227;
	@%p124 bra 	$L__BB2_222;
	st.global.f32 	[%rd51+384], %f2590;
$L__BB2_222:
	add.s32 	%r11721, %r201, 28;
	setp.ge.s32 	%p125, %r11721, %r225;
	@%p125 bra 	$L__BB2_303;
	setp.ge.s32 	%p126, %r202, %r227;
	add.s32 	%r11722, %r218, %r213;
	mul.wide.s32 	%rd418, %r11722, 4;
	add.s64 	%rd52, %rd3, %rd418;
	@%p126 bra 	$L__BB2_225;
	st.global.f32 	[%rd52], %f2637;
$L__BB2_225:
	setp.ge.s32 	%p127, %r210, %r227;
	@%p127 bra 	$L__BB2_227;
	st.global.f32 	[%rd52+128], %f2621;
$L__BB2_227:
	setp.ge.s32 	%p128, %r211, %r227;
	@%p128 bra 	$L__BB2_229;
	st.global.f32 	[%rd52+256], %f2605;
$L__BB2_229:
	setp.ge.s32 	%p129, %r212, %r227;
	@%p129 bra 	$L__BB2_231;
	st.global.f32 	[%rd52+384], %f2589;
$L__BB2_231:
	add.s32 	%r11723, %r201, 32;
	setp.ge.s32 	%p130, %r11723, %r225;
	@%p130 bra 	$L__BB2_303;
	setp.ge.s32 	%p131, %r202, %r227;
	shl.b32 	%r11724, %r227, 5;
	add.s32 	%r219, %r209, %r11724;
	mul.wide.s32 	%rd419, %r219, 4;
	add.s64 	%rd53, %rd3, %rd419;
	@%p131 bra 	$L__BB2_234;
	st.global.f32 	[%rd53], %f2636;
$L__BB2_234:
	setp.ge.s32 	%p132, %r210, %r227;
	@%p132 bra 	$L__BB2_236;
	st.global.f32 	[%rd53+128], %f2620;
$L__BB2_236:
	setp.ge.s32 	%p133, %r211, %r227;
	@%p133 bra 	$L__BB2_238;
	st.global.f32 	[%rd53+256], %f2604;
$L__BB2_238:
	setp.ge.s32 	%p134, %r212, %r227;
	@%p134 bra 	$L__BB2_240;
	st.global.f32 	[%rd53+384], %f2588;
$L__BB2_240:
	add.s32 	%r11725, %r201, 36;
	setp.ge.s32 	%p135, %r11725, %r225;
	@%p135 bra 	$L__BB2_303;
	setp.ge.s32 	%p136, %r202, %r227;
	add.s32 	%r11726, %r219, %r213;
	mul.wide.s32 	%rd420, %r11726, 4;
	add.s64 	%rd54, %rd3, %rd420;
	@%p136 bra 	$L__BB2_243;
	st.global.f32 	[%rd54], %f2635;
$L__BB2_243:
	setp.ge.s32 	%p137, %r210, %r227;
	@%p137 bra 	$L__BB2_245;
	st.global.f32 	[%rd54+128], %f2619;
$L__BB2_245:
	setp.ge.s32 	%p138, %r211, %r227;
	@%p138 bra 	$L__BB2_247;
	st.global.f32 	[%rd54+256], %f2603;
$L__BB2_247:
	setp.ge.s32 	%p139, %r212, %r227;
	@%p139 bra 	$L__BB2_249;
	st.global.f32 	[%rd54+384], %f2587;
$L__BB2_249:
	add.s32 	%r11727, %r201, 40;
	setp.ge.s32 	%p140, %r11727, %r225;
	@%p140 bra 	$L__BB2_303;
	setp.ge.s32 	%p141, %r202, %r227;
	add.s32 	%r220, %r219, %r214;
	mul.wide.s32 	%rd421, %r220, 4;
	add.s64 	%rd55, %rd3, %rd421;
	@%p141 bra 	$L__BB2_252;
	st.global.f32 	[%rd55], %f2634;
$L__BB2_252:
	setp.ge.s32 	%p142, %r210, %r227;
	@%p142 bra 	$L__BB2_254;
	st.global.f32 	[%rd55+128], %f2618;
$L__BB2_254:
	setp.ge.s32 	%p143, %r211, %r227;
	@%p143 bra 	$L__BB2_256;
	st.global.f32 	[%rd55+256], %f2602;
$L__BB2_256:
	setp.ge.s32 	%p144, %r212, %r227;
	@%p144 bra 	$L__BB2_258;
	st.global.f32 	[%rd55+384], %f2586;
$L__BB2_258:
	add.s32 	%r11728, %r201, 44;
	setp.ge.s32 	%p145, %r11728, %r225;
	@%p145 bra 	$L__BB2_303;
	setp.ge.s32 	%p146, %r202, %r227;
	add.s32 	%r11729, %r220, %r213;
	mul.wide.s32 	%rd422, %r11729, 4;
	add.s64 	%rd56, %rd3, %rd422;
	@%p146 bra 	$L__BB2_261;
	st.global.f32 	[%rd56], %f2633;
$L__BB2_261:
	setp.ge.s32 	%p147, %r210, %r227;
	@%p147 bra 	$L__BB2_263;
	st.global.f32 	[%rd56+128], %f2617;
$L__BB2_263:
	setp.ge.s32 	%p148, %r211, %r227;
	@%p148 bra 	$L__BB2_265;
	st.global.f32 	[%rd56+256], %f2601;
$L__BB2_265:
	setp.ge.s32 	%p149, %r212, %r227;
	@%p149 bra 	$L__BB2_267;
	st.global.f32 	[%rd56+384], %f2585;
$L__BB2_267:
	add.s32 	%r11730, %r201, 48;
	setp.ge.s32 	%p150, %r11730, %r225;
	@%p150 bra 	$L__BB2_303;
	setp.ge.s32 	%p151, %r202, %r227;
	add.s32 	%r221, %r219, %r216;
	mul.wide.s32 	%rd423, %r221, 4;
	add.s64 	%rd57, %rd3, %rd423;
	@%p151 bra 	$L__BB2_270;
	st.global.f32 	[%rd57], %f2632;
$L__BB2_270:
	setp.ge.s32 	%p152, %r210, %r227;
	@%p152 bra 	$L__BB2_272;
	st.global.f32 	[%rd57+128], %f2616;
$L__BB2_272:
	setp.ge.s32 	%p153, %r211, %r227;
	@%p153 bra 	$L__BB2_274;
	st.global.f32 	[%rd57+256], %f2600;
$L__BB2_274:
	setp.ge.s32 	%p154, %r212, %r227;
	@%p154 bra 	$L__BB2_276;
	st.global.f32 	[%rd57+384], %f2584;
$L__BB2_276:
	add.s32 	%r11731, %r201, 52;
	setp.ge.s32 	%p155, %r11731, %r225;
	@%p155 bra 	$L__BB2_303;
	setp.ge.s32 	%p156, %r202, %r227;
	add.s32 	%r11732, %r221, %r213;
	mul.wide.s32 	%rd424, %r11732, 4;
	add.s64 	%rd58, %rd3, %rd424;
	@%p156 bra 	$L__BB2_279;
	st.global.f32 	[%rd58], %f2631;
$L__BB2_279:
	setp.ge.s32 	%p157, %r210, %r227;
	@%p157 bra 	$L__BB2_281;
	st.global.f32 	[%rd58+128], %f2615;
$L__BB2_281:
	setp.ge.s32 	%p158, %r211, %r227;
	@%p158 bra 	$L__BB2_283;
	st.global.f32 	[%rd58+256], %f2599;
$L__BB2_283:
	setp.ge.s32 	%p159, %r212, %r227;
	@%p159 bra 	$L__BB2_285;
	st.global.f32 	[%rd58+384], %f2583;
$L__BB2_285:
	add.s32 	%r11733, %r201, 56;
	setp.ge.s32 	%p160, %r11733, %r225;
	@%p160 bra 	$L__BB2_303;
	setp.ge.s32 	%p161, %r202, %r227;
	add.s32 	%r222, %r221, %r214;
	mul.wide.s32 	%rd425, %r222, 4;
	add.s64 	%rd59, %rd3, %rd425;
	@%p161 bra 	$L__BB2_288;
	st.global.f32 	[%rd59], %f2630;
$L__BB2_288:
	setp.ge.s32 	%p162, %r210, %r227;
	@%p162 bra 	$L__BB2_290;
	st.global.f32 	[%rd59+128], %f2614;
$L__BB2_290:
	setp.ge.s32 	%p163, %r211, %r227;
	@%p163 bra 	$L__BB2_292;
	st.global.f32 	[%rd59+256], %f2598;
$L__BB2_292:
	setp.ge.s32 	%p164, %r212, %r227;
	@%p164 bra 	$L__BB2_294;
	st.global.f32 	[%rd59+384], %f2582;
$L__BB2_294:
	add.s32 	%r11734, %r201, 60;
	setp.ge.s32 	%p165, %r11734, %r225;
	@%p165 bra 	$L__BB2_303;
	setp.ge.s32 	%p166, %r202, %r227;
	add.s32 	%r11735, %r222, %r213;
	mul.wide.s32 	%rd426, %r11735, 4;
	add.s64 	%rd60, %rd3, %rd426;
	@%p166 bra 	$L__BB2_297;
	st.global.f32 	[%rd60], %f2629;
$L__BB2_297:
	setp.ge.s32 	%p167, %r210, %r227;
	@%p167 bra 	$L__BB2_299;
	st.global.f32 	[%rd60+128], %f2613;
$L__BB2_299:
	setp.ge.s32 	%p168, %r211, %r227;
	@%p168 bra 	$L__BB2_301;
	st.global.f32 	[%rd60+256], %f2597;
$L__BB2_301:
	setp.ge.s32 	%p169, %r212, %r227;
	@%p169 bra 	$L__BB2_303;
	st.global.f32 	[%rd60+384], %f2581;
$L__BB2_303:
	ret;

}
	// .globl	mul_mat_p021_f16_f32
.visible .entry mul_mat_p021_f16_f32(
	.param .u64 .ptr .align 1 mul_mat_p021_f16_f32_param_0,
	.param .u64 .ptr .align 1 mul_mat_p021_f16_f32_param_1,
	.param .u64 .ptr .align 1 mul_mat_p021_f16_f32_param_2,
	.param .u32 mul_mat_p021_f16_f32_param_3,
	.param .u32 mul_mat_p021_f16_f32_param_4,
	.param .u32 mul_mat_p021_f16_f32_param_5,
	.param .u32 mul_mat_p021_f16_f32_param_6
)
{
	.reg .pred 	%p<10>;
	.reg .b16 	%rs<2>;
	.reg .b32 	%r<38>;
	.reg .b32 	%f<20>;
	.reg .b64 	%rd<13>;

	ld.param.u64 	%rd3, [mul_mat_p021_f16_f32_param_0];
	ld.param.u64 	%rd4, [mul_mat_p021_f16_f32_param_1];
	ld.param.u64 	%rd5, [mul_mat_p021_f16_f32_param_2];
	ld.param.u32 	%r12, [mul_mat_p021_f16_f32_param_3];
	ld.param.u32 	%r13, [mul_mat_p021_f16_f32_param_4];
	ld.param.u32 	%r14, [mul_mat_p021_f16_f32_param_5];
	ld.param.u32 	%r15, [mul_mat_p021_f16_f32_param_6];
	mov.u32 	%r16, %ntid.y;
	mov.u32 	%r17, %ctaid.y;
	mov.u32 	%r18, %tid.y;
	mad.lo.s32 	%r1, %r16, %r17, %r18;
	mov.u32 	%r19, %ntid.z;
	mov.u32 	%r20, %ctaid.z;
	mov.u32 	%r21, %tid.z;
	mad.lo.s32 	%r2, %r19, %r20, %r21;
	div.s32 	%r3, %r15, %r14;
	mov.u32 	%r4, %tid.x;
	setp.lt.s32 	%p1, %r12, 1;
	mov.f32 	%f19, 0f00000000;
	@%p1 bra 	$L__BB3_4;
	div.s32 	%r23, %r2, %r3;
	mad.lo.s32 	%r24, %r14, %r1, %r23;
	mul.lo.s32 	%r5, %r24, %r12;
	mul.lo.s32 	%r6, %r12, %r2;
	mov.u32 	%r7, %ntid.x;
	cvta.to.global.u64 	%rd1, %rd3;
	cvta.to.global.u64 	%rd2, %rd4;
	mov.f32 	%f19, 0f00000000;
	mov.b32 	%r37, 0;
$L__BB3_2:
	add.s32 	%r9, %r37, %r4;
	setp.ge.s32 	%p2, %r9, %r12;
	@%p2 bra 	$L__BB3_4;
	add.s32 	%r25, %r9, %r5;
	mul.wide.s32 	%rd6, %r25, 2;
	add.s64 	%rd7, %rd1, %rd6;
	ld.global.nc.u16 	%rs1, [%rd7];
	// begin inline asm
	{  cvt.f32.f16 %f7, %rs1;}

	// end inline asm
	add.s32 	%r26, %r9, %r6;
	mul.wide.s32 	%rd8, %r26, 4;
	add.s64 	%rd9, %rd2, %rd8;
	ld.global.nc.f32 	%f8, [%rd9];
	fma.rn.f32 	%f19, %f7, %f8, %f19;
	add.s32 	%r37, %r37, %r7;
	setp.lt.s32 	%p3, %r37, %r12;
	@%p3 bra 	$L__BB3_2;
$L__BB3_4:
	mad.lo.s32 	%r11, %r13, %r2, %r1;
	mov.b32 	%r27, %f19;
	shfl.sync.bfly.b32	%r28|%p4, %r27, 16, 31, -1;
	mov.b32 	%f9, %r28;
	add.f32 	%f10, %f19, %f9;
	mov.b32 	%r29, %f10;
	shfl.sync.bfly.b32	%r30|%p5, %r29, 8, 31, -1;
	mov.b32 	%f11, %r30;
	add.f32 	%f12, %f10, %f11;
	mov.b32 	%r31, %f12;
	shfl.sync.bfly.b32	%r32|%p6, %r31, 4, 31, -1;
	mov.b32 	%f13, %r32;
	add.f32 	%f14, %f12, %f13;
	mov.b32 	%r33, %f14;
	shfl.sync.bfly.b32	%r34|%p7, %r33, 2, 31, -1;
	mov.b32 	%f15, %r34;
	add.f32 	%f16, %f14, %f15;
	mov.b32 	%r35, %f16;
	shfl.sync.bfly.b32	%r36|%p8, %r35, 1, 31, -1;
	mov.b32 	%f17, %r36;
	add.f32 	%f4, %f16, %f17;
	setp.ne.s32 	%p9, %r4, 0;
	@%p9 bra 	$L__BB3_6;
	cvta.to.global.u64 	%rd10, %rd5;
	mul.wide.s32 	%rd11, %r11, 4;
	add.s64 	%rd12, %rd10, %rd11;
	st.global.f32 	[%rd12], %f4;
$L__BB3_6:
	ret;

}
	// .globl	dequantize_block_f32_to_f16
.visible .entry dequantize_block_f32_to_f16(
	.param .u64 .ptr .align 1 dequantize_block_f32_to_f16_param_0,
	.param .u64 .ptr .align 1 dequantize_block_f32_to_f16_param_1,
	.param .u32 dequantize_block_f32_to_f16_param_2,
	.param .u32 dequantize_block_f32_to_f16_param_3,
	.param .u32 dequantize_block_f32_to_f16_param_4
)
{
	.reg .pred 	%p<3>;
	.reg .b16 	%rs<3>;
	.reg .b32 	%r<19>;
	.reg .b32 	%f<3>;
	.reg .b64 	%rd<11>;

	ld.param.u64 	%rd1, [dequantize_block_f32_to_f16_param_0];
	ld.param.u64 	%rd2, [dequantize_block_f32_to_f16_param_1];
	ld.param.u32 	%r4, [dequantize_block_f32_to_f16_param_2];
	ld.param.u32 	%r2, [dequantize_block_f32_to_f16_param_3];
	ld.param.u32 	%r3, [dequantize_block_f32_to_f16_param_4];
	mov.u32 	%r5, %ntid.x;
	mov.u32 	%r6, %ctaid.x;
	mov.u32 	%r7, %tid.x;
	shl.b32 	%r8, %r7, 1;
	mad.lo.s32 	%r1, %r5, %r6, %r8;
	setp.ge.s32 	%p1, %r1, %r4;
	@%p1 bra 	$L__BB4_2;
	cvta.to.global.u64 	%rd3, %rd1;
	cvta.to.global.u64 	%rd4, %rd2;
	div.s32 	%r9, %r1, %r2;
	mul.lo.s32 	%r10, %r9, %r2;
	sub.s32 	%r11, %r1, %r10;
	div.s32 	%r12, %r11, %r3;
	setp.eq.s32 	%p2, %r3, 1;
	shr.u32 	%r13, %r2, 31;
	add.s32 	%r14, %r2, %r13;
	shr.s32 	%r15, %r14, 1;
	selp.b32 	%r16, 1, %r15, %p2;
	add.s32 	%r17, %r12, %r9;
	mul.wide.s32 	%rd5, %r17, 4;
	add.s64 	%rd6, %rd3, %rd5;
	ld.global.nc.f32 	%f1, [%rd6];
	ld.global.nc.f32 	%f2, [%rd6+4];
	add.s32 	%r18, %r10, %r12;
	mul.wide.s32 	%rd7, %r18, 2;
	add.s64 	%rd8, %rd4, %rd7;
	// begin inline asm
	{  cvt.rn.f16.f32 %rs1, %f1;}

	// end inline asm
	st.global.u16 	[%rd8], %rs1;
	mul.wide.s32 	%rd9, %r16, 2;
	add.s64 	%rd10, %rd8, %rd9;
	// begin inline asm
	{  cvt.rn.f16.f32 %rs2, %f2;}

	// end inline asm
	st.global.u16 	[%rd10], %rs2;
$L__BB4_2:
	ret;

}
	// .globl	dequantize_block_f16_to_f32
.visible .entry dequantize_block_f16_to_f32(
	.param .u64 .ptr .align 1 dequantize_block_f16_to_f32_param_0,
	.param .u64 .ptr .align 1 dequantize_block_f16_to_f32_param_1,
	.param .u32 dequantize_block_f16_to_f32_param_2,
	.param .u32 dequantize_block_f16_to_f32_param_3,
	.param .u32 dequantize_block_f16_to_f32_param_4
)
{
	.reg .pred 	%p<3>;
	.reg .b16 	%rs<3>;
	.reg .b32 	%r<19>;
	.reg .b32 	%f<3>;
	.reg .b64 	%rd<11>;

	ld.param.u64 	%rd1, [dequantize_block_f16_to_f32_param_0];
	ld.param.u64 	%rd2, [dequantize_block_f16_to_f32_param_1];
	ld.param.u32 	%r4, [dequantize_block_f16_to_f32_param_2];
	ld.param.u32 	%r2, [dequantize_block_f16_to_f32_param_3];
	ld.param.u32 	%r3, [dequantize_block_f16_to_f32_param_4];
	mov.u32 	%r5, %ntid.x;
	mov.u32 	%r6, %ctaid.x;
	mov.u32 	%r7, %tid.x;
	shl.b32 	%r8, %r7, 1;
	mad.lo.s32 	%r1, %r5, %r6, %r8;
	setp.ge.s32 	%p1, %r1, %r4;
	@%p1 bra 	$L__BB5_2;
	cvta.to.global.u64 	%rd3, %rd1;
	cvta.to.global.u64 	%rd4, %rd2;
	div.s32 	%r9, %r1, %r2;
	mul.lo.s32 	%r10, %r9, %r2;
	sub.s32 	%r11, %r1, %r10;
	div.s32 	%r12, %r11, %r3;
	setp.eq.s32 	%p2, %r3, 1;
	shr.u32 	%r13, %r2, 31;
	add.s32 	%r14, %r2, %r13;
	shr.s32 	%r15, %r14, 1;
	selp.b32 	%r16, 1, %r15, %p2;
	add.s32 	%r17, %r12, %r9;
	mul.wide.s32 	%rd5, %r17, 2;
	add.s64 	%rd6, %rd3, %rd5;
	ld.global.nc.u16 	%rs1, [%rd6];
	// begin inline asm
	{  cvt.f32.f16 %f1, %rs1;}

	// end inline asm
	ld.global.nc.u16 	%rs2, [%rd6+2];
	// begin inline asm
	{  cvt.f32.f16 %f2, %rs2;}

	// end inline asm
	add.s32 	%r18, %r10, %r12;
	mul.wide.s32 	%rd7, %r18, 4;
	add.s64 	%rd8, %rd4, %rd7;
	st.global.f32 	[%rd8], %f1;
	mul.wide.s32 	%rd9, %r16, 4;
	add.s64 	%rd10, %rd8, %rd9;
	st.global.f32 	[%rd10], %f2;
$L__BB5_2:
	ret;

}


// ===== COMPILED SASS (sm_100) =====

	.target	sm_100

	.elftype	@"ET_EXEC"


//--------------------- .note.nv.tkinfo           --------------------------
	.section	.note.nv.tkinfo,"",@"SHT_NOTE"
	.sectionflags	@"SHF_NOTE_NV_TKINFO"
	.tkinfo
        /*0018*/ 	.word	0x00000002
        /*0030*/ 	.string	""
        /*0030*/ 	.string	"ptxas"
        /*0030*/ 	.string	"Cuda compilation tools, release 13.0, V13.0.88"
        /*0030*/ 	.string	"Build cuda_13.0.r13.0/compiler.36424714_0"
        /*0030*/ 	.string	"-arch sm_100 -m 64 "



//--------------------- .note.nv.cuinfo           --------------------------
	.section	.note.nv.cuinfo,"",@"SHT_NOTE"
	.sectionflags	@"SHF_NOTE_NV_CUINFO"
        /*0018*/ 	.short	0x0002
        /*001a*/ 	.short	0x0064
        /*001c*/ 	.short	0x0082
	.zero		2


//--------------------- .nv.info                  --------------------------
	.section	.nv.info,"",@"SHT_CUDA_INFO"
	.align	4


	//----- nvinfo : EIATTR_REGCOUNT
	.align		4
        /*0000*/ 	.byte	0x04, 0x2f
        /*0002*/ 	.short	(.L_1 - .L_0)
	.align		4
.L_0:
        /*0004*/ 	.word	index@(dequantize_mul_mat_vec_q4_0)
        /*0008*/ 	.word	0x00000020


	//----- nvinfo : EIATTR_FRAME_SIZE
	.align		4
.L_1:
        /*000c*/ 	.byte	0x04, 0x11
        /*000e*/ 	.short	(.L_3 - .L_2)
	.align		4
.L_2:
        /*0010*/ 	.word	index@(dequantize_mul_mat_vec_q4_0)
        /*0014*/ 	.word	0x00000000


	//----- nvinfo : EIATTR_REGCOUNT
	.align		4
.L_3:
        /*0018*/ 	.byte	0x04, 0x2f
        /*001a*/ 	.short	(.L_5 - .L_4)
	.align		4
.L_4:
        /*001c*/ 	.word	index@(quantize_q8_1)
        /*0020*/ 	.word	0x00000013


	//----- nvinfo : EIATTR_FRAME_SIZE
	.align		4
.L_5:
        /*0024*/ 	.byte	0x04, 0x11
        /*0026*/ 	.short	(.L_7 - .L_6)
	.align		4
.L_6:
        /*0028*/ 	.word	index@($__internal_0_$__cuda_sm3x_div_rn_noftz_f32_slowpath)
        /*002c*/ 	.word	0x00000000


	//----- nvinfo : EIATTR_FRAME_SIZE
	.align		4
.L_7:
        /*0030*/ 	.byte	0x04, 0x11
        /*0032*/ 	.short	(.L_9 - .L_8)
	.align		4
.L_8:
        /*0034*/ 	.word	index@(quantize_q8_1)
        /*0038*/ 	.word	0x00000000


	//----- nvinfo : EIATTR_REGCOUNT
	.align		4
.L_9:
        /*003c*/ 	.byte	0x04, 0x2f
        /*003e*/ 	.short	(.L_11 - .L_10)
	.align		4
.L_10:
        /*0040*/ 	.word	index@(mul_mat_q4_0)
        /*0044*/ 	.word	0x000000ff


	//----- nvinfo : EIATTR_FRAME_SIZE
	.align		4
.L_11:
        /*0048*/ 	.byte	0x04, 0x11
        /*004a*/ 	.short	(.L_13 - .L_12)
	.align		4
.L_12:
        /*004c*/ 	.word	index@(mul_mat_q4_0)
        /*0050*/ 	.word	0x00000000


	//----- nvinfo : EIATTR_REGCOUNT
	.align		4
.L_13:
        /*0054*/ 	.byte	0x04, 0x2f
        /*0056*/ 	.short	(.L_15 - .L_14)
	.align		4
.L_14:
        /*0058*/ 	.word	index@(mul_mat_p021_f16_f32)
        /*005c*/ 	.word	0x00000013


	//----- nvinfo : EIATTR_FRAME_SIZE
	.align		4
.L_15:
        /*0060*/ 	.byte	0x04, 0x11
        /*0062*/ 	.short	(.L_17 - .L_16)
	.align		4
.L_16:
        /*0064*/ 	.word	index@(mul_mat_p021_f16_f32)
        /*0068*/ 	.word	0x00000000


	//----- nvinfo : EIATTR_REGCOUNT
	.align		4
.L_17:
        /*006c*/ 	.byte	0x04, 0x2f
        /*006e*/ 	.short	(.L_19 - .L_18)
	.align		4
.L_18:
        /*0070*/ 	.word	index@(dequantize_block_f32_to_f16)
        /*0074*/ 	.word	0x0000000e


	//----- nvinfo : EIATTR_FRAME_SIZE
	.align		4
.L_19:
        /*0078*/ 	.byte	0x04, 0x11
        /*007a*/ 	.short	(.L_21 - .L_20)
	.align		4
.L_20:
        /*007c*/ 	.word	index@(dequantize_block_f32_to_f16)
        /*0080*/ 	.word	0x00000000


	//----- nvinfo : EIATTR_REGCOUNT
	.align		4
.L_21:
        /*0084*/ 	.byte	0x04, 0x2f
        /*0086*/ 	.short	(.L_23 - .L_22)
	.align		4
.L_22:
        /*0088*/ 	.word	index@(dequantize_block_f16_to_f32)
        /*008c*/ 	.word	0x0000000e


	//----- nvinfo : EIATTR_FRAME_SIZE
	.align		4
.L_23:
        /*0090*/ 	.byte	0x04, 0x11
        /*0092*/ 	.short	(.L_25 - .L_24)
	.align		4
.L_24:
        /*0094*/ 	.word	index@(dequantize_block_f16_to_f32)
        /*0098*/ 	.word	0x00000000


	//----- nvinfo : EIATTR_MIN_STACK_SIZE
	.align		4
.L_25:
        /*009c*/ 	.byte	0x04, 0x12
        /*009e*/ 	.short	(.L_27 - .L_26)
	.align		4
.L_26:
        /*00a0*/ 	.word	index@(dequantize_block_f16_to_f32)
        /*00a4*/ 	.word	0x00000000


	//----- nvinfo : EIATTR_MIN_STACK_SIZE
	.align		4
.L_27:
        /*00a8*/ 	.byte	0x04, 0x12
        /*00aa*/ 	.short	(.L_29 - .L_28)
	.align		4
.L_28:
        /*00ac*/ 	.word	index@(dequantize_block_f32_to_f16)
        /*00b0*/ 	.word	0x00000000


	//----- nvinfo : EIATTR_MIN_STACK_SIZE
	.align		4
.L_29:
        /*00b4*/ 	.byte	0x04, 0x12
        /*00b6*/ 	.short	(.L_31 - .L_30)
	.align		4
.L_30:
        /*00b8*/ 	.word	index@(mul_mat_p021_f16_f32)
        /*00bc*/ 	.word	0x00000000


	//----- nvinfo : EIATTR_MIN_STACK_SIZE
	.align		4
.L_31:
        /*00c0*/ 	.byte	0x04, 0x12
        /*00c2*/ 	.short	(.L_33 - .L_32)
	.align		4
.L_32:
        /*00c4*/ 	.word	index@(mul_mat_q4_0)
        /*00c8*/ 	.word	0x00000000


	//----- nvinfo : EIATTR_MIN_STACK_SIZE
	.align		4
.L_33:
        /*00cc*/ 	.byte	0x04, 0x12
        /*00ce*/ 	.short	(.L_35 - .L_34)
	.align		4
.L_34:
        /*00d0*/ 	.word	index@(quantize_q8_1)
        /*00d4*/ 	.word	0x00000000


	//----- nvinfo : EIATTR_MIN_STACK_SIZE
	.align		4
.L_35:
        /*00d8*/ 	.byte	0x04, 0x12
        /*00da*/ 	.short	(.L_37 - .L_36)
	.align		4
.L_36:
        /*00dc*/ 	.word	index@(dequantize_mul_mat_vec_q4_0)
        /*00e0*/ 	.word	0x00000000
.L_37:


//--------------------- .nv.compat                --------------------------
	.section	.nv.compat,"",@"SHT_CUDA_COMPAT_INFO"
	.align	4
        /*0000*/ 	.byte	0x02, 0x09, 0x00, 0x00, 0x02, 0x02, 0x01, 0x00, 0x02, 0x05, 0x05, 0x00, 0x03, 0x07, 0x01, 0x01
        /*0010*/ 	.byte	0x02, 0x03, 0x00, 0x00, 0x02, 0x06, 0x01, 0x00, 0x04, 0x0b, 0x08, 0x00, 0x01, 0x00, 0x00, 0x00
        /*0020*/ 	.byte	0x00, 0x00, 0x00, 0x00


//--------------------- .nv.info.dequantize_block_f16_to_f32 --------------------------
	.section	.nv.info.dequantize_block_f16_to_f32,"",@"SHT_CUDA_INFO"
	.sectionflags	@""
	.align	4


	//----- nvinfo : EIATTR_CUDA_API_VERSION
	.align		4
        /*0000*/ 	.byte	0x04, 0x37
        /*0002*/ 	.short	(.L_39 - .L_38)
.L_38:
        /*0004*/ 	.word	0x00000082


	//----- nvinfo : EIATTR_KPARAM_INFO
	.align		4
.L_39:
        /*0008*/ 	.byte	0x04, 0x17
        /*000a*/ 	.short	(.L_41 - .L_40)
.L_40:
        /*000c*/ 	.word	0x00000000
        /*0010*/ 	.short	0x0004
        /*0012*/ 	.short	0x0018
        /*0014*/ 	.byte	0x00, 0xf0, 0x11, 0x00


	//----- nvinfo : EIATTR_KPARAM_INFO
	.align		4
.L_41:
        /*0018*/ 	.byte	0x04, 0x17
        /*001a*/ 	.short	(.L_43 - .L_42)
.L_42:
        /*001c*/ 	.word	0x00000000
        /*0020*/ 	.short	0x0003
        /*0022*/ 	.short	0x0014
        /*0024*/ 	.byte	0x00, 0xf0, 0x11, 0x00


	//----- nvinfo : EIATTR_KPARAM_INFO
	.align		4
.L_43:
        /*0028*/ 	.byte	0x04, 0x17
        /*002a*/ 	.short	(.L_45 - .L_44)
.L_44:
        /*002c*/ 	.word	0x00000000
        /*0030*/ 	.short	0x0002
        /*0032*/ 	.short	0x0010
        /*0034*/ 	.byte	0x00, 0xf0, 0x11, 0x00


	//----- nvinfo : EIATTR_KPARAM_INFO
	.align		4
.L_45:
        /*0038*/ 	.byte	0x04, 0x17
        /*003a*/ 	.short	(.L_47 - .L_46)
.L_46:
        /*003c*/ 	.word	0x00000000
        /*0040*/ 	.short	0x0001
        /*0042*/ 	.short	0x0008
        /*0044*/ 	.byte	0x00, 0xf5, 0x21, 0x00


	//----- nvinfo : EIATTR_KPARAM_INFO
	.align		4
.L_47:
        /*0048*/ 	.byte	0x04, 0x17
        /*004a*/ 	.short	(.L_49 - .L_48)
.L_48:
        /*004c*/ 	.word	0x00000000
        /*0050*/ 	.short	0x0000
        /*0052*/ 	.short	0x0000
        /*0054*/ 	.byte	0x00, 0xf5, 0x21, 0x00


	//----- nvinfo : EIATTR_SPARSE_MMA_MASK
	.align		4
.L_49:
        /*0058*/ 	.byte	0x03, 0x50
        /*005a*/ 	.short	0x0000


	//----- nvinfo : EIATTR_MAXREG_COUNT
	.align		4
        /*005c*/ 	.byte	0x03, 0x1b
        /*005e*/ 	.short	0x00ff


	//----- nvinfo : EIATTR_MERCURY_ISA_VERSION
	.align		4
        /*0060*/ 	.byte	0x03, 0x5f
        /*0062*/ 	.short	0x0101


	//----- nvinfo : EIATTR_VRC_CTA_INIT_COUNT
	.align		4
        /*0064*/ 	.byte	0x02, 0x4a
	.zero		1
	.zero		1


	//----- nvinfo : EIATTR_EXIT_INSTR_OFFSETS
	.align		4
        /*0068*/ 	.byte	0x04, 0x1c
        /*006a*/ 	.short	(.L_51 - .L_50)


	//   ....[0]....
.L_50:
        /*006c*/ 	.word	0x00000080


	//   ....[1]....
        /*0070*/ 	.word	0x000004e0


	//----- nvinfo : EIATTR_CBANK_PARAM_SIZE
	.align		4
.L_51:
        /*0074*/ 	.byte	0x03, 0x19
        /*0076*/ 	.short	0x001c


	//----- nvinfo : EIATTR_PARAM_CBANK
	.align		4
        /*0078*/ 	.byte	0x04, 0x0a
        /*007a*/ 	.short	(.L_53 - .L_52)
	.align		4
.L_52:
        /*007c*/ 	.word	index@(.nv.constant0.dequantize_block_f16_to_f32)
        /*0080*/ 	.short	0x0380
        /*0082*/ 	.short	0x001c


	//----- nvinfo : EIATTR_SW_WAR
	.align		4
.L_53:
        /*0084*/ 	.byte	0x04, 0x36
        /*0086*/ 	.short	(.L_55 - .L_54)
.L_54:
        /*0088*/ 	.word	0x00000008
.L_55:


//--------------------- .nv.info.dequantize_block_f32_to_f16 --------------------------
	.section	.nv.info.dequantize_block_f32_to_f16,"",@"SHT_CUDA_INFO"
	.sectionflags	@""
	.align	4


	//----- nvinfo : EIATTR_CUDA_API_VERSION
	.align		4
        /*0000*/ 	.byte	0x04, 0x37
        /*0002*/ 	.short	(.L_57 - .L_56)
.L_56:
        /*0004*/ 	.word	0x00000082


	//----- nvinfo : EIATTR_KPARAM_INFO
	.align		4
.L_57:
        /*0008*/ 	.byte	0x04, 0x17
        /*000a*/ 	.short	(.L_59 - .L_58)
.L_58:
        /*000c*/ 	.word	0x00000000
        /*0010*/ 	.short	0x0004
        /*0012*/ 	.short	0x0018
        /*0014*/ 	.byte	0x00, 0xf0, 0x11, 0x00


	//----- nvinfo : EIATTR_KPARAM_INFO
	.align		4
.L_59:
        /*0018*/ 	.byte	0x04, 0x17
        /*001a*/ 	.short	(.L_61 - .L_60)
.L_60:
        /*001c*/ 	.word	0x00000000
        /*0020*/ 	.short	0x0003
        /*0022*/ 	.short	0x0014
        /*0024*/ 	.byte	0x00, 0xf0, 0x11, 0x00


	//----- nvinfo : EIATTR_KPARAM_INFO
	.align		4
.L_61:
        /*0028*/ 	.byte	0x04, 0x17
        /*002a*/ 	.short	(.L_63 - .L_62)
.L_62:
        /*002c*/ 	.word	0x00000000
        /*0030*/ 	.short	0x0002
        /*0032*/ 	.short	0x0010
        /*0034*/ 	.byte	0x00, 0xf0, 0x11, 0x00


	//----- nvinfo : EIATTR_KPARAM_INFO
	.align		4
.L_63:
        /*0038*/ 	.byte	0x04, 0x17
        /*003a*/ 	.short	(.L_65 - .L_64)
.L_64:
        /*003c*/ 	.word	0x00000000
        /*0040*/ 	.short	0x0001
        /*0042*/ 	.short	0x0008
        /*0044*/ 	.byte	0x00, 0xf5, 0x21, 0x00


	//----- nvinfo : EIATTR_KPARAM_INFO
	.align		4
.L_65:
        /*0048*/ 	.byte	0x04, 0x17
        /*004a*/ 	.short	(.L_67 - .L_66)
.L_66:
        /*004c*/ 	.word	0x00000000
        /*0050*/ 	.short	0x0000
        /*0052*/ 	.short	0x0000
        /*0054*/ 	.byte	0x00, 0xf5, 0x21, 0x00


	//----- nvinfo : EIATTR_SPARSE_MMA_MASK
	.align		4
.L_67:
        /*0058*/ 	.byte	0x03, 0x50
        /*005a*/ 	.short	0x0000


	//----- nvinfo : EIATTR_MAXREG_COUNT
	.align		4
        /*005c*/ 	.byte	0x03, 0x1b
        /*005e*/ 	.short	0x00ff


	//----- nvinfo : EIATTR_MERCURY_ISA_VERSION
	.align		4
        /*0060*/ 	.byte	0x03, 0x5f
        /*0062*/ 	.short	0x0101


	//----- nvinfo : EIATTR_VRC_CTA_INIT_COUNT
	.align		4
        /*0064*/ 	.byte	0x02, 0x4a
	.zero		1
	.zero		1


	//----- nvinfo : EIATTR_EXIT_INSTR_OFFSETS
	.align		4
        /*0068*/ 	.byte	0x04, 0x1c
        /*006a*/ 	.short	(.L_69 - .L_68)


	//   ....[0]....
.L_68:
        /*006c*/ 	.word	0x00000080


	//   ....[1]....
        /*0070*/ 	.word	0x000004e0


	//----- nvinfo : EIATTR_CBANK_PARAM_SIZE
	.align		4
.L_69:
        /*0074*/ 	.byte	0x03, 0x19
        /*0076*/ 	.short	0x001c


	//----- nvinfo : EIATTR_PARAM_CBANK
	.align		4
        /*0078*/ 	.byte	0x04, 0x0a
        /*007a*/ 	.short	(.L_71 - .L_70)
	.align		4
.L_70:
        /*007c*/ 	.word	index@(.nv.constant0.dequantize_block_f32_to_f16)
        /*0080*/ 	.short	0x0380
        /*0082*/ 	.short	0x001c


	//----- nvinfo : EIATTR_SW_WAR
	.align		4
.L_71:
        /*0084*/ 	.byte	0x04, 0x36
        /*0086*/ 	.short	(.L_73 - .L_72)
.L_72:
        /*0088*/ 	.word	0x00000008
.L_73:


//--------------------- .nv.info.mul_mat_p021_f16_f32 --------------------------
	.section	.nv.info.mul_mat_p021_f16_f32,"",@"SHT_CUDA_INFO"
	.sectionflags	@""
	.align	4


	//----- nvinfo : EIATTR_CUDA_API_VERSION
	.align		4
        /*0000*/ 	.byte	0x04, 0x37
        /*0002*/ 	.short	(.L_75 - .L_74)
.L_74:
        /*0004*/ 	.word	0x00000082


	//----- nvinfo : EIATTR_KPARAM_INFO
	.align		4
.L_75:
        /*0008*/ 	.byte	0x04, 0x17
        /*000a*/ 	.short	(.L_77 - .L_76)
.L_76:
        /*000c*/ 	.word	0x00000000
        /*0010*/ 	.short	0x0006
        /*0012*/ 	.short	0x0024
        /*0014*/ 	.byte	0x00, 0xf0, 0x11, 0x00


	//----- nvinfo : EIATTR_KPARAM_INFO
	.align		4
.L_77:
        /*0018*/ 	.byte	0x04, 0x17
        /*001a*/ 	.short	(.L_79 - .L_78)
.L_78:
        /*001c*/ 	.word	0x00000000
        /*0020*/ 	.short	0x0005
        /*0022*/ 	.short	0x0020
        /*0024*/ 	.byte	0x00, 0xf0, 0x11, 0x00


	//----- nvinfo : EIATTR_KPARAM_INFO
	.align		4
.L_79:
        /*0028*/ 	.byte	0x04, 0x17
        /*002a*/ 	.short	(.L_81 - .L_80)
.L_80:
        /*002c*/ 	.word	0x00000000
        /*0030*/ 	.short	0x0004
        /*0032*/ 	.short	0x001c
        /*0034*/ 	.byte	0x00, 0xf0, 0x11, 0x00


	//----- nvinfo : EIATTR_KPARAM_INFO
	.align		4
.L_81:
        /*0038*/ 	.byte	0x04, 0x17
        /*003a*/ 	.short	(.L_83 - .L_82)
.L_82:
        /*003c*/ 	.word	0x00000000
        /*0040*/ 	.short	0x0003
        /*0042*/ 	.short	0x0018
        /*0044*/ 	.byte	0x00, 0xf0, 0x11, 0x00


	//----- nvinfo : EIATTR_KPARAM_INFO
	.align		4
.L_83:
        /*0048*/ 	.byte	0x04, 0x17
        /*004a*/ 	.short	(.L_85 - .L_84)
.L_84:
        /*004c*/ 	.word	0x00000000
        /*0050*/ 	.short	0x0002
        /*0052*/ 	.short	0x0010
        /*0054*/ 	.byte	0x00, 0xf5, 0x21, 0x00


	//----- nvinfo : EIATTR_KPARAM_INFO
	.align		4
.L_85:
        /*0058*/ 	.byte	0x04, 0x17
        /*005a*/ 	.short	(.L_87 - .L_86)
.L_86:
        /*005c*/ 	.word	0x00000000
        /*0060*/ 	.short	0x0001
        /*0062*/ 	.short	0x0008
        /*0064*/ 	.byte	0x00, 0xf5, 0x21, 0x00


	//----- nvinfo : EIATTR_KPARAM_INFO
	.align		4
.L_87:
        /*0068*/ 	.byte	0x04, 0x17
        /*006a*/ 	.short	(.L_89 - .L_88)
.L_88:
        /*006c*/ 	.word	0x00000000
        /*0070*/ 	.short	0x0000
        /*0072*/ 	.short	0x0000
        /*0074*/ 	.byte	0x00, 0xf5, 0x21, 0x00


	//----- nvinfo : EIATTR_SPARSE_MMA_MASK
	.align		4
.L_89:
        /*0078*/ 	.byte	0x03, 0x50
        /*007a*/ 	.short	0x0000


	//----- nvinfo : EIATTR_MAXREG_COUNT
	.align		4
        /*007c*/ 	.byte	0x03, 0x1b
        /*007e*/ 	.short	0x00ff


	//----- nvinfo : EIATTR_MERCURY_ISA_VERSION
	.align		4
        /*0080*/ 	.byte	0x03, 0x5f
        /*0082*/ 	.short	0x0101


	//----- nvinfo : EIATTR_COOP_GROUP_MASK_REGIDS
	.align		4
        /*0084*/ 	.byte	0x04, 0x29
        /*0086*/ 	.short	(.L_91 - .L_90)


	//   ....[0]....
.L_90:
        /*0088*/ 	.word	0xffffffff


	//   ....[1]....
        /*008c*/ 	.word	0xffffffff


	//   ....[2]....
        /*0090*/ 	.word	0xffffffff


	//   ....[3]....
        /*0094*/ 	.word	0xffffffff


	//   ....[4]....
        /*0098*/ 	.word	0xffffffff


	//----- nvinfo : EIATTR_COOP_GROUP_INSTR_OFFSETS
	.align		4
.L_91:
        /*009c*/ 	.byte	0x04, 0x28
        /*009e*/ 	.short	(.L_93 - .L_92)


	//   ....[0]....
.L_92:
        /*00a0*/ 	.word	0x00000560


	//   ....[1]....
        /*00a4*/ 	.word	0x000005a0


	//   ....[2]....
        /*00a8*/ 	.word	0x000005c0


	//   ....[3]....
        /*00ac*/ 	.word	0x000005e0


	//   ....[4]....
        /*00b0*/ 	.word	0x00000610


	//----- nvinfo : EIATTR_VRC_CTA_INIT_COUNT
	.align		4
.L_93:
        /*00b4*/ 	.byte	0x02, 0x4a
	.zero		1
	.zero		1


	//----- nvinfo : EIATTR_EXIT_INSTR_OFFSETS
	.align		4
        /*00b8*/ 	.byte	0x04, 0x1c
        /*00ba*/ 	.short	(.L_95 - .L_94)


	//   ....[0]....
.L_94:
        /*00bc*/ 	.word	0x00000620


	//   ....[1]....
        /*00c0*/ 	.word	0x00000670


	//----- nvinfo : EIATTR_CRS_STACK_SIZE
	.align		4
.L_95:
        /*00c4*/ 	.byte	0x04, 0x1e
        /*00c6*/ 	.short	(.L_97 - .L_96)
.L_96:
        /*00c8*/ 	.word	0x00000000


	//----- nvinfo : EIATTR_CBANK_PARAM_SIZE
	.align		4
.L_97:
        /*00cc*/ 	.byte	0x03, 0x19
        /*00ce*/ 	.short	0x0028


	//----- nvinfo : EIATTR_PARAM_CBANK
	.align		4
        /*00d0*/ 	.byte	0x04, 0x0a
        /*00d2*/ 	.short	(.L_99 - .L_98)
	.align		4
.L_98:
        /*00d4*/ 	.word	index@(.nv.constant0.mul_mat_p021_f16_f32)
        /*00d8*/ 	.short	0x0380
        /*00da*/ 	.short	0x0028


	//----- nvinfo : EIATTR_SW_WAR
	.align		4
.L_99:
        /*00dc*/ 	.byte	0x04, 0x36
        /*00de*/ 	.short	(.L_101 - .L_100)
.L_100:
        /*00e0*/ 	.word	0x00000008
.L_101:


//--------------------- .nv.info.mul_mat_q4_0     --------------------------
	.section	.nv.info.mul_mat_q4_0,"",@"SHT_CUDA_INFO"
	.sectionflags	@""
	.align	4


	//----- nvinfo : EIATTR_CUDA_API_VERSION
	.align		4
        /*0000*/ 	.byte	0x04, 0x37
        /*0002*/ 	.short	(.L_103 - .L_102)
.L_102:
        /*0004*/ 	.word	0x00000082


	//----- nvinfo : EIATTR_KPARAM_INFO
	.align		4
.L_103:
        /*0008*/ 	.byte	0x04, 0x17
        /*000a*/ 	.short	(.L_105 - .L_104)
.L_104:
        /*000c*/ 	.word	0x00000000
        /*0010*/ 	.short	0x0008
        /*0012*/ 	.short	0x002c
        /*0014*/ 	.byte	0x00, 0xf0, 0x05, 0x00


	//----- nvinfo : EIATTR_KPARAM_INFO
	.align		4
.L_105:
        /*0018*/ 	.byte	0x04, 0x17
        /*001a*/ 	.short	(.L_107 - .L_106)
.L_106:
        /*001c*/ 	.word	0x00000000
        /*0020*/ 	.short	0x0007
        /*0022*/ 	.short	0x0028
        /*0024*/ 	.byte	0x00, 0xf0, 0x11, 0x00


	//----- nvinfo : EIATTR_KPARAM_INFO
	.align		4
.L_107:
        /*0028*/ 	.byte	0x04, 0x17
        /*002a*/ 	.short	(.L_109 - .L_108)
.L_108:
        /*002c*/ 	.word	0x00000000
        /*0030*/ 	.short	0x0006
        /*0032*/ 	.short	0x0024
        /*0034*/ 	.byte	0x00, 0xf0, 0x11, 0x00


	//----- nvinfo : EIATTR_KPARAM_INFO
	.align		4
.L_109:
        /*0038*/ 	.byte	0x04, 0x17
        /*003a*/ 	.short	(.L_111 - .L_110)
.L_110:
        /*003c*/ 	.word	0x00000000
        /*0040*/ 	.short	0x0005
        /*0042*/ 	.short	0x0020
        /*0044*/ 	.byte	0x00, 0xf0, 0x11, 0x00


	//----- nvinfo : EIATTR_KPARAM_INFO
	.align		4
.L_111:
        /*0048*/ 	.byte	0x04, 0x17
        /*004a*/ 	.short	(.L_113 - .L_112)
.L_112:
        /*004c*/ 	.word	0x00000000
        /*0050*/ 	.short	0x0004
        /*0052*/ 	.short	0x001c
        /*0054*/ 	.byte	0x00, 0xf0, 0x11, 0x00


	//----- nvinfo : EIATTR_KPARAM_INFO
	.align		4
.L_113:
        /*0058*/ 	.byte	0x04, 0x17
        /*005a*/ 	.short	(.L_115 - .L_114)
.L_114:
        /*005c*/ 	.word	0x00000000
        /*0060*/ 	.short	0x0003
        /*0062*/ 	.short	0x0018
        /*0064*/ 	.byte	0x00, 0xf0, 0x11, 0x00


	//----- nvinfo : EIATTR_KPARAM_INFO
	.align		4
.L_115:
        /*0068*/ 	.byte	0x04, 0x17
        /*006a*/ 	.short	(.L_117 - .L_116)
.L_116:
        /*006c*/ 	.word	0x00000000
        /*0070*/ 	.short	0x0002
        /*0072*/ 	.short	0x0010
        /*0074*/ 	.byte	0x00, 0xf5, 0x21, 0x00


	//----- nvinfo : EIATTR_KPARAM_INFO
	.align		4
.L_117:
        /*0078*/ 	.byte	0x04, 0x17
        /*007a*/ 	.short	(.L_119 - .L_118)
.L_118:
        /*007c*/ 	.word	0x00000000
        /*0080*/ 	.short	0x0001
        /*0082*/ 	.short	0x0008
        /*0084*/ 	.byte	0x00, 0xf5, 0x21, 0x00


	//----- nvinfo : EIATTR_KPARAM_INFO
	.align		4
.L_119:
        /*0088*/ 	.byte	0x04, 0x17
        /*008a*/ 	.short	(.L_121 - .L_120)
.L_120:
        /*008c*/ 	.word	0x00000000
        /*0090*/ 	.short	0x0000
        /*0092*/ 	.short	0x0000
        /*0094*/ 	.byte	0x00, 0xf5, 0x21, 0x00


	//----- nvinfo : EIATTR_SPARSE_MMA_MASK
	.align		4
.L_121:
        /*0098*/ 	.byte	0x03, 0x50
        /*009a*/ 	.short	0x0000


	//----- nvinfo : EIATTR_MAXREG_COUNT
	.align		4
        /*009c*/ 	.byte	0x03, 0x1b
        /*009e*/ 	.short	0x00ff


	//----- nvinfo : EIATTR_NUM_BARRIERS
	.align		4
        /*00a0*/ 	.byte	0x02, 0x4c
        /*00a2*/ 	.byte	0x01
	.zero		1


	//----- nvinfo : EIATTR_MERCURY_ISA_VERSION
	.align		4
        /*00a4*/ 	.byte	0x03, 0x5f
        /*00a6*/ 	.short	0x0101


	//----- nvinfo : EIATTR_VRC_CTA_INIT_COUNT
	.align		4
        /*00a8*/ 	.byte	0x02, 0x4a
	.zero		1
	.zero		1


	//----- nvinfo : EIATTR_EXIT_INSTR_OFFSETS
	.align		4
        /*00ac*/ 	.byte	0x04, 0x1c
        /*00ae*/ 	.short	(.L_123 - .L_122)


	//   ....[0]....
.L_122:
        /*00b0*/ 	.word	0x0000a4a0


	//   ....[1]....
        /*00b4*/ 	.word	0x0000a5d0


	//   ....[2]....
        /*00b8*/ 	.word	0x0000a660


	//   ....[3]....
        /*00bc*/ 	.word	0x0000a6f0


	//   ....[4]....
        /*00c0*/ 	.word	0x0000a780


	//   ....[5]....
        /*00c4*/ 	.word	0x0000a810


	//   ....[6]....
        /*00c8*/ 	.word	0x0000a8a0


	//   ....[7]....
        /*00cc*/ 	.word	0x0000a930


	//   ....[8]....
        /*00d0*/ 	.word	0x0000a9c0


	//   ....[9]....
        /*00d4*/ 	.word	0x0000aa50


	//   ....[10]....
        /*00d8*/ 	.word	0x0000aae0


	//   ....[11]....
        /*00dc*/ 	.word	0x0000ab70


	//   ....[12]....
        /*00e0*/ 	.word	0x0000ac00


	//   ....[13]....
        /*00e4*/ 	.word	0x0000ac90


	//   ....[14]....
        /*00e8*/ 	.word	0x0000ad20


	//   ....[15]....
        /*00ec*/ 	.word	0x0000adb0


	//   ....[16]....
        /*00f0*/ 	.word	0x0000ae10


	//   ....[17]....
        /*00f4*/ 	.word	0x0000ae30


	//   ....[18]....
        /*00f8*/ 	.word	0x000140d0


	//   ....[19]....
        /*00fc*/ 	.word	0x000141f0


	//   ....[20]....
        /*0100*/ 	.word	0x00014280


	//   ....[21]....
        /*0104*/ 	.word	0x00014310


	//   ....[22]....
        /*0108*/ 	.word	0x000143a0


	//   ....[23]....
        /*010c*/ 	.word	0x00014430


	//   ....[24]....
        /*0110*/ 	.word	0x000144c0


	//   ....[25]....
        /*0114*/ 	.word	0x00014550


	//   ....[26]....
        /*0118*/ 	.word	0x000145e0


	//   ....[27]....
        /*011c*/ 	.word	0x00014670


	//   ....[28]....
        /*0120*/ 	.word	0x00014700


	//   ....[29]....
        /*0124*/ 	.word	0x00014790


	//   ....[30]....
        /*0128*/ 	.word	0x00014820


	//   ....[31]....
        /*012c*/ 	.word	0x000148b0


	//   ....[32]....
        /*0130*/ 	.word	0x00014940


	//   ....[33]....
        /*0134*/ 	.word	0x000149d0


	//   ....[34]....
        /*0138*/ 	.word	0x00014a30


	//   ....[35]....
        /*013c*/ 	.word	0x00014a50


	//----- nvinfo : EIATTR_CBANK_PARAM_SIZE
	.align		4
.L_123:
        /*0140*/ 	.byte	0x03, 0x19
        /*0142*/ 	.short	0x002d


	//----- nvinfo : EIATTR_PARAM_CBANK
	.align		4
        /*0144*/ 	.byte	0x04, 0x0a
        /*0146*/ 	.short	(.L_125 - .L_124)
	.align		4
.L_124:
        /*0148*/ 	.word	index@(.nv.constant0.mul_mat_q4_0)
        /*014c*/ 	.short	0x0380
        /*014e*/ 	.short	0x002d


	//----- nvinfo : EIATTR_SW_WAR
	.align		4
.L_125:
        /*0150*/ 	.byte	0x04, 0x36
        /*0152*/ 	.short	(.L_127 - .L_126)
.L_126:
        /*0154*/ 	.word	0x00000008
.L_127:


//--------------------- .nv.info.quantize_q8_1    --------------------------
	.section	.nv.info.quantize_q8_1,"",@"SHT_CUDA_INFO"
	.sectionflags	@""
	.align	4


	//----- nvinfo : EIATTR_CUDA_API_VERSION
	.align		4
        /*0000*/ 	.byte	0x04, 0x37
        /*0002*/ 	.short	(.L_129 - .L_128)
.L_128:
        /*0004*/ 	.word	0x00000082


	//----- nvinfo : EIATTR_KPARAM_INFO
	.align		4
.L_129:
        /*0008*/ 	.byte	0x04, 0x17
        /*000a*/ 	.short	(.L_131 - .L_130)
.L_130:
        /*000c*/ 	.word	0x00000000
        /*0010*/ 	.short	0x0003
        /*0012*/ 	.short	0x0014
        /*0014*/ 	.byte	0x00, 0xf0, 0x11, 0x00


	//----- nvinfo : EIATTR_KPARAM_INFO
	.align		4
.L_131:
        /*0018*/ 	.byte	0x04, 0x17
        /*001a*/ 	.short	(.L_133 - .L_132)
.L_132:
        /*001c*/ 	.word	0x00000000
        /*0020*/ 	.short	0x0002
        /*0022*/ 	.short	0x0010
        /*0024*/ 	.byte	0x00, 0xf0, 0x11, 0x00


	//----- nvinfo : EIATTR_KPARAM_INFO
	.align		4
.L_133:
        /*0028*/ 	.byte	0x04, 0x17
        /*002a*/ 	.short	(.L_135 - .L_134)
.L_134:
        /*002c*/ 	.word	0x00000000
        /*0030*/ 	.short	0x0001
        /*0032*/ 	.short	0x0008
        /*0034*/ 	.byte	0x00, 0xf5, 0x21, 0x00


	//----- nvinfo : EIATTR_KPARAM_INFO
	.align		4
.L_135:
        /*0038*/ 	.byte	0x04, 0x17
        /*003a*/ 	.short	(.L_137 - .L_136)
.L_136:
        /*003c*/ 	.word	0x00000000
        /*0040*/ 	.short	0x0000
        /*0042*/ 	.short	0x0000
        /*0044*/ 	.byte	0x00, 0xf5, 0x21, 0x00


	//----- nvinfo : EIATTR_SPARSE_MMA_MASK
	.align		4
.L_137:
        /*0048*/ 	.byte	0x03, 0x50
        /*004a*/ 	.short	0x0000


	//----- nvinfo : EIATTR_MAXREG_COUNT
	.align		4
        /*004c*/ 	.byte	0x03, 0x1b
        /*004e*/ 	.short	0x00ff


	//----- nvinfo : EIATTR_MERCURY_ISA_VERSION
	.align		4
        /*0050*/ 	.byte	0x03, 0x5f
        /*0052*/ 	.short	0x0101


	//----- nvinfo : EIATTR_COOP_GROUP_MASK_REGIDS
	.align		4
        /*0054*/ 	.byte	0x04, 0x29
        /*0056*/ 	.short	(.L_139 - .L_138)


	//   ....[0]....
.L_138:
        /*0058*/ 	.word	0xffffffff


	//   ....[1]....
        /*005c*/ 	.word	0xffffffff


	//   ....[2]....
        /*0060*/ 	.word	0xffffffff


	//   ....[3]....
        /*0064*/ 	.word	0xffffffff


	//   ....[4]....
        /*0068*/ 	.word	0xffffffff


	//   ....[5]....
        /*006c*/ 	.word	0xffffffff


	//   ....[6]....
        /*0070*/ 	.word	0xffffffff


	//   ....[7]....
        /*0074*/ 	.word	0xffffffff


	//   ....[8]....
        /*0078*/ 	.word	0xffffffff


	//   ....[9]....
        /*007c*/ 	.word	0xffffffff


	//----- nvinfo : EIATTR_COOP_GROUP_INSTR_OFFSETS
	.align		4
.L_139:
        /*0080*/ 	.byte	0x04, 0x28
        /*0082*/ 	.short	(.L_141 - .L_140)


	//   ....[0]....
.L_140:
        /*0084*/ 	.word	0x00000160


	//   ....[1]....
        /*0088*/ 	.word	0x00000170


	//   ....[2]....
        /*008c*/ 	.word	0x000001a0


	//   ....[3]....
        /*0090*/ 	.word	0x000001b0


	//   ....[4]....
        /*0094*/ 	.word	0x000001f0


	//   ....[5]....
        /*0098*/ 	.word	0x00000200


	//   ....[6]....
        /*009c*/ 	.word	0x00000230


	//   ....[7]....
        /*00a0*/ 	.word	0x00000250


	//   ....[8]....
        /*00a4*/ 	.word	0x000002b0


	//   ....[9]....
        /*00a8*/ 	.word	0x000002c0


	//----- nvinfo : EIATTR_VRC_CTA_INIT_COUNT
	.align		4
.L_141:
        /*00ac*/ 	.byte	0x02, 0x4a
	.zero		1
	.zero		1


	//----- nvinfo : EIATTR_EXIT_INSTR_OFFSETS
	.align		4
        /*00b0*/ 	.byte	0x04, 0x1c
        /*00b2*/ 	.short	(.L_143 - .L_142)


	//   ....[0]....
.L_142:
        /*00b4*/ 	.word	0x00000070


	//   ....[1]....
        /*00b8*/ 	.word	0x000005c0


	//   ....[2]....
        /*00bc*/ 	.word	0x00000610


	//----- nvinfo : EIATTR_CRS_STACK_SIZE
	.align		4
.L_143:
        /*00c0*/ 	.byte	0x04, 0x1e
        /*00c2*/ 	.short	(.L_145 - .L_144)
.L_144:
        /*00c4*/ 	.word	0x00000000


	//----- nvinfo : EIATTR_CBANK_PARAM_SIZE
	.align		4
.L_145:
        /*00c8*/ 	.byte	0x03, 0x19
        /*00ca*/ 	.short	0x0018


	//----- nvinfo : EIATTR_PARAM_CBANK
	.align		4
        /*00cc*/ 	.byte	0x04, 0x0a
        /*00ce*/ 	.short	(.L_147 - .L_146)
	.align		4
.L_146:
        /*00d0*/ 	.word	index@(.nv.constant0.quantize_q8_1)
        /*00d4*/ 	.short	0x0380
        /*00d6*/ 	.short	0x0018


	//----- nvinfo : EIATTR_SW_WAR
	.align		4
.L_147:
        /*00d8*/ 	.byte	0x04, 0x36
        /*00da*/ 	.short	(.L_149 - .L_148)
.L_148:
        /*00dc*/ 	.word	0x00000008
.L_149:


//--------------------- .nv.info.dequantize_mul_mat_vec_q4_0 --------------------------
	.section	.nv.info.dequantize_mul_mat_vec_q4_0,"",@"SHT_CUDA_INFO"
	.sectionflags	@""
	.align	4


	//----- nvinfo : EIATTR_CUDA_API_VERSION
	.align		4
        /*0000*/ 	.byte	0x04, 0x37
        /*0002*/ 	.short	(.L_151 - .L_150)
.L_150:
        /*0004*/ 	.word	0x00000082


	//----- nvinfo : EIATTR_KPARAM_INFO
	.align		4
.L_151:
        /*0008*/ 	.byte	0x04, 0x17
        /*000a*/ 	.short	(.L_153 - .L_152)
.L_152:
        /*000c*/ 	.word	0x00000000
        /*0010*/ 	.short	0x0004
        /*0012*/ 	.short	0x001c
        /*0014*/ 	.byte	0x00, 0xf0, 0x11, 0x00


	//----- nvinfo : EIATTR_KPARAM_INFO
	.align		4
.L_153:
        /*0018*/ 	.byte	0x04, 0x17
        /*001a*/ 	.short	(.L_155 - .L_154)
.L_154:
        /*001c*/ 	.word	0x00000000
        /*0020*/ 	.short	0x0003
        /*0022*/ 	.short	0x0018
        /*0024*/ 	.byte	0x00, 0xf0, 0x11, 0x00


	//----- nvinfo : EIATTR_KPARAM_INFO
	.align		4
.L_155:
        /*0028*/ 	.byte	0x04, 0x17
        /*002a*/ 	.short	(.L_157 - .L_156)
.L_156:
        /*002c*/ 	.word	0x00000000
        /*0030*/ 	.short	0x0002
        /*0032*/ 	.short	0x0010
        /*0034*/ 	.byte	0x00, 0xf5, 0x21, 0x00


	//----- nvinfo : EIATTR_KPARAM_INFO
	.align		4
.L_157:
        /*0038*/ 	.byte	0x04, 0x17
        /*003a*/ 	.short	(.L_159 - .L_158)
.L_158:
        /*003c*/ 	.word	0x00000000
        /*0040*/ 	.short	0x0001
        /*0042*/ 	.short	0x0008
        /*0044*/ 	.byte	0x00, 0xf5, 0x21, 0x00


	//----- nvinfo : EIATTR_KPARAM_INFO
	.align		4
.L_159:
        /*0048*/ 	.byte	0x04, 0x17
        /*004a*/ 	.short	(.L_161 - .L_160)
.L_160:
        /*004c*/ 	.word	0x00000000
        /*0050*/ 	.short	0x0000
        /*0052*/ 	.short	0x0000
        /*0054*/ 	.byte	0x00, 0xf5, 0x21, 0x00


	//----- nvinfo : EIATTR_SPARSE_MMA_MASK
	.align		4
.L_161:
        /*0058*/ 	.byte	0x03, 0x50
        /*005a*/ 	.short	0x0000


	//----- nvinfo : EIATTR_MAXREG_COUNT
	.align		4
        /*005c*/ 	.byte	0x03, 0x1b
        /*005e*/ 	.short	0x00ff


	//----- nvinfo : EIATTR_MERCURY_ISA_VERSION
	.align		4
        /*0060*/ 	.byte	0x03, 0x5f
        /*0062*/ 	.short	0x0101


	//----- nvinfo : EIATTR_COOP_GROUP_MASK_REGIDS
	.align		4
        /*0064*/ 	.byte	0x04, 0x29
        /*0066*/ 	.short	(.L_163 - .L_162)


	//   ....[0]....
.L_162:
        /*0068*/ 	.word	0xffffffff


	//   ....[1]....
        /*006c*/ 	.word	0xffffffff


	//   ....[2]....
        /*0070*/ 	.word	0xffffffff


	//   ....[3]....
        /*0074*/ 	.word	0xffffffff


	//   ....[4]....
        /*0078*/ 	.word	0xffffffff


	//----- nvinfo : EIATTR_COOP_GROUP_INSTR_OFFSETS
	.align		4
.L_163:
        /*007c*/ 	.byte	0x04, 0x28
        /*007e*/ 	.short	(.L_165 - .L_164)


	//   ....[0]....
.L_164:
        /*0080*/ 	.word	0x00000c00


	//   ....[1]....
        /*0084*/ 	.word	0x00000c30


	//   ....[2]....
        /*0088*/ 	.word	0x00000c50


	//   ....[3]....
        /*008c*/ 	.word	0x00000c70


	//   ....[4]....
        /*0090*/ 	.word	0x00000c90


	//----- nvinfo : EIATTR_VRC_CTA_INIT_COUNT
	.align		4
.L_165:
        /*0094*/ 	.byte	0x02, 0x4a
	.zero		1
	.zero		1


	//----- nvinfo : EIATTR_EXIT_INSTR_OFFSETS
	.align		4
        /*0098*/ 	.byte	0x04, 0x1c
        /*009a*/ 	.short	(.L_167 - .L_166)


	//   ....[0]....
.L_166:
        /*009c*/ 	.word	0x00000070


	//   ....[1]....
        /*00a0*/ 	.word	0x00000ca0


	//   ....[2]....
        /*00a4*/ 	.word	0x00000cf0


	//----- nvinfo : EIATTR_CBANK_PARAM_SIZE
	.align		4
.L_167:
        /*00a8*/ 	.byte	0x03, 0x19
        /*00aa*/ 	.short	0x0020


	//----- nvinfo : EIATTR_PARAM_CBANK
	.align		4
        /*00ac*/ 	.byte	0x04, 0x0a
        /*00ae*/ 	.short	(.L_169 - .L_168)
	.align		4
.L_168:
        /*00b0*/ 	.word	index@(.nv.constant0.dequantize_mul_mat_vec_q4_0)
        /*00b4*/ 	.short	0x0380
        /*00b6*/ 	.short	0x0020


	//----- nvinfo : EIATTR_SW_WAR
	.align		4
.L_169:
        /*00b8*/ 	.byte	0x04, 0x36
        /*00ba*/ 	.short	(.L_171 - .L_170)
.L_170:
        /*00bc*/ 	.word	0x00000008
.L_171:


//--------------------- .nv.callgraph             --------------------------
	.section	.nv.callgraph,"",@"SHT_CUDA_CALLGRAPH"
	.align	4
	.sectionentsize	8
	.align		4
        /*0000*/ 	.word	0x00000000
	.align		4
        /*0004*/ 	.word	0xffffffff
	.align		4
        /*0008*/ 	.word	0x00000000
	.align		4
        /*000c*/ 	.word	0xfffffffe
	.align		4
        /*0010*/ 	.word	0x00000000
	.align		4
        /*0014*/ 	.word	0xfffffffd
	.align		4
        /*0018*/ 	.word	0x00000000
	.align		4
        /*001c*/ 	.word	0xfffffffc


//--------------------- .text.dequantize_block_f16_to_f32 --------------------------
	.section	.text.dequantize_block_f16_to_f32,"ax",@progbits
	.align	128
        .global         dequantize_block_f16_to_f32
        .type           dequantize_block_f16_to_f32,@function
        .size           dequantize_block_f16_to_f32,(.L_x_40 - dequantize_block_f16_to_f32)
        .other          dequantize_block_f16_to_f32,@"STO_CUDA_ENTRY STV_DEFAULT"
dequantize_block_f16_to_f32:
.text.dequantize_block_f16_to_f32:
[----:B------:R-:W-:Y:S01]  /*0000*/  LDC R1, c[0x0][0x37c] ;  /* 0x0000df00ff017b82 */ /* 0x000fe20000000800 */
[----:B------:R-:W0:Y:S01]  /*0010*/  S2R R3, SR_TID.X ;  /* 0x0000000000037919 */ /* 0x000e220000002100 */
[----:B------:R-:W1:Y:S01]  /*0020*/  LDCU UR4, c[0x0][0x360] ;  /* 0x00006c00ff0477ac */ /* 0x000e620008000800 */
[----:B------:R-:W1:Y:S01]  /*0030*/  S2R R0, SR_CTAID.X ;  /* 0x0000000000007919 */ /* 0x000e620000002500 */
[----:B------:R-:W2:Y:S01]  /*0040*/  LDCU UR5, c[0x0][0x390] ;  /* 0x00007200ff0577ac */ /* 0x000ea20008000800 */
[----:B0-----:R-:W-:-:S04]  /*0050*/  IMAD.SHL.U32 R3, R3, 0x2, RZ ;  /* 0x0000000203037824 */ /* 0x001fc800078e00ff */
[----:B-1----:R-:W-:-:S05]  /*0060*/  IMAD R3, R0, UR4, R3 ;  /* 0x0000000400037c24 */ /* 0x002fca000f8e0203 */
[----:B--2---:R-:W-:-:S13]  /*0070*/  ISETP.GE.AND P0, PT, R3, UR5, PT ;  /* 0x0000000503007c0c */ /* 0x004fda000bf06270 */
[----:B------:R-:W-:Y:S05]  /*0080*/  @P0 EXIT ;  /* 0x000000000000094d */ /* 0x000fea0003800000 */
[----:B------:R-:W0:Y:S01]  /*0090*/  LDC R0, c[0x0][0x394] ;  /* 0x0000e500ff007b82 */ /* 0x000e220000000800 */
[----:B------:R-:W-:Y:S01]  /*00a0*/  IABS R10, R3 ;  /* 0x00000003000a7213 */ /* 0x000fe20000000000 */
[----:B------:R-:W1:Y:S06]  /*00b0*/  LDCU.64 UR4, c[0x0][0x358] ;  /* 0x00006b00ff0477ac */ /* 0x000e6c0008000a00 */
[----:B------:R-:W2:Y:S01]  /*00c0*/  LDC R2, c[0x0][0x398] ;  /* 0x0000e600ff027b82 */ /* 0x000ea20000000800 */
[----:B0-----:R-:W-:-:S04]  /*00d0*/  IABS R7, R0 ;  /* 0x0000000000077213 */ /* 0x001fc80000000000 */
[----:B------:R-:W0:Y:S08]  /*00e0*/  I2F.RP R6, R7 ;  /* 0x0000000700067306 */ /* 0x000e300000209400 */
[----:B0-----:R-:W0:Y:S02]  /*00f0*/  MUFU.RCP R6, R6 ;  /* 0x0000000600067308 */ /* 0x001e240000001000 */
[----:B0-----:R-:W-:-:S06]  /*0100*/  VIADD R4, R6, 0xffffffe ;  /* 0x0ffffffe06047836 */ /* 0x001fcc0000000000 */
[----:B------:R0:W3:Y:S02]  /*0110*/  F2I.FTZ.U32.TRUNC.NTZ R5, R4 ;  /* 0x0000000400057305 */ /* 0x0000e4000021f000 */
[----:B0-----:R-:W-:Y:S01]  /*0120*/  IMAD.MOV.U32 R4, RZ, RZ, RZ ;  /* 0x000000ffff047224 */ /* 0x001fe200078e00ff */
[----:B---3--:R-:W-:-:S05]  /*0130*/  IADD3 R8, PT, PT, RZ, -R5, RZ ;  /* 0x80000005ff087210 */ /* 0x008fca0007ffe0ff */
[----:B------:R-:W-:-:S04]  /*0140*/  IMAD R9, R8, R7, RZ ;  /* 0x0000000708097224 */ /* 0x000fc800078e02ff */
[----:B------:R-:W-:Y:S01]  /*0150*/  IMAD.HI.U32 R5, R5, R9, R4 ;  /* 0x0000000905057227 */ /* 0x000fe200078e0004 */
[----:B--2---:R-:W-:-:S04]  /*0160*/  IABS R9, R2 ;  /* 0x0000000200097213 */ /* 0x004fc80000000000 */
[----:B------:R-:W0:Y:S01]  /*0170*/  I2F.RP R8, R9 ;  /* 0x0000000900087306 */ /* 0x000e220000209400 */
[----:B------:R-:W-:-:S04]  /*0180*/  IMAD.HI.U32 R5, R5, R10, RZ ;  /* 0x0000000a05057227 */ /* 0x000fc800078e00ff */
[----:B------:R-:W-:-:S04]  /*0190*/  IMAD.MOV R4, RZ, RZ, -R5 ;  /* 0x000000ffff047224 */ /* 0x000fc800078e0a05 */
[----:B------:R-:W-:-:S05]  /*01a0*/  IMAD R4, R7, R4, R10 ;  /* 0x0000000407047224 */ /* 0x000fca00078e020a */
[----:B------:R-:W-:Y:S01]  /*01b0*/  ISETP.GT.U32.AND P2, PT, R7, R4, PT ;  /* 0x000000040700720c */ /* 0x000fe20003f44070 */
[----:B0-----:R-:W0:-:S12]  /*01c0*/  MUFU.RCP R8, R8 ;  /* 0x0000000800087308 */ /* 0x001e180000001000 */
[-C--:B------:R-:W-:Y:S02]  /*01d0*/  @!P2 IADD3 R4, PT, PT, R4, -R7.reuse, RZ ;  /* 0x800000070404a210 */ /* 0x080fe40007ffe0ff */
[----:B------:R-:W-:Y:S02]  /*01e0*/  @!P2 IADD3 R5, PT, PT, R5, 0x1, RZ ;  /* 0x000000010505a810 */ /* 0x000fe40007ffe0ff */
[----:B------:R-:W-:Y:S01]  /*01f0*/  ISETP.GE.U32.AND P0, PT, R4, R7, PT ;  /* 0x000000070400720c */ /* 0x000fe20003f06070 */
[----:B0-----:R-:W-:Y:S01]  /*0200*/  VIADD R6, R8, 0xffffffe ;  /* 0x0ffffffe08067836 */ /* 0x001fe20000000000 */
[----:B------:R-:W-:Y:S02]  /*0210*/  LOP3.LUT R4, R3, R0, RZ, 0x3c, !PT ;  /* 0x0000000003047212 */ /* 0x000fe400078e3cff */
[----:B------:R-:W-:Y:S01]  /*0220*/  ISETP.NE.AND P2, PT, R0, RZ, PT ;  /* 0x000000ff0000720c */ /* 0x000fe20003f45270 */
[----:B------:R0:W2:Y:S01]  /*0230*/  F2I.FTZ.U32.TRUNC.NTZ R7, R6 ;  /* 0x0000000600077305 */ /* 0x0000a2000021f000 */
[----:B------:R-:W-:-:S07]  /*0240*/  ISETP.GE.AND P1, PT, R4, RZ, PT ;  /* 0x000000ff0400720c */ /* 0x000fce0003f26270 */
[----:B------:R-:W-:Y:S02]  /*0250*/  @P0 VIADD R5, R5, 0x1 ;  /* 0x0000000105050836 */ /* 0x000fe40000000000 */
[----:B0-----:R-:W-:-:S04]  /*0260*/  IMAD.MOV.U32 R6, RZ, RZ, RZ ;  /* 0x000000ffff067224 */ /* 0x001fc800078e00ff */
[----:B------:R-:W-:Y:S01]  /*0270*/  @!P1 IADD3 R5, PT, PT, -R5, RZ, RZ ;  /* 0x000000ff05059210 */ /* 0x000fe20007ffe1ff */
[----:B--2---:R-:W-:Y:S01]  /*0280*/  IMAD.MOV R8, RZ, RZ, -R7 ;  /* 0x000000ffff087224 */ /* 0x004fe200078e0a07 */
[----:B------:R-:W-:-:S03]  /*0290*/  @!P2 LOP3.LUT R5, RZ, R0, RZ, 0x33, !PT ;  /* 0x00000000ff05a212 */ /* 0x000fc600078e33ff */
[----:B------:R-:W-:Y:S01]  /*02a0*/  IMAD R11, R8, R9, RZ ;  /* 0x00000009080b7224 */ /* 0x000fe200078e02ff */
[----:B------:R-:W-:-:S03]  /*02b0*/  IADD3 R4, PT, PT, -R5, RZ, RZ ;  /* 0x000000ff05047210 */ /* 0x000fc60007ffe1ff */
[----:B------:R-:W-:-:S04]  /*02c0*/  IMAD.HI.U32 R6, R7, R11, R6 ;  /* 0x0000000b07067227 */ /* 0x000fc800078e0006 */
[----:B------:R-:W-:-:S05]  /*02d0*/  IMAD R3, R0, R4, R3 ;  /* 0x0000000400037224 */ /* 0x000fca00078e0203 */
[----:B------:R-:W-:Y:S02]  /*02e0*/  IABS R4, R3 ;  /* 0x0000000300047213 */ /* 0x000fe40000000000 */
[----:B------:R-:W-:Y:S02]  /*02f0*/  LOP3.LUT R3, R3, R2, RZ, 0x3c, !PT ;  /* 0x0000000203037212 */ /* 0x000fe400078e3cff */
[----:B------:R-:W-:Y:S02]  /*0300*/  MOV R7, R4 ;  /* 0x0000000400077202 */ /* 0x000fe40000000f00 */
[----:B------:R-:W-:-:S03]  /*0310*/  ISETP.GE.AND P1, PT, R3, RZ, PT ;  /* 0x000000ff0300720c */ /* 0x000fc60003f26270 */
[----:B------:R-:W-:-:S04]  /*0320*/  IMAD.HI.U32 R4, R6, R7, RZ ;  /* 0x0000000706047227 */ /* 0x000fc800078e00ff */
[----:B------:R-:W-:-:S04]  /*0330*/  IMAD.MOV R6, RZ, RZ, -R4 ;  /* 0x000000ffff067224 */ /* 0x000fc800078e0a04 */
[----:B------:R-:W-:-:S05]  /*0340*/  IMAD R6, R9, R6, R7 ;  /* 0x0000000609067224 */ /* 0x000fca00078e0207 */
[----:B------:R-:W-:-:S13]  /*0350*/  ISETP.GT.U32.AND P2, PT, R9, R6, PT ;  /* 0x000000060900720c */ /* 0x000fda0003f44070 */
[-C--:B------:R-:W-:Y:S01]  /*0360*/  @!P2 IADD3 R6, PT, PT, R6, -R9.reuse, RZ ;  /* 0x800000090606a210 */ /* 0x080fe20007ffe0ff */
[----:B------:R-:W-:Y:S01]  /*0370*/  @!P2 VIADD R4, R4, 0x1 ;  /* 0x000000010404a836 */ /* 0x000fe20000000000 */
[----:B------:R-:W-:Y:S02]  /*0380*/  ISETP.NE.AND P2, PT, R2, RZ, PT ;  /* 0x000000ff0200720c */ /* 0x000fe40003f45270 */
[----:B------:R-:W-:Y:S02]  /*0390*/  ISETP.GE.U32.AND P0, PT, R6, R9, PT ;  /* 0x000000090600720c */ /* 0x000fe40003f06070 */
[----:B------:R-:W0:Y:S08]  /*03a0*/  LDC.64 R6, c[0x0][0x380] ;  /* 0x0000e000ff067b82 */ /* 0x000e300000000a00 */
[----:B------:R-:W2:Y:S03]  /*03b0*/  LDC.64 R8, c[0x0][0x388] ;  /* 0x0000e200ff087b82 */ /* 0x000ea60000000a00 */
[----:B------:R-:W-:-:S05]  /*03c0*/  @P0 IADD3 R4, PT, PT, R4, 0x1, RZ ;  /* 0x0000000104040810 */ /* 0x000fca0007ffe0ff */
[----:B------:R-:W-:Y:S01]  /*03d0*/  @!P1 IMAD.MOV R4, RZ, RZ, -R4 ;  /* 0x000000ffff049224 */ /* 0x000fe200078e0a04 */
[----:B------:R-:W-:-:S04]  /*03e0*/  @!P2 LOP3.LUT R4, RZ, R2, RZ, 0x33, !PT ;  /* 0x00000002ff04a212 */ /* 0x000fc800078e33ff */
[----:B------:R-:W-:-:S05]  /*03f0*/  IADD3 R3, PT, PT, R5, R4, RZ ;  /* 0x0000000405037210 */ /* 0x000fca0007ffe0ff */
[----:B0-----:R-:W-:-:S05]  /*0400*/  IMAD.WIDE R6, R3, 0x2, R6 ;  /* 0x0000000203067825 */ /* 0x001fca00078e0206 */
[----:B-1----:R-:W3:Y:S04]  /*0410*/  LDG.E.U16.CONSTANT R10, desc[UR4][R6.64] ;  /* 0x00000004060a7981 */ /* 0x002ee8000c1e9500 */
[----:B------:R-:W4:Y:S01]  /*0420*/  LDG.E.U16.CONSTANT R11, desc[UR4][R6.64+0x2] ;  /* 0x00000204060b7981 */ /* 0x000f22000c1e9500 */
[-C--:B------:R-:W-:Y:S01]  /*0430*/  LEA.HI R3, R0, R0.reuse, RZ, 0x1 ;  /* 0x0000000000037211 */ /* 0x080fe200078f08ff */
[----:B------:R-:W-:Y:S01]  /*0440*/  IMAD R5, R5, R0, R4 ;  /* 0x0000000005057224 */ /* 0x000fe200078e0204 */
[----:B------:R-:W-:Y:S02]  /*0450*/  ISETP.NE.AND P0, PT, R2, 0x1, PT ;  /* 0x000000010200780c */ /* 0x000fe40003f05270 */
[----:B------:R-:W-:Y:S01]  /*0460*/  SHF.R.S32.HI R0, RZ, 0x1, R3 ;  /* 0x00000001ff007819 */ /* 0x000fe20000011403 */
[----:B--2---:R-:W-:-:S03]  /*0470*/  IMAD.WIDE R2, R5, 0x4, R8 ;  /* 0x0000000405027825 */ /* 0x004fc600078e0208 */
[----:B------:R-:W-:-:S05]  /*0480*/  SEL R5, R0, 0x1, P0 ;  /* 0x0000000100057807 */ /* 0x000fca0000000000 */
[----:B------:R-:W-:-:S04]  /*0490*/  IMAD.WIDE R4, R5, 0x4, R2 ;  /* 0x0000000405047825 */ /* 0x000fc800078e0202 */
[----:B---3--:R-:W-:Y:S02]  /*04a0*/  HADD2.F32 R9, -RZ, R10.H0_H0 ;  /* 0x2000000aff097230 */ /* 0x008fe40000004100 */
[----:B----4-:R-:W-:-:S03]  /*04b0*/  HADD2.F32 R11, -RZ, R11.H0_H0 ;  /* 0x2000000bff0b7230 */ /* 0x010fc60000004100 */
[----:B------:R-:W-:Y:S04]  /*04c0*/  STG.E desc[UR4][R2.64], R9 ;  /* 0x0000000902007986 */ /* 0x000fe8000c101904 */
[----:B------:R-:W-:Y:S01]  /*04d0*/  STG.E desc[UR4][R4.64], R11 ;  /* 0x0000000b04007986 */ /* 0x000fe2000c101904 */
[----:B------:R-:W-:Y:S05]  /*04e0*/  EXIT ;  /* 0x000000000000794d */ /* 0x000fea0003800000 */
.L_x_0:
[----:B------:R-:W-:-:S00]  /*04f0*/  BRA `(.L_x_0) ;  /* 0xfffffffc00fc7947 */ /* 0x000fc0000383ffff */
[----:B------:R-:W-:-:S00]  /*0500*/  NOP ;  /* 0x0000000000007918 */ /* 0x000fc00000000000 */
[----:B------:R-:W-:-:S00]  /*0510*/  NOP ;  /* 0x0000000000007918 */ /* 0x000fc00000000000 */
[----:B------:R-:W-:-:S00]  /*0520*/  NOP ;  /* 0x0000000000007918 */ /* 0x000fc00000000000 */
[----:B------:R-:W-:-:S00]  /*0530*/  NOP ;  /* 0x0000000000007918 */ /* 0x000fc00000000000 */
[----:B------:R-:W-:-:S00]  /*0540*/  NOP ;  /* 0x0000000000007918 */ /* 0x000fc00000000000 */
[----:B------:R-:W-:-:S00]  /*0550*/  NOP ;  /* 0x0000000000007918 */ /* 0x000fc00000000000 */
[----:B------:R-:W-:-:S00]  /*0560*/  NOP ;  /* 0x0000000000007918 */ /* 0x000fc00000000000 */
[----:B------:R-:W-:-:S00]  /*0570*/  NOP ;  /* 0x0000000000007918 */ /* 0x000fc00000000000 */
.L_x_40:


//--------------------- .text.dequantize_block_f32_to_f16 --------------------------
	.section	.text.dequantize_block_f32_to_f16,"ax",@progbits
	.align	128
        .global         dequantize_block_f32_to_f16
        .type           dequantize_block_f32_to_f16,@function
        .size           dequantize_block_f32_to_f16,(.L_x_41 - dequantize_block_f32_to_f16)
        .other          dequantize_block_f32_to_f16,@"STO_CUDA_ENTRY STV_DEFAULT"
dequantize_block_f32_to_f16:
.text.dequantize_block_f32_to_f16:
        /* <DEDUP_REMOVED lines=29> */
[-C--:B------:R-:W-:Y:S01]  /*01d0*/  @!P2 IADD3 R4, PT, PT, R4, -R7.reuse, RZ ;  /* 0x800000070404a210 */ /* 0x080fe20007ffe0ff */
[----:B------:R-:W-:Y:S01]  /*01e0*/  @!P2 VIADD R5, R5, 0x1 ;  /* 0x000000010505a836 */ /* 0x000fe20000000000 */
[----:B------:R-:W-:Y:S02]  /*01f0*/  ISETP.NE.AND P2, PT, R0, RZ, PT ;  /* 0x000000ff0000720c */ /* 0x000fe40003f45270 */
[----:B------:R-:W-:Y:S01]  /*0200*/  ISETP.GE.U32.AND P0, PT, R4, R7, PT ;  /* 0x000000070400720c */ /* 0x000fe20003f06070 */
[----:B0-----:R-:W-:Y:S01]  /*0210*/  VIADD R6, R8, 0xffffffe ;  /* 0x0ffffffe08067836 */ /* 0x001fe20000000000 */
[----:B------:R-:W-:-:S03]  /*0220*/  LOP3.LUT R4, R3, R0, RZ, 0x3c, !PT ;  /* 0x0000000003047212 */ /* 0x000fc600078e3cff */
[----:B------:R0:W2:Y:S01]  /*0230*/  F2I.FTZ.U32.TRUNC.NTZ R7, R6 ;  /* 0x0000000600077305 */ /* 0x0000a2000021f000 */
[----:B------:R-:W-:-:S07]  /*0240*/  ISETP.GE.AND P1, PT, R4, RZ, PT ;  /* 0x000000ff0400720c */ /* 0x000fce0003f26270 */
[----:B------:R-:W-:Y:S01]  /*0250*/  @P0 IADD3 R5, PT, PT, R5, 0x1, RZ ;  /* 0x0000000105050810 */ /* 0x000fe20007ffe0ff */
[----:B0-----:R-:W-:-:S05]  /*0260*/  IMAD.MOV.U32 R6, RZ, RZ, RZ ;  /* 0x000000ffff067224 */ /* 0x001fca00078e00ff */
[----:B------:R-:W-:Y:S01]  /*0270*/  @!P1 IMAD.MOV R5, RZ, RZ, -R5 ;  /* 0x000000ffff059224 */ /* 0x000fe200078e0a05 */
[----:B------:R-:W-:Y:S01]  /*0280*/  @!P2 LOP3.LUT R5, RZ, R0, RZ, 0x33, !PT ;  /* 0x00000000ff05a212 */ /* 0x000fe200078e33ff */
[----:B--2---:R-:W-:-:S03]  /*0290*/  IMAD.MOV R8, RZ, RZ, -R7 ;  /* 0x000000ffff087224 */ /* 0x004fc600078e0a07 */
[----:B------:R-:W-:Y:S01]  /*02a0*/  IADD3 R4, PT, PT, -R5, RZ, RZ ;  /* 0x000000ff05047210 */ /* 0x000fe20007ffe1ff */
[----:B------:R-:W-:-:S04]  /*02b0*/  IMAD R11, R8, R9, RZ ;  /* 0x00000009080b7224 */ /* 0x000fc800078e02ff */
[----:B------:R-:W-:Y:S02]  /*02c0*/  IMAD R3, R0, R4, R3 ;  /* 0x0000000400037224 */ /* 0x000fe400078e0203 */
[----:B------:R-:W-:-:S03]  /*02d0*/  IMAD.HI.U32 R6, R7, R11, R6 ;  /* 0x0000000b07067227 */ /* 0x000fc600078e0006 */
[----:B------:R-:W-:Y:S02]  /*02e0*/  IABS R4, R3 ;  /* 0x0000000300047213 */ /* 0x000fe40000000000 */
[----:B------:R-:W-:-:S03]  /*02f0*/  LOP3.LUT R3, R3, R2, RZ, 0x3c, !PT ;  /* 0x0000000203037212 */ /* 0x000fc600078e3cff */
[----:B------:R-:W-:Y:S01]  /*0300*/  IMAD.MOV.U32 R7, RZ, RZ, R4 ;  /* 0x000000ffff077224 */ /* 0x000fe200078e0004 */
[----:B------:R-:W-:-:S03]  /*0310*/  ISETP.GE.AND P1, PT, R3, RZ, PT ;  /* 0x000000ff0300720c */ /* 0x000fc60003f26270 */
[----:B------:R-:W-:-:S05]  /*0320*/  IMAD.HI.U32 R4, R6, R7, RZ ;  /* 0x0000000706047227 */ /* 0x000fca00078e00ff */
[----:B------:R-:W-:-:S05]  /*0330*/  IADD3 R6, PT, PT, -R4, RZ, RZ ;  /* 0x000000ff04067210 */ /* 0x000fca0007ffe1ff */
[----:B------:R-:W-:-:S05]  /*0340*/  IMAD R6, R9, R6, R7 ;  /* 0x0000000609067224 */ /* 0x000fca00078e0207 */
[----:B------:R-:W-:-:S13]  /*0350*/  ISETP.GT.U32.AND P2, PT, R9, R6, PT ;  /* 0x000000060900720c */ /* 0x000fda0003f44070 */
[----:B------:R-:W-:Y:S02]  /*0360*/  @!P2 IMAD.IADD R6, R6, 0x1, -R9 ;  /* 0x000000010606a824 */ /* 0x000fe400078e0a09 */
        /* <DEDUP_REMOVED lines=10> */
[----:B-1----:R-:W3:Y:S04]  /*0410*/  LDG.E.CONSTANT R10, desc[UR4][R6.64] ;  /* 0x00000004060a7981 */ /* 0x002ee8000c1e9900 */
[----:B------:R-:W3:Y:S01]  /*0420*/  LDG.E.CONSTANT R11, desc[UR4][R6.64+0x4] ;  /* 0x00000404060b7981 */ /* 0x000ee2000c1e9900 */
[-C--:B------:R-:W-:Y:S01]  /*0430*/  LEA.HI R3, R0, R0.reuse, RZ, 0x1 ;  /* 0x0000000000037211 */ /* 0x080fe200078f08ff */
[----:B------:R-:W-:Y:S01]  /*0440*/  IMAD R5, R5, R0, R4 ;  /* 0x0000000005057224 */ /* 0x000fe200078e0204 */
[----:B------:R-:W-:Y:S02]  /*0450*/  ISETP.NE.AND P0, PT, R2, 0x1, PT ;  /* 0x000000010200780c */ /* 0x000fe40003f05270 */
[----:B------:R-:W-:Y:S01]  /*0460*/  SHF.R.S32.HI R0, RZ, 0x1, R3 ;  /* 0x00000001ff007819 */ /* 0x000fe20000011403 */
[----:B--2---:R-:W-:-:S03]  /*0470*/  IMAD.WIDE R2, R5, 0x2, R8 ;  /* 0x0000000205027825 */ /* 0x004fc600078e0208 */
[----:B------:R-:W-:-:S05]  /*0480*/  SEL R5, R0, 0x1, P0 ;  /* 0x0000000100057807 */ /* 0x000fca0000000000 */
[----:B------:R-:W-:Y:S01]  /*0490*/  IMAD.WIDE R4, R5, 0x2, R2 ;  /* 0x0000000205047825 */ /* 0x000fe200078e0202 */
[----:B---3--:R-:W-:-:S04]  /*04a0*/  F2FP.F16.F32.PACK_AB R10, R11, R10 ;  /* 0x0000000a0b0a723e */ /* 0x008fc800000000ff */
[----:B------:R-:W-:Y:S01]  /*04b0*/  PRMT R0, R10, 0x7632, R0 ;  /* 0x000076320a007816 */ /* 0x000fe20000000000 */
[----:B------:R-:W-:Y:S04]  /*04c0*/  STG.E.U16 desc[UR4][R2.64], R10 ;  /* 0x0000000a02007986 */ /* 0x000fe8000c101504 */
[----:B------:R-:W-:Y:S01]  /*04d0*/  STG.E.U16 desc[UR4][R4.64], R0 ;  /* 0x0000000004007986 */ /* 0x000fe2000c101504 */
[----:B------:R-:W-:Y:S05]  /*04e0*/  EXIT ;  /* 0x000000000000794d */ /* 0x000fea0003800000 */
.L_x_1:
        /* <DEDUP_REMOVED lines=9> */
.L_x_41:


//--------------------- .text.mul_mat_p021_f16_f32 --------------------------
	.section	.text.mul_mat_p021_f16_f32,"ax",@progbits
	.align	128
        .global         mul_mat_p021_f16_f32
        .type           mul_mat_p021_f16_f32,@function
        .size           mul_mat_p021_f16_f32,(.L_x_42 - mul_mat_p021_f16_f32)
        .other          mul_mat_p021_f16_f32,@"STO_CUDA_ENTRY STV_DEFAULT"
mul_mat_p021_f16_f32:
.text.mul_mat_p021_f16_f32:
[----:B------:R-:W-:Y:S08]  /*0000*/  LDC R1, c[0x0][0x37c] ;  /* 0x0000df00ff017b82 */ /* 0x000ff00000000800 */
[----:B------:R-:W0:Y:S01]  /*0010*/  LDC.64 R2, c[0x0][0x3a0] ;  /* 0x0000e800ff027b82 */ /* 0x000e220000000a00 */
[----:B------:R-:W1:Y:S01]  /*0020*/  S2R R8, SR_CTAID.Z ;  /* 0x0000000000087919 */ /* 0x000e620000002700 */
[----:B------:R-:W2:Y:S01]  /*0030*/  LDCU UR8, c[0x0][0x398] ;  /* 0x00007300ff0877ac */ /* 0x000ea20008000800 */
[----:B------:R-:W-:Y:S01]  /*0040*/  MOV R14, RZ ;  /* 0x000000ff000e7202 */ /* 0x000fe20000000f00 */
[----:B------:R-:W3:Y:S01]  /*0050*/  LDCU UR4, c[0x0][0x364] ;  /* 0x00006c80ff0477ac */ /* 0x000ee20008000800 */
[----:B------:R-:W1:Y:S01]  /*0060*/  LDCU UR5, c[0x0][0x368] ;  /* 0x00006d00ff0577ac */ /* 0x000e620008000800 */
[----:B------:R-:W4:Y:S01]  /*0070*/  LDCU.64 UR6, c[0x0][0x358] ;  /* 0x00006b00ff0677ac */ /* 0x000f220008000a00 */
[----:B--2---:R-:W-:Y:S01]  /*0080*/  UISETP.GE.AND UP0, UPT, UR8, 0x1, UPT ;  /* 0x000000010800788c */ /* 0x004fe2000bf06270 */
[----:B0-----:R-:W-:-:S04]  /*0090*/  IABS R11, R2 ;  /* 0x00000002000b7213 */ /* 0x001fc80000000000 */
[----:B------:R-:W0:Y:S08]  /*00a0*/  I2F.RP R0, R11 ;  /* 0x0000000b00007306 */ /* 0x000e300000209400 */
[----:B0-----:R-:W0:Y:S02]  /*00b0*/  MUFU.RCP R0, R0 ;  /* 0x0000000000007308 */ /* 0x001e240000001000 */
[----:B0-----:R-:W-:-:S06]  /*00c0*/  IADD3 R4, PT, PT, R0, 0xffffffe, RZ ;  /* 0x0ffffffe00047810 */ /* 0x001fcc0007ffe0ff */
[----:B------:R0:W2:Y:S02]  /*00d0*/  F2I.FTZ.U32.TRUNC.NTZ R5, R4 ;  /* 0x0000000400057305 */ /* 0x0000a4000021f000 */
[----:B0-----:R-:W-:Y:S02]  /*00e0*/  HFMA2 R4, -RZ, RZ, 0, 0 ;  /* 0x00000000ff047431 */ /* 0x001fe400000001ff */
[----:B--2---:R-:W-:-:S04]  /*00f0*/  IMAD.MOV R6, RZ, RZ, -R5 ;  /* 0x000000ffff067224 */ /* 0x004fc800078e0a05 */
[----:B------:R-:W-:Y:S01]  /*0100*/  IMAD R7, R6, R11, RZ ;  /* 0x0000000b06077224 */ /* 0x000fe200078e02ff */
[----:B------:R-:W-:Y:S02]  /*0110*/  IABS R6, R3 ;  /* 0x0000000300067213 */ /* 0x000fe40000000000 */
[----:B------:R-:W-:Y:S01]  /*0120*/  LOP3.LUT R3, R3, R2, RZ, 0x3c, !PT ;  /* 0x0000000203037212 */ /* 0x000fe200078e3cff */
[----:B------:R-:W-:Y:S02]  /*0130*/  IMAD.HI.U32 R5, R5, R7, R4 ;  /* 0x0000000705057227 */ /* 0x000fe400078e0004 */
[----:B------:R-:W3:Y:S01]  /*0140*/  S2R R4, SR_CTAID.Y ;  /* 0x0000000000047919 */ /* 0x000ee20000002600 */
[----:B------:R-:W-:-:S03]  /*0150*/  ISETP.GE.AND P1, PT, R3, RZ, PT ;  /* 0x000000ff0300720c */ /* 0x000fc60003f26270 */
[----:B------:R-:W-:Y:S01]  /*0160*/  IMAD.HI.U32 R9, R5, R6, RZ ;  /* 0x0000000605097227 */ /* 0x000fe200078e00ff */
[----:B------:R-:W1:Y:S03]  /*0170*/  S2R R7, SR_TID.Z ;  /* 0x0000000000077919 */ /* 0x000e660000002300 */
[----:B------:R-:W-:Y:S01]  /*0180*/  IMAD.MOV R0, RZ, RZ, -R9 ;  /* 0x000000ffff007224 */ /* 0x000fe200078e0a09 */
[----:B------:R-:W3:Y:S03]  /*0190*/  S2R R5, SR_TID.Y ;  /* 0x0000000000057919 */ /* 0x000ee60000002200 */
[----:B------:R-:W-:-:S05]  /*01a0*/  IMAD R0, R11, R0, R6 ;  /* 0x000000000b007224 */ /* 0x000fca00078e0206 */
[----:B------:R-:W-:-:S13]  /*01b0*/  ISETP.GT.U32.AND P2, PT, R11, R0, PT ;  /* 0x000000000b00720c */ /* 0x000fda0003f44070 */
[-C--:B------:R-:W-:Y:S01]  /*01c0*/  @!P2 IADD3 R0, PT, PT, R0, -R11.reuse, RZ ;  /* 0x8000000b0000a210 */ /* 0x080fe20007ffe0ff */
[----:B------:R-:W-:Y:S01]  /*01d0*/  @!P2 VIADD R9, R9, 0x1 ;  /* 0x000000010909a836 */ /* 0x000fe20000000000 */
[----:B------:R-:W-:Y:S02]  /*01e0*/  ISETP.NE.AND P2, PT, R2, RZ, PT ;  /* 0x000000ff0200720c */ /* 0x000fe40003f45270 */
[----:B------:R-:W-:Y:S02]  /*01f0*/  ISETP.GE.U32.AND P0, PT, R0, R11, PT ;  /* 0x0000000b0000720c */ /* 0x000fe40003f06070 */
[----:B------:R-:W0:Y:S01]  /*0200*/  S2R R0, SR_TID.X ;  /* 0x0000000000007919 */ /* 0x000e220000002100 */
[----:B-1----:R-:W-:Y:S02]  /*0210*/  IMAD R8, R8, UR5, R7 ;  /* 0x0000000508087c24 */ /* 0x002fe4000f8e0207 */
[----:B---3--:R-:W-:-:S08]  /*0220*/  IMAD R3, R4, UR4, R5 ;  /* 0x0000000404037c24 */ /* 0x008fd0000f8e0205 */
[----:B------:R-:W-:-:S05]  /*0230*/  @P0 IADD3 R9, PT, PT, R9, 0x1, RZ ;  /* 0x0000000109090810 */ /* 0x000fca0007ffe0ff */
[----:B------:R-:W-:Y:S01]  /*0240*/  @!P1 IMAD.MOV R9, RZ, RZ, -R9 ;  /* 0x000000ffff099224 */ /* 0x000fe200078e0a09 */
[----:B------:R-:W-:Y:S01]  /*0250*/  @!P2 LOP3.LUT R9, RZ, R2, RZ, 0x33, !PT ;  /* 0x00000002ff09a212 */ /* 0x000fe200078e33ff */
[----:B----4-:R-:W-:Y:S06]  /*0260*/  BRA.U !UP0, `(.L_x_2) ;  /* 0x0000000108bc7547 */ /* 0x010fec000b800000 */
[----:B------:R-:W-:Y:S01]  /*0270*/  IABS R7, R9 ;  /* 0x0000000900077213 */ /* 0x000fe20000000000 */
[----:B------:R-:W1:Y:S01]  /*0280*/  LDC R16, c[0x0][0x398] ;  /* 0x0000e600ff107b82 */ /* 0x000e620000000800 */
[----:B------:R-:W-:Y:S01]  /*0290*/  IABS R12, R8 ;  /* 0x00000008000c7213 */ /* 0x000fe20000000000 */
[----:B------:R-:W-:Y:S01]  /*02a0*/  BSSY.RECONVERGENT B0, `(.L_x_2) ;  /* 0x000002b000007945 */ /* 0x000fe20003800200 */
[----:B------:R-:W2:Y:S01]  /*02b0*/  I2F.RP R6, R7 ;  /* 0x0000000700067306 */ /* 0x000ea20000209400 */
[----:B------:R-:W-:Y:S01]  /*02c0*/  MOV R14, RZ ;  /* 0x000000ff000e7202 */ /* 0x000fe20000000f00 */
[----:B------:R-:W3:Y:S06]  /*02d0*/  LDCU UR4, c[0x0][0x360] ;  /* 0x00006c00ff0477ac */ /* 0x000eec0008000800 */
[----:B--2---:R-:W2:Y:S02]  /*02e0*/  MUFU.RCP R6, R6 ;  /* 0x0000000600067308 */ /* 0x004ea40000001000 */
[----:B--2---:R-:W-:-:S06]  /*02f0*/  VIADD R4, R6, 0xffffffe ;  /* 0x0ffffffe06047836 */ /* 0x004fcc0000000000 */
[----:B------:R2:W4:Y:S02]  /*0300*/  F2I.FTZ.U32.TRUNC.NTZ R5, R4 ;  /* 0x0000000400057305 */ /* 0x000524000021f000 */
[----:B--2---:R-:W-:Y:S02]  /*0310*/  MOV R4, RZ ;  /* 0x000000ff00047202 */ /* 0x004fe40000000f00 */
[----:B----4-:R-:W-:-:S05]  /*0320*/  IADD3 R10, PT, PT, RZ, -R5, RZ ;  /* 0x80000005ff0a7210 */ /* 0x010fca0007ffe0ff */
[----:B------:R-:W-:Y:S01]  /*0330*/  IMAD R11, R10, R7, RZ ;  /* 0x000000070a0b7224 */ /* 0x000fe200078e02ff */
[----:B------:R-:W-:-:S03]  /*0340*/  IABS R10, R9 ;  /* 0x00000009000a7213 */ /* 0x000fc60000000000 */
[----:B------:R-:W-:-:S04]  /*0350*/  IMAD.HI.U32 R5, R5, R11, R4 ;  /* 0x0000000b05057227 */ /* 0x000fc800078e0004 */
[----:B------:R-:W-:Y:S02]  /*0360*/  IMAD.MOV R11, RZ, RZ, -R10 ;  /* 0x000000ffff0b7224 */ /* 0x000fe400078e0a0a */
[----:B------:R-:W-:-:S04]  /*0370*/  IMAD.HI.U32 R10, R5, R12, RZ ;  /* 0x0000000c050a7227 */ /* 0x000fc800078e00ff */
[----:B------:R-:W-:-:S05]  /*0380*/  IMAD R4, R10, R11, R12 ;  /* 0x0000000b0a047224 */ /* 0x000fca00078e020c */
[----:B------:R-:W-:-:S13]  /*0390*/  ISETP.GT.U32.AND P2, PT, R7, R4, PT ;  /* 0x000000040700720c */ /* 0x000fda0003f44070 */
[-C--:B------:R-:W-:Y:S02]  /*03a0*/  @!P2 IADD3 R4, PT, PT, R4, -R7.reuse, RZ ;  /* 0x800000070404a210 */ /* 0x080fe40007ffe0ff */
[----:B------:R-:W-:Y:S02]  /*03b0*/  @!P2 IADD3 R10, PT, PT, R10, 0x1, RZ ;  /* 0x000000010a0aa810 */ /* 0x000fe40007ffe0ff */
[----:B------:R-:W-:Y:S02]  /*03c0*/  ISETP.GE.U32.AND P0, PT, R4, R7, PT ;  /* 0x000000070400720c */ /* 0x000fe40003f06070 */
[----:B------:R-:W-:Y:S01]  /*03d0*/  LOP3.LUT R4, R8, R9, RZ, 0x3c, !PT ;  /* 0x0000000908047212 */ /* 0x000fe200078e3cff */
[----:B------:R-:W2:Y:S01]  /*03e0*/  LDC.64 R6, c[0x0][0x388] ;  /* 0x0000e200ff067b82 */ /* 0x000ea20000000a00 */
[----:B------:R-:W-:Y:S02]  /*03f0*/  ISETP.NE.AND P2, PT, R9, RZ, PT ;  /* 0x000000ff0900720c */ /* 0x000fe40003f45270 */
[----:B------:R-:W-:-:S05]  /*0400*/  ISETP.GE.AND P1, PT, R4, RZ, PT ;  /* 0x000000ff0400720c */ /* 0x000fca0003f26270 */
[----:B------:R-:W4:Y:S02]  /*0410*/  LDC.64 R4, c[0x0][0x380] ;  /* 0x0000e000ff047b82 */ /* 0x000f240000000a00 */
[----:B------:R-:W-:-:S06]  /*0420*/  @P0 VIADD R10, R10, 0x1 ;  /* 0x000000010a0a0836 */ /* 0x000fcc0000000000 */
[----:B------:R-:W-:Y:S02]  /*0430*/  @!P1 IADD3 R10, PT, PT, -R10, RZ, RZ ;  /* 0x000000ff0a0a9210 */ /* 0x000fe40007ffe1ff */
[----:B------:R-:W-:Y:S01]  /*0440*/  @!P2 LOP3.LUT R10, RZ, R9, RZ, 0x33, !PT ;  /* 0x00000009ff0aa212 */ /* 0x000fe200078e33ff */
[----:B------:R-:W-:-:S04]  /*0450*/  IMAD.MOV.U32 R9, RZ, RZ, RZ ;  /* 0x000000ffff097224 */ /* 0x000fc800078e00ff */
[----:B-1-3--:R-:W-:-:S07]  /*0460*/  IMAD R2, R3, R2, R10 ;  /* 0x0000000203027224 */ /* 0x00afce00078e020a */
.L_x_4:
[----:B0-----:R-:W-:-:S04]  /*0470*/  IADD3 R13, PT, PT, R0, R9, RZ ;  /* 0x00000009000d7210 */ /* 0x001fc80007ffe0ff */
[----:B------:R-:W-:-:S13]  /*0480*/  ISETP.GE.AND P0, PT, R13, R16, PT ;  /* 0x000000100d00720c */ /* 0x000fda0003f06270 */
[----:B------:R-:W-:Y:S05]  /*0490*/  @P0 BRA `(.L_x_3) ;  /* 0x00000000002c0947 */ /* 0x000fea0003800000 */
[-CC-:B------:R-:W-:Y:S02]  /*04a0*/  IMAD R11, R2, R16.reuse, R13.reuse ;  /* 0x00000010020b7224 */ /* 0x180fe400078e020d */
[----:B------:R-:W-:Y:S02]  /*04b0*/  IMAD R13, R8, R16, R13 ;  /* 0x00000010080d7224 */ /* 0x000fe400078e020d */
[----:B----4-:R-:W-:-:S04]  /*04c0*/  IMAD.WIDE R10, R11, 0x2, R4 ;  /* 0x000000020b0a7825 */ /* 0x010fc800078e0204 */
[----:B--2---:R-:W-:Y:S02]  /*04d0*/  IMAD.WIDE R12, R13, 0x4, R6 ;  /* 0x000000040d0c7825 */ /* 0x004fe400078e0206 */
[----:B------:R-:W2:Y:S04]  /*04e0*/  LDG.E.U16.CONSTANT R10, desc[UR6][R10.64] ;  /* 0x000000060a0a7981 */ /* 0x000ea8000c1e9500 */
[----:B------:R-:W3:Y:S01]  /*04f0*/  LDG.E.CONSTANT R12, desc[UR6][R12.64] ;  /* 0x000000060c0c7981 */ /* 0x000ee2000c1e9900 */
[----:B------:R-:W-:-:S04]  /*0500*/  IADD3 R9, PT, PT, R9, UR4, RZ ;  /* 0x0000000409097c10 */ /* 0x000fc8000fffe0ff */
[----:B------:R-:W-:Y:S01]  /*0510*/  ISETP.GE.AND P0, PT, R9, R16, PT ;  /* 0x000000100900720c */ /* 0x000fe20003f06270 */
[----:B--2---:R-:W-:-:S05]  /*0520*/  HADD2.F32 R15, -RZ, R10.H0_H0 ;  /* 0x2000000aff0f7230 */ /* 0x004fca0000004100 */
[----:B---3--:R-:W-:-:S07]  /*0530*/  FFMA R14, R15, R12, R14 ;  /* 0x0000000c0f0e7223 */ /* 0x008fce000000000e */
[----:B------:R-:W-:Y:S05]  /*0540*/  @!P0 BRA `(.L_x_4) ;  /* 0xfffffffc00c88947 */ /* 0x000fea000383ffff */
.L_x_3:
[----:B------:R-:W-:Y:S05]  /*0550*/  BSYNC.RECONVERGENT B0 ;  /* 0x0000000000007941 */ /* 0x000fea0003800200 */
.L_x_2:
[----:B----4-:R-:W1:Y:S01]  /*0560*/  SHFL.BFLY PT, R5, R14, 0x10, 0x1f ;  /* 0x0e001f000e057f89 */ /* 0x010e6200000e0000 */
[----:B------:R-:W3:Y:S01]  /*0570*/  LDCU UR5, c[0x0][0x39c] ;  /* 0x00007380ff0577ac */ /* 0x000ee20008000800 */
[----:B0-----:R-:W-:Y:S01]  /*0580*/  ISETP.NE.AND P0, PT, R0, RZ, PT ;  /* 0x000000ff0000720c */ /* 0x001fe20003f05270 */
[----:B-1----:R-:W-:-:S05]  /*0590*/  FADD R2, R5, R14 ;  /* 0x0000000e05027221 */ /* 0x002fca0000000000 */
[----:B------:R-:W0:Y:S02]  /*05a0*/  SHFL.BFLY PT, R5, R2, 0x8, 0x1f ;  /* 0x0d001f0002057f89 */ /* 0x000e2400000e0000 */
[----:B0-----:R-:W-:-:S05]  /*05b0*/  FADD R4, R2, R5 ;  /* 0x0000000502047221 */ /* 0x001fca0000000000 */
[----:B------:R-:W2:Y:S02]  /*05c0*/  SHFL.BFLY PT, R5, R4, 0x4, 0x1f ;  /* 0x0c801f0004057f89 */ /* 0x000ea400000e0000 */
[----:B--2---:R-:W-:-:S05]  /*05d0*/  FADD R6, R4, R5 ;  /* 0x0000000504067221 */ /* 0x004fca0000000000 */
[----:B------:R-:W0:Y:S02]  /*05e0*/  SHFL.BFLY PT, R5, R6, 0x2, 0x1f ;  /* 0x0c401f0006057f89 */ /* 0x000e2400000e0000 */
[----:B0-----:R-:W-:Y:S01]  /*05f0*/  FADD R0, R6, R5 ;  /* 0x0000000506007221 */ /* 0x001fe20000000000 */
[----:B---3--:R-:W-:-:S04]  /*0600*/  IMAD R5, R8, UR5, R3 ;  /* 0x0000000508057c24 */ /* 0x008fc8000f8e0203 */
[----:B------:R0:W1:Y:S01]  /*0610*/  SHFL.BFLY PT, R7, R0, 0x1, 0x1f ;  /* 0x0c201f0000077f89 */ /* 0x00006200000e0000 */
[----:B------:R-:W-:Y:S05]  /*0620*/  @P0 EXIT ;  /* 0x000000000000094d */ /* 0x000fea0003800000 */
[----:B------:R-:W2:Y:S01]  /*0630*/  LDC.64 R2, c[0x0][0x390] ;  /* 0x0000e400ff027b82 */ /* 0x000ea20000000a00 */
[----:B-1----:R-:W-:Y:S01]  /*0640*/  FADD R7, R0, R7 ;  /* 0x0000000700077221 */ /* 0x002fe20000000000 */
[----:B--2---:R-:W-:-:S05]  /*0650*/  IMAD.WIDE R2, R5, 0x4, R2 ;  /* 0x0000000405027825 */ /* 0x004fca00078e0202 */
[----:B------:R-:W-:Y:S01]  /*0660*/  STG.E desc[UR6][R2.64], R7 ;  /* 0x0000000702007986 */ /* 0x000fe2000c101906 */
[----:B------:R-:W-:Y:S05]  /*0670*/  EXIT ;  /* 0x000000000000794d */ /* 0x000fea0003800000 */
.L_x_5:
        /* <DEDUP_REMOVED lines=16> */
.L_x_42:


//--------------------- .text.mul_mat_q4_0        --------------------------
	.section	.text.mul_mat_q4_0,"ax",@progbits
	.align	128
        .global         mul_mat_q4_0
        .type           mul_mat_q4_0,@function
        .size           mul_mat_q4_0,(.L_x_43 - mul_mat_q4_0)
        .other          mul_mat_q4_0,@"STO_CUDA_ENTRY STV_DEFAULT"
mul_mat_q4_0:
.text.mul_mat_q4_0:
[----:B------:R-:W-:Y:S01]  /*0000*/  LDC R1, c[0x0][0x37c] ;  /* 0x0000df00ff017b82 */ /* 0x000fe20000000800 */
[----:B------:R-:W0:Y:S01]  /*0010*/  LDCU.U8 UR4, c[0x0][0x3ac] ;  /* 0x00007580ff0477ac */ /* 0x000e220008000000 */
[----:B------:R-:W1:Y:S01]  /*0020*/  LDCU.64 UR12, c[0x0][0x358] ;  /* 0x00006b00ff0c77ac */ /* 0x000e620008000a00 */
[----:B0-----:R-:W-:-:S04]  /*0030*/  UPRMT UR4, UR4, 0x8880, URZ ;  /* 0x0000888004047896 */ /* 0x001fc800080000ff */
[----:B------:R-:W-:-:S09]  /*0040*/  UISETP.NE.AND UP0, UPT, UR4, URZ, UPT ;  /* 0x000000ff0400728c */ /* 0x000fd2000bf05270 */
[----:B-1----:R-:W-:Y:S05]  /*0050*/  BRA.U !UP0, `(.L_x_6) ;  /* 0x000000ad08787547 */ /* 0x002fea000b800000 */
[----:B------:R-:W0:Y:S01]  /*0060*/  S2R R204, SR_CTAID.X ;  /* 0x0000000000cc7919 */ /* 0x000e220000002500 */
[----:B------:R-:W1:Y:S01]  /*0070*/  LDCU UR5, c[0x0][0x398] ;  /* 0x00007300ff0577ac */ /* 0x000e620008000800 */
[----:B------:R-:W-:Y:S02]  /*0080*/  CS2R R202, SRZ ;  /* 0x0000000000ca7805 */ /* 0x000fe4000001ff00 */
[----:B------:R-:W-:Y:S01]  /*0090*/  CS2R R200, SRZ ;  /* 0x0000000000c87805 */ /* 0x000fe2000001ff00 */
[----:B------:R-:W2:Y:S01]  /*00a0*/  S2R R0, SR_CTAID.Y ;  /* 0x0000000000007919 */ /* 0x000ea20000002600 */
[----:B------:R-:W-:Y:S02]  /*00b0*/  CS2R R198, SRZ ;  /* 0x0000000000c67805 */ /* 0x000fe4000001ff00 */
[----:B------:R-:W-:Y:S02]  /*00c0*/  CS2R R196, SRZ ;  /* 0x0000000000c47805 */ /* 0x000fe4000001ff00 */
[----:B------:R-:W-:-:S02]  /*00d0*/  CS2R R194, SRZ ;  /* 0x0000000000c27805 */ /* 0x000fc4000001ff00 */
[----:B------:R-:W-:Y:S02]  /*00e0*/  CS2R R192, SRZ ;  /* 0x0000000000c07805 */ /* 0x000fe4000001ff00 */
[----:B------:R-:W-:Y:S02]  /*00f0*/  CS2R R190, SRZ ;  /* 0x0000000000be7805 */ /* 0x000fe4000001ff00 */
[----:B------:R-:W-:Y:S02]  /*0100*/  CS2R R188, SRZ ;  /* 0x0000000000bc7805 */ /* 0x000fe4000001ff00 */
[----:B------:R-:W-:Y:S02]  /*0110*/  CS2R R186, SRZ ;  /* 0x0000000000ba7805 */ /* 0x000fe4000001ff00 */
[----:B------:R-:W-:Y:S02]  /*0120*/  CS2R R184, SRZ ;  /* 0x0000000000b87805 */ /* 0x000fe4000001ff00 */
[----:B------:R-:W-:-:S02]  /*0130*/  CS2R R182, SRZ ;  /* 0x0000000000b67805 */ /* 0x000fc4000001ff00 */
[----:B------:R-:W-:Y:S02]  /*0140*/  CS2R R180, SRZ ;  /* 0x0000000000b47805 */ /* 0x000fe4000001ff00 */
[----:B------:R-:W-:Y:S02]  /*0150*/  CS2R R178, SRZ ;  /* 0x0000000000b27805 */ /* 0x000fe4000001ff00 */
[----:B------:R-:W-:Y:S02]  /*0160*/  CS2R R176, SRZ ;  /* 0x0000000000b07805 */ /* 0x000fe4000001ff00 */
[----:B------:R-:W-:Y:S02]  /*0170*/  CS2R R174, SRZ ;  /* 0x0000000000ae7805 */ /* 0x000fe4000001ff00 */
[----:B------:R-:W-:Y:S01]  /*0180*/  CS2R R172, SRZ ;  /* 0x0000000000ac7805 */ /* 0x000fe2000001ff00 */
[----:B-1----:R-:W-:Y:S01]  /*0190*/  UISETP.GE.AND UP0, UPT, UR5, 0x20, UPT ;  /* 0x000000200500788c */ /* 0x002fe2000bf06270 */
[----:B------:R-:W-:Y:S01]  /*01a0*/  CS2R R170, SRZ ;  /* 0x0000000000aa7805 */ /* 0x000fe2000001ff00 */
[----:B------:R-:W-:Y:S01]  /*01b0*/  USHF.R.S32.HI UR4, URZ, 0x1f, UR5 ;  /* 0x0000001fff047899 */ /* 0x000fe20008011405 */
        /* <DEDUP_REMOVED lines=15> */
[----:B0-----:R-:W-:Y:S01]  /*02b0*/  SHF.L.U32 R204, R204, 0x7, RZ ;  /* 0x00000007cccc7819 */ /* 0x001fe200000006ff */
[----:B------:R-:W-:Y:S01]  /*02c0*/  ULEA.HI UR4, UR4, UR5, URZ, 0x5 ;  /* 0x0000000504047291 */ /* 0x000fe2000f8f28ff */
[----:B--2---:R-:W-:Y:S11]  /*02d0*/  BRA.U !UP0, `(.L_x_7) ;  /* 0x000000a1085c7547 */ /* 0x004ff6000b800000 */
[----:B------:R-:W0:Y:S01]  /*02e0*/  S2R R90, SR_TID.X ;  /* 0x00000000005a7919 */ /* 0x000e220000002100 */
[----:B------:R-:W1:Y:S01]  /*02f0*/  LDC.64 R10, c[0x0][0x3a0] ;  /* 0x0000e800ff0a7b82 */ /* 0x000e620000000a00 */
[----:B------:R-:W2:Y:S01]  /*0300*/  LDCU UR10, c[0x0][0x39c] ;  /* 0x00007380ff0a77ac */ /* 0x000ea20008000800 */
[----:B------:R-:W-:Y:S01]  /*0310*/  HFMA2 R25, -RZ, RZ, 0, 1.966953277587890625e-06 ;  /* 0x00000021ff197431 */ /* 0x000fe200000001ff */
[----:B------:R-:W3:Y:S01]  /*0320*/  S2R R3, SR_TID.Y ;  /* 0x0000000000037919 */ /* 0x000ee20000002200 */
[----:B------:R-:W-:Y:S01]  /*0330*/  LOP3.LUT R23, RZ, R204, RZ, 0x33, !PT ;  /* 0x000000ccff177212 */ /* 0x000fe200078e33ff */
[----:B------:R-:W-:Y:S01]  /*0340*/  USHF.R.S32.HI UR4, URZ, 0x5, UR4 ;  /* 0x00000005ff047899 */ /* 0x000fe20008011404 */
[----:B------:R-:W-:Y:S01]  /*0350*/  HFMA2 R203, -RZ, RZ, 0, 0 ;  /* 0x00000000ffcb7431 */ /* 0x000fe200000001ff */
[----:B------:R-:W4:Y:S01]  /*0360*/  LDCU.64 UR6, c[0x0][0x388] ;  /* 0x00007100ff0677ac */ /* 0x000f220008000a00 */
[----:B------:R-:W5:Y:S01]  /*0370*/  S2UR UR8, SR_CgaCtaId ;  /* 0x00000000000879c3 */ /* 0x000f620000008800 */
[----:B------:R-:W-:Y:S01]  /*0380*/  UMOV UR5, 0x400 ;  /* 0x0000040000057882 */ /* 0x000fe20000000000 */
[----:B-1----:R-:W-:-:S02]  /*0390*/  SHF.R.S32.HI R6, RZ, 0x1f, R11 ;  /* 0x0000001fff067819 */ /* 0x002fc4000001140b */
[C---:B0-----:R-:W-:Y:S01]  /*03a0*/  IADD3 R2, PT, PT, R90.reuse, 0x20, RZ ;  /* 0x000000205a027810 */ /* 0x041fe20007ffe0ff */
[----:B-----5:R-:W-:Y:S01]  /*03b0*/  ULEA UR9, UR8, UR5, 0x18 ;  /* 0x0000000508097291 */ /* 0x020fe2000f8ec0ff */
[C---:B------:R-:W-:Y:S02]  /*03c0*/  IADD3 R4, PT, PT, R90.reuse, 0x40, RZ ;  /* 0x000000405a047810 */ /* 0x040fe40007ffe0ff */
[----:B------:R-:W-:Y:S02]  /*03d0*/  IADD3 R5, PT, PT, R90, 0x60, RZ ;  /* 0x000000605a057810 */ /* 0x000fe40007ffe0ff */
[----:B------:R-:W-:Y:S02]  /*03e0*/  SHF.L.U32 R7, R2, 0x3, RZ ;  /* 0x0000000302077819 */ /* 0x000fe400000006ff */
[----:B------:R-:W-:Y:S02]  /*03f0*/  SHF.L.U32 R9, R4, 0x3, RZ ;  /* 0x0000000304097819 */ /* 0x000fe400000006ff */
[----:B------:R-:W-:-:S02]  /*0400*/  SHF.L.U32 R8, R5, 0x3, RZ ;  /* 0x0000000305087819 */ /* 0x000fc400000006ff */
[----:B------:R-:W-:Y:S02]  /*0410*/  LEA.HI R2, R2, R7, RZ, 0x1e ;  /* 0x0000000702027211 */ /* 0x000fe400078ff0ff */
[----:B------:R-:W-:Y:S02]  /*0420*/  LEA.HI R4, R4, R9, RZ, 0x1e ;  /* 0x0000000904047211 */ /* 0x000fe400078ff0ff */
[----:B------:R-:W-:Y:S02]  /*0430*/  LEA.HI R5, R5, R8, RZ, 0x1e ;  /* 0x0000000805057211 */ /* 0x000fe400078ff0ff */
[----:B------:R-:W-:Y:S02]  /*0440*/  LEA.HI R7, R6, R11, RZ, 0x5 ;  /* 0x0000000b06077211 */ /* 0x000fe400078f28ff */
[----:B------:R-:W-:Y:S02]  /*0450*/  IADD3 R9, PT, PT, R10, -0x1, RZ ;  /* 0xffffffff0a097810 */ /* 0x000fe40007ffe0ff */
[----:B---3--:R-:W-:-:S02]  /*0460*/  LEA R8, R0, R3, 0x6 ;  /* 0x0000000300087211 */ /* 0x008fc400078e30ff */
[----:B------:R-:W-:Y:S02]  /*0470*/  SHF.R.S32.HI R21, RZ, 0x5, R7 ;  /* 0x00000005ff157819 */ /* 0x000fe40000011407 */
[----:B------:R-:W-:Y:S02]  /*0480*/  VIADDMNMX.U32 R24, R8, 0x24, R9, PT ;  /* 0x0000002408187846 */ /* 0x000fe40003800009 */
[----:B------:R-:W-:Y:S02]  /*0490*/  SHF.L.U32 R138, R3, 0x2, RZ ;  /* 0x00000002038a7819 */ /* 0x000fe400000006ff */
[----:B------:R-:W-:Y:S01]  /*04a0*/  SHF.R.U32.HI R39, RZ, 0x2, R90 ;  /* 0x00000002ff277819 */ /* 0x000fe2000001165a */
[----:B------:R-:W-:Y:S01]  /*04b0*/  IMAD R13, R21, R24, RZ ;  /* 0x00000018150d7224 */ /* 0x000fe200078e02ff */
[----:B--2---:R-:W-:Y:S01]  /*04c0*/  IADD3 R24, PT, PT, R23, UR10, RZ ;  /* 0x0000000a17187c10 */ /* 0x004fe2000fffe0ff */
[C---:B------:R-:W-:Y:S01]  /*04d0*/  IMAD R23, R90.reuse, R25, 0xc60 ;  /* 0x00000c605a177424 */ /* 0x040fe200078e0219 */
[----:B------:R-:W-:-:S02]  /*04e0*/  LEA.HI R25, R90, R138, RZ, 0x1d ;  /* 0x0000008a5a197211 */ /* 0x000fc400078fe8ff */
[C-C-:B------:R-:W-:Y:S02]  /*04f0*/  VIADDMNMX R46, R3.reuse, 0x78, R24.reuse, PT ;  /* 0x00000078032e7846 */ /* 0x140fe40003800118 */
[C---:B------:R-:W-:Y:S02]  /*0500*/  VIADDMNMX R47, R3.reuse, 0x7c, R24, PT ;  /* 0x0000007c032f7846 */ /* 0x040fe40003800118 */
[----:B------:R-:W-:Y:S01]  /*0510*/  VIMNMX R48, PT, PT, R24, R25, PT ;  /* 0x0000001918307248 */ /* 0x000fe20003fe0100 */
[C---:B------:R-:W-:Y:S01]  /*0520*/  IMAD R45, R46.reuse, UR4, RZ ;  /* 0x000000042e2d7c24 */ /* 0x040fe2000f8e02ff */
[----:B------:R-:W-:Y:S01]  /*0530*/  LEA R11, R3, R39, 0x3 ;  /* 0x00000027030b7211 */ /* 0x000fe200078e18ff */
[----:B------:R-:W-:Y:S01]  /*0540*/  IMAD R87, R46, 0x21, R90 ;  /* 0x000000212e577824 */ /* 0x000fe200078e025a */
[----:B------:R-:W-:Y:S01]  /*0550*/  VIADDMNMX R51, R25, 0x20, R24, PT ;  /* 0x0000002019337846 */ /* 0x000fe20003800118 */
[C---:B------:R-:W-:Y:S01]  /*0560*/  IMAD R46, R47.reuse, UR4, RZ ;  /* 0x000000042f2e7c24 */ /* 0x040fe2000f8e02ff */
[----:B------:R-:W-:Y:S01]  /*0570*/  LOP3.LUT R53, R90, 0x7, RZ, 0xc0, !PT ;  /* 0x000000075a357812 */ /* 0x000fe200078ec0ff */
[----:B------:R-:W-:Y:S01]  /*0580*/  IMAD R86, R47, 0x21, R90 ;  /* 0x000000212f567824 */ /* 0x000fe200078e025a */
[----:B------:R-:W-:Y:S01]  /*0590*/  SHF.R.S32.HI R47, RZ, 0x1f, R48 ;  /* 0x0000001fff2f7819 */ /* 0x000fe20000011430 */
[----:B------:R-:W-:Y:S01]  /*05a0*/  IMAD R58, R51, UR4, RZ ;  /* 0x00000004333a7c24 */ /* 0x000fe2000f8e02ff */
[----:B------:R-:W-:-:S02]  /*05b0*/  VIADDMNMX R49, R25, 0x10, R24, PT ;  /* 0x0000001019317846 */ /* 0x000fc40003800118 */
[----:B------:R-:W-:Y:S02]  /*05c0*/  LEA.HI R50, R47, R48, RZ, 0x2 ;  /* 0x000000302f327211 */ /* 0x000fe400078f10ff */
[----:B------:R-:W-:Y:S01]  /*05d0*/  SHF.L.U32 R6, R90, 0x2, RZ ;  /* 0x000000025a067819 */ /* 0x000fe200000006ff */
[----:B------:R-:W-:Y:S01]  /*05e0*/  IMAD R56, R49, UR4, RZ ;  /* 0x0000000431387c24 */ /* 0x000fe2000f8e02ff */
[C-C-:B------:R-:W-:Y:S02]  /*05f0*/  VIADDMNMX.U32 R14, R8.reuse, 0x10, R9.reuse, PT ;  /* 0x00000010080e7846 */ /* 0x140fe40003800009 */
[C-C-:B------:R-:W-:Y:S02]  /*0600*/  VIADDMNMX.U32 R26, R8.reuse, 0x28, R9.reuse, PT ;  /* 0x00000028081a7846 */ /* 0x140fe40003800009 */
[----:B------:R-:W-:Y:S02]  /*0610*/  VIADDMNMX.U32 R28, R8, 0x2c, R9, PT ;  /* 0x0000002c081c7846 */ /* 0x000fe40003800009 */
[----:B------:R-:W-:-:S02]  /*0620*/  LEA R38, R0, R11, 0x6 ;  /* 0x0000000b00267211 */ /* 0x000fc400078e30ff */
[----:B------:R-:W-:Y:S01]  /*0630*/  SHF.R.S32.HI R54, RZ, 0x1f, R51 ;  /* 0x0000001fff367819 */ /* 0x000fe20000011433 */
[----:B------:R-:W-:Y:S01]  /*0640*/  IMAD R15, R21, R28, RZ ;  /* 0x0000001c150f7224 */ /* 0x000fe200078e02ff */
[----:B------:R-:W-:Y:S02]  /*0650*/  SHF.R.S32.HI R52, RZ, 0x1f, R49 ;  /* 0x0000001fff347819 */ /* 0x000fe40000011431 */
[----:B------:R-:W-:Y:S02]  /*0660*/  LEA.HI R85, R50, R53, RZ, 0x1e ;  /* 0x0000003532557211 */ /* 0x000fe400078ff0ff */
[----:B------:R-:W-:Y:S02]  /*0670*/  LOP3.LUT R218, R6, 0x1c, RZ, 0xc0, !PT ;  /* 0x0000001c06da7812 */ /* 0x000fe400078ec0ff */
[C---:B------:R-:W-:Y:S02]  /*0680*/  VIMNMX.U32 R76, PT, PT, R8.reuse, R9, PT ;  /* 0x00000009084c7248 */ /* 0x040fe40003fe0000 */
[----:B------:R-:W-:-:S02]  /*0690*/  VIADDMNMX.U32 R74, R8, 0x4, R9, PT ;  /* 0x00000004084a7846 */ /* 0x000fc40003800009 */
[C-C-:B------:R-:W-:Y:S01]  /*06a0*/  VIADDMNMX.U32 R10, R8.reuse, 0x8, R9.reuse, PT ;  /* 0x00000008080a7846 */ /* 0x140fe20003800009 */
[C---:B------:R-:W-:Y:S01]  /*06b0*/  IMAD R76, R21.reuse, R76, RZ ;  /* 0x0000004c154c7224 */ /* 0x040fe200078e02ff */
[C-C-:B------:R-:W-:Y:S01]  /*06c0*/  VIADDMNMX.U32 R12, R8.reuse, 0xc, R9.reuse, PT ;  /* 0x0000000c080c7846 */ /* 0x140fe20003800009 */
[C---:B------:R-:W-:Y:S01]  /*06d0*/  IMAD R74, R21.reuse, R74, RZ ;  /* 0x0000004a154a7224 */ /* 0x040fe200078e02ff */
[C-C-:B------:R-:W-:Y:S01]  /*06e0*/  VIADDMNMX.U32 R16, R8.reuse, 0x14, R9.reuse, PT ;  /* 0x0000001408107846 */ /* 0x140fe20003800009 */
[C---:B------:R-:W-:Y:S01]  /*06f0*/  IMAD R73, R21.reuse, R10, RZ ;  /* 0x0000000a15497224 */ /* 0x040fe200078e02ff */
[C-C-:B------:R-:W-:Y:S01]  /*0700*/  VIADDMNMX.U32 R18, R8.reuse, 0x18, R9.reuse, PT ;  /* 0x0000001808127846 */ /* 0x140fe20003800009 */
[C---:B------:R-:W-:Y:S01]  /*0710*/  IMAD R7, R21.reuse, R12, RZ ;  /* 0x0000000c15077224 */ /* 0x040fe200078e02ff */
[C-C-:B------:R-:W-:Y:S02]  /*0720*/  VIADDMNMX.U32 R20, R8.reuse, 0x1c, R9.reuse, PT ;  /* 0x0000001c08147846 */ /* 0x140fe40003800009 */
[C-C-:B------:R-:W-:Y:S01]  /*0730*/  VIADDMNMX.U32 R22, R8.reuse, 0x20, R9.reuse, PT ;  /* 0x0000002008167846 */ /* 0x140fe20003800009 */
[----:B------:R-:W-:Y:S01]  /*0740*/  IMAD R10, R21, R18, RZ ;  /* 0x00000012150a7224 */ /* 0x000fe200078e02ff */
[----:B------:R-:W-:-:S02]  /*0750*/  VIADDMNMX.U32 R30, R8, 0x30, R9, PT ;  /* 0x00000030081e7846 */ /* 0x000fc40003800009 */
[C-C-:B------:R-:W-:Y:S01]  /*0760*/  VIADDMNMX.U32 R32, R8.reuse, 0x34, R9.reuse, PT ;  /* 0x0000003408207846 */ /* 0x140fe20003800009 */
[C---:B------:R-:W-:Y:S01]  /*0770*/  IMAD R12, R21.reuse, R22, RZ ;  /* 0x00000016150c7224 */ /* 0x040fe200078e02ff */
[C-C-:B------:R-:W-:Y:S02]  /*0780*/  VIADDMNMX.U32 R34, R8.reuse, 0x38, R9.reuse, PT ;  /* 0x0000003808227846 */ /* 0x140fe40003800009 */
[--C-:B------:R-:W-:Y:S01]  /*0790*/  VIADDMNMX.U32 R36, R8, 0x3c, R9.reuse, PT ;  /* 0x0000003c08247846 */ /* 0x100fe20003800009 */
[----:B------:R-:W-:Y:S01]  /*07a0*/  IMAD R8, R21, R14, RZ ;  /* 0x0000000e15087224 */ /* 0x000fe200078e02ff */
[--C-:B------:R-:W-:Y:S01]  /*07b0*/  VIADDMNMX R55, R25, 0x30, R24.reuse, PT ;  /* 0x0000003019377846 */ /* 0x100fe20003800118 */
[C---:B------:R-:W-:Y:S01]  /*07c0*/  IMAD R14, R21.reuse, R26, RZ ;  /* 0x0000001a150e7224 */ /* 0x040fe200078e02ff */
[----:B------:R-:W-:Y:S01]  /*07d0*/  LOP3.LUT R6, R6, 0xc, RZ, 0xc0, !PT ;  /* 0x0000000c06067812 */ /* 0x000fe200078ec0ff */
[----:B------:R-:W-:Y:S01]  /*07e0*/  IMAD R17, R21, R32, RZ ;  /* 0x0000002015117224 */ /* 0x000fe200078e02ff */
[----:B------:R-:W-:Y:S01]  /*07f0*/  VIMNMX R40, PT, PT, R9, R38, PT ;  /* 0x0000002609287248 */ /* 0x000fe20003fe0100 */
[C---:B------:R-:W-:Y:S01]  /*0800*/  IMAD R18, R21.reuse, R34, RZ ;  /* 0x0000002215127224 */ /* 0x040fe200078e02ff */
[----:B------:R-:W-:Y:S01]  /*0810*/  LEA.HI R50, R54, R51, RZ, 0x2 ;  /* 0x0000003336327211 */ /* 0x000fe200078f10ff */
[----:B------:R-:W-:Y:S01]  /*0820*/  IMAD R54, R48, UR4, RZ ;  /* 0x0000000430367c24 */ /* 0x000fe2000f8e02ff */
[----:B------:R-:W-:Y:S01]  /*0830*/  VIADDMNMX R38, R38, 0x20, R9, PT ;  /* 0x0000002026267846 */ /* 0x000fe20003800109 */
[----:B------:R-:W-:Y:S01]  /*0840*/  IMAD R9, R21, R16, RZ ;  /* 0x0000001015097224 */ /* 0x000fe200078e02ff */
[--C-:B------:R-:W-:Y:S01]  /*0850*/  VIADDMNMX R26, R3, 0x10, R24.reuse, PT ;  /* 0x00000010031a7846 */ /* 0x100fe20003800118 */
[----:B------:R-:W-:Y:S01]  /*0860*/  IMAD R16, R21, R30, RZ ;  /* 0x0000001e15107224 */ /* 0x000fe200078e02ff */
[--C-:B------:R-:W-:Y:S01]  /*0870*/  VIADDMNMX R27, R3, 0x14, R24.reuse, PT ;  /* 0x00000014031b7846 */ /* 0x100fe20003800118 */
[----:B------:R-:W-:Y:S01]  /*0880*/  IMAD R19, R21, R36, RZ ;  /* 0x0000002415137224 */ /* 0x000fe200078e02ff */
[--C-:B------:R-:W-:Y:S01]  /*0890*/  VIADDMNMX R28, R3, 0x30, R24.reuse, PT ;  /* 0x00000030031c7846 */ /* 0x100fe20003800118 */
[----:B------:R-:W-:Y:S01]  /*08a0*/  IMAD R32, R26, UR4, RZ ;  /* 0x000000041a207c24 */ /* 0x000fe2000f8e02ff */
[----:B------:R-:W-:Y:S01]  /*08b0*/  LEA.HI R52, R52, R49, RZ, 0x2 ;  /* 0x0000003134347211 */ /* 0x000fe200078f10ff */
[----:B------:R-:W-:Y:S01]  /*08c0*/  IMAD R34, R27, UR4, RZ ;  /* 0x000000041b227c24 */ /* 0x000fe2000f8e02ff */
[----:B------:R-:W-:Y:S01]  /*08d0*/  LEA R85, R48, R85, 0x3 ;  /* 0x0000005530557211 */ /* 0x000fe200078e18ff */
[----:B------:R-:W-:Y:S01]  /*08e0*/  IMAD R36, R28, UR4, RZ ;  /* 0x000000041c247c24 */ /* 0x000fe2000f8e02ff */
[----:B------:R-:W-:Y:S01]  /*08f0*/  VIADDMNMX R29, R3, 0x34, R24, PT ;  /* 0x00000034031d7846 */ /* 0x000fe20003800118 */
[--C-:B------:R-:W-:Y:S01]  /*0900*/  IMAD R130, R26, 0x21, R90.reuse ;  /* 0x000000211a827824 */ /* 0x100fe200078e025a */
[----:B------:R-:W-:Y:S01]  /*0910*/  SHF.R.S32.HI R48, RZ, 0x1f, R55 ;  /* 0x0000001fff307819 */ /* 0x000fe20000011437 */
[----:B------:R-:W-:Y:S01]  /*0920*/  IMAD R129, R27, 0x21, R90 ;  /* 0x000000211b817824 */ /* 0x000fe200078e025a */
[----:B------:R-:W-:Y:S01]  /*0930*/  LEA R6, R11, R6, 0x4 ;  /* 0x000000060b067211 */ /* 0x000fe200078e20ff */
[----:B------:R-:W-:Y:S01]  /*0940*/  IMAD R11, R21, R20, RZ ;  /* 0x00000014150b7224 */ /* 0x000fe200078e02ff */
[----:B------:R-:W-:Y:S01]  /*0950*/  VIADDMNMX R61, R25, 0x60, R24, PT ;  /* 0x00000060193d7846 */ /* 0x000fe20003800118 */
[C---:B------:R-:W-:Y:S01]  /*0960*/  IMAD R20, R21.reuse, R40, RZ ;  /* 0x0000002815147224 */ /* 0x040fe200078e02ff */
[-C--:B------:R-:W-:Y:S01]  /*0970*/  LEA.HI R52, R52, R53.reuse, RZ, 0x1e ;  /* 0x0000003534347211 */ /* 0x080fe200078ff0ff */
[----:B------:R-:W-:Y:S01]  /*0980*/  IMAD R21, R21, R38, RZ ;  /* 0x0000002615157224 */ /* 0x000fe200078e02ff */
[----:B------:R-:W-:Y:S01]  /*0990*/  LEA.HI R50, R50, R53, RZ, 0x1e ;  /* 0x0000003532327211 */ /* 0x000fe200078ff0ff */
[----:B------:R-:W-:Y:S01]  /*09a0*/  IMAD R38, R29, UR4, RZ ;  /* 0x000000041d267c24 */ /* 0x000fe2000f8e02ff */
[----:B----4-:R-:W-:Y:S01]  /*09b0*/  IADD3 R218, P0, PT, R218, UR6, RZ ;  /* 0x00000006dada7c10 */ /* 0x010fe2000ff1e0ff */
[----:B------:R-:W-:Y:S01]  /*09c0*/  IMAD R116, R28, 0x21, R90 ;  /* 0x000000211c747824 */ /* 0x000fe200078e025a */
[----:B------:R-:W-:Y:S01]  /*09d0*/  VIADDMNMX R30, R3, 0x38, R24, PT ;  /* 0x00000038031e7846 */ /* 0x000fe20003800118 */
[----:B------:R-:W-:Y:S01]  /*09e0*/  IMAD R115, R29, 0x21, R90 ;  /* 0x000000211d737824 */ /* 0x000fe200078e025a */
[C-C-:B------:R-:W-:Y:S01]  /*09f0*/  VIADDMNMX R31, R3.reuse, 0x3c, R24.reuse, PT ;  /* 0x0000003c031f7846 */ /* 0x140fe20003800118 */
[----:B------:R-:W-:Y:S01]  /*0a00*/  UIADD3 UR6, UPT, UPT, UR5, 0x4200, URZ ;  /* 0x0000420005067890 */ /* 0x000fe2000fffe0ff */
[C-C-:B------:R-:W-:Y:S01]  /*0a10*/  VIADDMNMX R33, R3.reuse, 0x40, R24.reuse, PT ;  /* 0x0000004003217846 */ /* 0x140fe20003800118 */
[----:B------:R-:W-:Y:S01]  /*0a20*/  IMAD R40, R30, UR4, RZ ;  /* 0x000000041e287c24 */ /* 0x000fe2000f8e02ff */
[--C-:B------:R-:W-:Y:S01]  /*0a30*/  VIADDMNMX R35, R3, 0x70, R24.reuse, PT ;  /* 0x0000007003237846 */ /* 0x100fe20003800118 */
[----:B------:R-:W-:Y:S01]  /*0a40*/  IMAD R41, R31, UR4, RZ ;  /* 0x000000041f297c24 */ /* 0x000fe2000f8e02ff */
[--C-:B------:R-:W-:Y:S01]  /*0a50*/  VIADDMNMX R37, R3, 0x74, R24.reuse, PT ;  /* 0x0000007403257846 */ /* 0x100fe20003800118 */
[----:B------:R-:W-:Y:S01]  /*0a60*/  IMAD R42, R33, UR4, RZ ;  /* 0x00000004212a7c24 */ /* 0x000fe2000f8e02ff */
[--C-:B------:R-:W-:Y:S01]  /*0a70*/  VIADDMNMX R57, R25, 0x40, R24.reuse, PT ;  /* 0x0000004019397846 */ /* 0x100fe20003800118 */
[----:B------:R-:W-:Y:S01]  /*0a80*/  IMAD R43, R35, UR4, RZ ;  /* 0x00000004232b7c24 */ /* 0x000fe2000f8e02ff */
[----:B------:R-:W-:Y:S01]  /*0a90*/  VIADDMNMX R59, R25, 0x50, R24, PT ;  /* 0x00000050193b7846 */ /* 0x000fe20003800118 */
[----:B------:R-:W-:Y:S01]  /*0aa0*/  IMAD R44, R37, UR4, RZ ;  /* 0x00000004252c7c24 */ /* 0x000fe2000f8e02ff */
[----:B------:R-:W-:Y:S01]  /*0ab0*/  LEA.HI R48, R48, R55, RZ, 0x2 ;  /* 0x0000003730307211 */ /* 0x000fe200078f10ff */
[--C-:B------:R-:W-:Y:S01]  /*0ac0*/  IMAD R114, R30, 0x21, R90.reuse ;  /* 0x000000211e727824 */ /* 0x100fe200078e025a */
[----:B------:R-:W-:Y:S01]  /*0ad0*/  SHF.R.S32.HI R60, RZ, 0x1f, R61 ;  /* 0x0000001fff3c7819 */ /* 0x000fe2000001143d */
[----:B------:R-:W-:Y:S01]  /*0ae0*/  IMAD R113, R31, 0x21, R90 ;  /* 0x000000211f717824 */ /* 0x000fe200078e025a */
[----:B------:R-:W-:Y:S01]  /*0af0*/  VIADDMNMX R78, R25, 0x70, R24, PT ;  /* 0x00000070194e7846 */ /* 0x000fe20003800118 */
[--C-:B------:R-:W-:Y:S01]  /*0b00*/  IMAD R112, R33, 0x21, R90.reuse ;  /* 0x0000002121707824 */ /* 0x100fe200078e025a */
[----:B------:R-:W-:Y:S01]  /*0b10*/  LEA R84, R49, R52, 0x3 ;  /* 0x0000003431547211 */ /* 0x000fe200078e18ff */
[--C-:B------:R-:W-:Y:S01]  /*0b20*/  IMAD R89, R35, 0x21, R90.reuse ;  /* 0x0000002123597824 */ /* 0x100fe200078e025a */
[----:B------:R-:W-:Y:S01]  /*0b30*/  LEA R83, R51, R50, 0x3 ;  /* 0x0000003233537211 */ /* 0x000fe200078e18ff */
[----:B------:R-:W-:Y:S01]  /*0b40*/  IMAD R88, R37, 0x21, R90 ;  /* 0x0000002125587824 */ /* 0x000fe200078e025a */
[----:B------:R-:W-:Y:S01]  /*0b50*/  IADD3.X R219, PT, PT, RZ, UR7, RZ, P0, !PT ;  /* 0x00000007ffdb7c10 */ /* 0x000fe200087fe4ff */
[----:B------:R-:W-:Y:S01]  /*0b60*/  UIADD3 UR7, UPT, UPT, UR5, 0x5280, URZ ;  /* 0x0000528005077890 */ /* 0x000fe2000fffe0ff */
[----:B------:R-:W-:Y:S01]  /*0b70*/  SHF.R.S32.HI R50, RZ, 0x1f, R57 ;  /* 0x0000001fff327819 */ /* 0x000fe20000011439 */
[----:B------:R-:W-:Y:S01]  /*0b80*/  IMAD R64, R59, UR4, RZ ;  /* 0x000000043b407c24 */ /* 0x000fe2000f8e02ff */
[----:B------:R-:W-:Y:S01]  /*0b90*/  SHF.R.S32.HI R52, RZ, 0x1f, R59 ;  /* 0x0000001fff347819 */ /* 0x000fe2000001143b */
[----:B------:R-:W-:Y:S01]  /*0ba0*/  IMAD R72, R61, UR4, RZ ;  /* 0x000000043d487c24 */ /* 0x000fe2000f8e02ff */
[----:B------:R-:W-:Y:S01]  /*0bb0*/  LEA.HI R48, R48, R53, RZ, 0x1e ;  /* 0x0000003530307211 */ /* 0x000fe200078ff0ff */
[----:B------:R-:W-:Y:S01]  /*0bc0*/  ULEA UR6, UR8, UR6, 0x18 ;  /* 0x0000000608067291 */ /* 0x000fe2000f8ec0ff */
[C---:B------:R-:W-:Y:S01]  /*0bd0*/  IADD3 R25, P5, PT, R39.reuse, R32, RZ ;  /* 0x0000002027197210 */ /* 0x040fe20007fbe0ff */
[----:B------:R-:W-:Y:S01]  /*0be0*/  ULEA UR7, UR8, UR7, 0x18 ;  /* 0x0000000708077291 */ /* 0x000fe2000f8ec0ff */
[C---:B------:R-:W-:Y:S01]  /*0bf0*/  IADD3 R26, P6, PT, R39.reuse, R34, RZ ;  /* 0x00000022271a7210 */ /* 0x040fe20007fde0ff */
[----:B------:R-:W-:Y:S01]  /*0c00*/  UIADD3 UR5, UPT, UPT, UR5, 0x7280, URZ ;  /* 0x0000728005057890 */ /* 0x000fe2000fffe0ff */
[----:B------:R-:W-:-:S02]  /*0c10*/  IADD3 R27, P0, PT, R39, R36, RZ ;  /* 0x00000024271b7210 */ /* 0x000fc40007f1e0ff */
[----:B------:R-:W-:Y:S01]  /*0c20*/  LEA.HI R62, R60, R61, RZ, 0x2 ;  /* 0x0000003d3c3e7211 */ /* 0x000fe200078f10ff */
[----:B------:R-:W-:Y:S01]  /*0c30*/  IMAD R60, R55, UR4, RZ ;  /* 0x00000004373c7c24 */ /* 0x000fe2000f8e02ff */
[----:B------:R-:W-:Y:S01]  /*0c40*/  IADD3 R28, P1, PT, R39, R38, RZ ;  /* 0x00000026271c7210 */ /* 0x000fe20007f3e0ff */
[----:B------:R-:W-:Y:S01]  /*0c50*/  ULEA UR5, UR8, UR5, 0x18 ;  /* 0x0000000508057291 */ /* 0x000fe2000f8ec0ff */
[----:B------:R-:W-:Y:S02]  /*0c60*/  SHF.R.S32.HI R47, RZ, 0x1f, R78 ;  /* 0x0000001fff2f7819 */ /* 0x000fe4000001144e */
[----:B------:R-:W-:Y:S02]  /*0c70*/  LEA.HI R50, R50, R57, RZ, 0x2 ;  /* 0x0000003932327211 */ /* 0x000fe400078f10ff */
[----:B------:R-:W-:Y:S02]  /*0c80*/  LEA.HI R52, R52, R59, RZ, 0x2 ;  /* 0x0000003b34347211 */ /* 0x000fe400078f10ff */
[----:B------:R-:W-:-:S02]  /*0c90*/  LEA R82, R55, R48, 0x3 ;  /* 0x0000003037527211 */ /* 0x000fc400078e18ff */
[C-C-:B------:R-:W-:Y:S02]  /*0ca0*/  VIADDMNMX R136, R3.reuse, 0x4, R24.reuse, PT ;  /* 0x0000000403887846 */ /* 0x140fe40003800118 */
[C-C-:B------:R-:W-:Y:S02]  /*0cb0*/  VIADDMNMX R134, R3.reuse, 0x8, R24.reuse, PT ;  /* 0x0000000803867846 */ /* 0x140fe40003800118 */
[C---:B------:R-:W-:Y:S01]  /*0cc0*/  VIADDMNMX R132, R3.reuse, 0xc, R24, PT ;  /* 0x0000000c03847846 */ /* 0x040fe20003800118 */
[----:B------:R-:W-:Y:S01]  /*0cd0*/  IMAD R135, R136, 0x21, R90 ;  /* 0x0000002188877824 */ /* 0x000fe200078e025a */
        /* <DEDUP_REMOVED lines=16> */
[----:B------:R-:W-:Y:S01]  /*0de0*/  VIADDMNMX R107, R3, 0x4c, R24, PT ;  /* 0x0000004c036b7846 */ /* 0x000fe20003800118 */
        /* <DEDUP_REMOVED lines=14> */
[--C-:B------:R-:W-:Y:S01]  /*0ed0*/  IMAD R96, R97, 0x21, R90.reuse ;  /* 0x0000002161607824 */ /* 0x100fe200078e025a */
[----:B------:R-:W-:Y:S01]  /*0ee0*/  VIMNMX R137, PT, PT, R24, R3, PT ;  /* 0x0000000318897248 */ /* 0x000fe20003fe0100 */
[----:B------:R-:W-:Y:S01]  /*0ef0*/  IMAD R94, R95, 0x21, R90 ;  /* 0x000000215f5e7824 */ /* 0x000fe200078e025a */
[----:B------:R-:W-:Y:S01]  /*0f00*/  VIADDMNMX R91, R3, 0x6c, R24, PT ;  /* 0x0000006c035b7846 */ /* 0x000fe20003800118 */
[----:B------:R-:W-:Y:S01]  /*0f10*/  IMAD R92, R93, 0x21, R90 ;  /* 0x000000215d5c7824 */ /* 0x000fe200078e025a */
[----:B------:R-:W-:-:S02]  /*0f20*/  LEA.HI.X.SX32 R32, R32, RZ, 0x1, P5 ;  /* 0x000000ff20207211 */ /* 0x000fc400028f0eff */
[----:B------:R-:W-:Y:S02]  /*0f30*/  LEA.HI.X.SX32 R34, R34, RZ, 0x1, P6 ;  /* 0x000000ff22227211 */ /* 0x000fe400030f0eff */
[----:B------:R-:W-:Y:S02]  /*0f40*/  LEA.HI.X.SX32 R36, R36, RZ, 0x1, P0 ;  /* 0x000000ff24247211 */ /* 0x000fe400000f0eff */
[----:B------:R-:W-:Y:S01]  /*0f50*/  LEA.HI R48, R62, R53, RZ, 0x1e ;  /* 0x000000353e307211 */ /* 0x000fe200078ff0ff */
[----:B------:R-:W-:Y:S01]  /*0f60*/  IMAD R62, R57, UR4, RZ ;  /* 0x00000004393e7c24 */ /* 0x000fe2000f8e02ff */
[----:B------:R-:W-:Y:S02]  /*0f70*/  LEA R24, R90, R39, 0x3 ;  /* 0x000000275a187211 */ /* 0x000fe400078e18ff */
[C---:B------:R-:W-:Y:S02]  /*0f80*/  IADD3 R29, P2, PT, R39.reuse, R40, RZ ;  /* 0x00000028271d7210 */ /* 0x040fe40007f5e0ff */
[----:B------:R-:W-:-:S02]  /*0f90*/  IADD3 R30, P3, PT, R39, R41, RZ ;  /* 0x00000029271e7210 */ /* 0x000fc40007f7e0ff */
[C---:B------:R-:W-:Y:S02]  /*0fa0*/  IADD3 R31, P4, PT, R39.reuse, R42, RZ ;  /* 0x0000002a271f7210 */ /* 0x040fe40007f9e0ff */
[C---:B------:R-:W-:Y:S02]  /*0fb0*/  IADD3 R33, P5, PT, R39.reuse, R43, RZ ;  /* 0x0000002b27217210 */ /* 0x040fe40007fbe0ff */
[C---:B------:R-:W-:Y:S02]  /*0fc0*/  IADD3 R35, P6, PT, R39.reuse, R44, RZ ;  /* 0x0000002c27237210 */ /* 0x040fe40007fde0ff */
[----:B------:R-:W-:Y:S02]  /*0fd0*/  IADD3 R37, P0, PT, R39, R45, RZ ;  /* 0x0000002d27257210 */ /* 0x000fe40007f1e0ff */
[----:B------:R-:W-:Y:S02]  /*0fe0*/  LEA.HI.X.SX32 R38, R38, RZ, 0x1, P1 ;  /* 0x000000ff26267211 */ /* 0x000fe400008f0eff */
[----:B------:R-:W-:-:S02]  /*0ff0*/  LEA.HI R66, R47, R78, RZ, 0x2 ;  /* 0x0000004e2f427211 */ /* 0x000fc400078f10ff */
[----:B------:R-:W-:Y:S02]  /*1000*/  IADD3 R39, P1, PT, R39, R46, RZ ;  /* 0x0000002e27277210 */ /* 0x000fe40007f3e0ff */
[-C--:B------:R-:W-:Y:S02]  /*1010*/  LEA.HI R50, R50, R53.reuse, RZ, 0x1e ;  /* 0x0000003532327211 */ /* 0x080fe400078ff0ff */
[-C--:B------:R-:W-:Y:S02]  /*1020*/  LEA.HI R52, R52, R53.reuse, RZ, 0x1e ;  /* 0x0000003534347211 */ /* 0x080fe400078ff0ff */
[----:B------:R-:W-:Y:S02]  /*1030*/  LEA R79, R61, R48, 0x3 ;  /* 0x000000303d4f7211 */ /* 0x000fe400078e18ff */
[----:B------:R-:W-:Y:S02]  /*1040*/  LEA.HI R61, R66, R53, RZ, 0x1e ;  /* 0x00000035423d7211 */ /* 0x000fe400078ff0ff */
[----:B------:R-:W-:-:S02]  /*1050*/  LEA.HI.X.SX32 R46, R46, RZ, 0x1, P1 ;  /* 0x000000ff2e2e7211 */ /* 0x000fc400008f0eff */
[----:B------:R-:W-:Y:S02]  /*1060*/  LEA R75, R3, R90, 0x5 ;  /* 0x0000005a034b7211 */ /* 0x000fe400078e28ff */
[----:B------:R-:W-:Y:S01]  /*1070*/  LOP3.LUT R139, R90, 0x3, RZ, 0xc0, !PT ;  /* 0x000000035a8b7812 */ /* 0x000fe200078ec0ff */
[----:B------:R-:W-:Y:S01]  /*1080*/  IMAD R90, R91, 0x21, R90 ;  /* 0x000000215b5a7824 */ /* 0x000fe200078e025a */
[----:B------:R-:W-:Y:S02]  /*1090*/  LEA R81, R57, R50, 0x3 ;  /* 0x0000003239517211 */ /* 0x000fe400078e18ff */
[----:B------:R-:W-:Y:S02]  /*10a0*/  LEA R80, R59, R52, 0x3 ;  /* 0x000000343b507211 */ /* 0x000fe400078e18ff */
[----:B------:R-:W-:Y:S02]  /*10b0*/  LEA.HI.X.SX32 R40, R40, RZ, 0x1, P2 ;  /* 0x000000ff28287211 */ /* 0x000fe400010f0eff */
[----:B------:R-:W-:-:S02]  /*10c0*/  LEA.HI.X.SX32 R41, R41, RZ, 0x1, P3 ;  /* 0x000000ff29297211 */ /* 0x000fc400018f0eff */
[----:B------:R-:W-:Y:S02]  /*10d0*/  LEA.HI.X.SX32 R42, R42, RZ, 0x1, P4 ;  /* 0x000000ff2a2a7211 */ /* 0x000fe400020f0eff */
[----:B------:R-:W-:Y:S02]  /*10e0*/  LEA.HI.X.SX32 R43, R43, RZ, 0x1, P5 ;  /* 0x000000ff2b2b7211 */ /* 0x000fe400028f0eff */
[----:B------:R-:W-:Y:S02]  /*10f0*/  LEA.HI.X.SX32 R45, R45, RZ, 0x1, P0 ;  /* 0x000000ff2d2d7211 */ /* 0x000fe400000f0eff */
[C---:B------:R-:W-:Y:S02]  /*1100*/  IADD3 R48, P1, PT, R53.reuse, R56, RZ ;  /* 0x0000003835307210 */ /* 0x040fe40007f3e0ff */
[----:B------:R-:W-:Y:S02]  /*1110*/  LEA.HI.X.SX32 R44, R44, RZ, 0x1, P6 ;  /* 0x000000ff2c2c7211 */ /* 0x000fe400030f0eff */
[----:B------:R-:W-:-:S02]  /*1120*/  IADD3 R47, P0, PT, R53, R54, RZ ;  /* 0x00000036352f7210 */ /* 0x000fc40007f1e0ff */
[C---:B------:R-:W-:Y:S02]  /*1130*/  IADD3 R49, P2, PT, R53.reuse, R58, RZ ;  /* 0x0000003a35317210 */ /* 0x040fe40007f5e0ff */
[C---:B------:R-:W-:Y:S02]  /*1140*/  IADD3 R50, P3, PT, R53.reuse, R60, RZ ;  /* 0x0000003c35327210 */ /* 0x040fe40007f7e0ff */
[C---:B------:R-:W-:Y:S02]  /*1150*/  IADD3 R51, P4, PT, R53.reuse, R62, RZ ;  /* 0x0000003e35337210 */ /* 0x040fe40007f9e0ff */
[C---:B------:R-:W-:Y:S02]  /*1160*/  IADD3 R52, P5, PT, R53.reuse, R64, RZ ;  /* 0x0000004035347210 */ /* 0x040fe40007fbe0ff */
[----:B------:R-:W-:Y:S02]  /*1170*/  IADD3 R53, P6, PT, R53, R72, RZ ;  /* 0x0000004835357210 */ /* 0x000fe40007fde0ff */
[----:B------:R-:W-:-:S02]  /*1180*/  LEA R61, R78, R61, 0x3 ;  /* 0x0000003d4e3d7211 */ /* 0x000fc400078e18ff */
[----:B------:R-:W-:Y:S02]  /*1190*/  LEA.HI.X.SX32 R55, R56, RZ, 0x1, P1 ;  /* 0x000000ff38377211 */ /* 0x000fe400008f0eff */
[----:B------:R-:W-:Y:S02]  /*11a0*/  LEA.HI.X.SX32 R56, R58, RZ, 0x1, P2 ;  /* 0x000000ff3a387211 */ /* 0x000fe400010f0eff */
[----:B------:R-:W-:Y:S02]  /*11b0*/  MOV R22, RZ ;  /* 0x000000ff00167202 */ /* 0x000fe40000000f00 */
[----:B------:R-:W-:Y:S02]  /*11c0*/  LEA R75, R75, UR7, 0x2 ;  /* 0x000000074b4b7c11 */ /* 0x000fe4000f8e10ff */
[----:B------:R-:W-:Y:S02]  /*11d0*/  LEA R130, R130, UR9, 0x2 ;  /* 0x0000000982827c11 */ /* 0x000fe4000f8e10ff */
[----:B------:R-:W-:-:S02]  /*11e0*/  LEA R129, R129, UR9, 0x2 ;  /* 0x0000000981817c11 */ /* 0x000fc4000f8e10ff */
[----:B------:R-:W-:Y:S02]  /*11f0*/  LEA R116, R116, UR9, 0x2 ;  /* 0x0000000974747c11 */ /* 0x000fe4000f8e10ff */
[----:B------:R-:W-:Y:S02]  /*1200*/  LEA R115, R115, UR9, 0x2 ;  /* 0x0000000973737c11 */ /* 0x000fe4000f8e10ff */
[----:B------:R-:W-:Y:S02]  /*1210*/  LEA R114, R114, UR9, 0x2 ;  /* 0x0000000972727c11 */ /* 0x000fe4000f8e10ff */
        /* <DEDUP_REMOVED lines=26> */
[----:B------:R-:W-:-:S02]  /*13c0*/  LEA.HI.X.SX32 R54, R54, RZ, 0x1, P0 ;  /* 0x000000ff36367211 */ /* 0x000fc400000f0eff */
[----:B------:R-:W-:Y:S02]  /*13d0*/  LEA.HI.X.SX32 R57, R60, RZ, 0x1, P3 ;  /* 0x000000ff3c397211 */ /* 0x000fe400018f0eff */
[----:B------:R-:W-:Y:S02]  /*13e0*/  LEA.HI.X.SX32 R58, R62, RZ, 0x1, P4 ;  /* 0x000000ff3e3a7211 */ /* 0x000fe400020f0eff */
[----:B------:R-:W-:Y:S02]  /*13f0*/  LEA.HI.X.SX32 R59, R64, RZ, 0x1, P5 ;  /* 0x000000ff403b7211 */ /* 0x000fe400028f0eff */
[----:B------:R-:W-:Y:S02]  /*1400*/  LEA.HI.X.SX32 R72, R72, RZ, 0x1, P6 ;  /* 0x000000ff48487211 */ /* 0x000fe400030f0eff */
[----:B------:R-:W-:Y:S02]  /*1410*/  LEA R85, R85, UR6, 0x2 ;  /* 0x0000000655557c11 */ /* 0x000fe4000f8e10ff */
[----:B------:R-:W-:-:S02]  /*1420*/  LEA R84, R84, UR6, 0x2 ;  /* 0x0000000654547c11 */ /* 0x000fc4000f8e10ff */
[----:B------:R-:W-:Y:S02]  /*1430*/  LEA R83, R83, UR6, 0x2 ;  /* 0x0000000653537c11 */ /* 0x000fe4000f8e10ff */
[----:B------:R-:W-:Y:S02]  /*1440*/  LEA R82, R82, UR6, 0x2 ;  /* 0x0000000652527c11 */ /* 0x000fe4000f8e10ff */
[----:B------:R-:W-:Y:S02]  /*1450*/  LEA R81, R81, UR6, 0x2 ;  /* 0x0000000651517c11 */ /* 0x000fe4000f8e10ff */
[----:B------:R-:W-:Y:S02]  /*1460*/  LEA R80, R80, UR6, 0x2 ;  /* 0x0000000650507c11 */ /* 0x000fe4000f8e10ff */
[----:B------:R-:W-:Y:S02]  /*1470*/  LEA R79, R79, UR6, 0x2 ;  /* 0x000000064f4f7c11 */ /* 0x000fe4000f8e10ff */
[----:B------:R-:W-:-:S07]  /*1480*/  LEA R77, R61, UR6, 0x2 ;  /* 0x000000063d4d7c11 */ /* 0x000fce000f8e10ff */
.L_x_10:
[----:B------:R-:W0:Y:S01]  /*1490*/  S2R R231, SR_TID.X ;  /* 0x0000000000e77919 */ /* 0x000e220000002100 */
[----:B------:R-:W1:Y:S01]  /*14a0*/  LDC.64 R60, c[0x0][0x380] ;  /* 0x0000e000ff3c7b82 */ /* 0x000e620000000a00 */
[----:B------:R-:W-:-:S05]  /*14b0*/  IMAD R63, R204, UR4, RZ ;  /* 0x00000004cc3f7c24 */ /* 0x000fca000f8e02ff */
[----:B------:R-:W-:-:S04]  /*14c0*/  IADD3 R65, P0, PT, R63, R22, RZ ;  /* 0x000000163f417210 */ /* 0x000fc80007f1e0ff */
[----:B------:R-:W-:Y:S01]  /*14d0*/  LEA.HI.X.SX32 R62, R63, RZ, 0x1, P0 ;  /* 0x000000ff3f3e7211 */ /* 0x000fe200000f0eff */
[----:B------:R-:W-:-:S04]  /*14e0*/  IMAD R63, R137, UR4, RZ ;  /* 0x00000004893f7c24 */ /* 0x000fc8000f8e02ff */
[----:B------:R-:W-:Y:S02]  /*14f0*/  IMAD R67, R62, 0x12, RZ ;  /* 0x000000123e437824 */ /* 0x000fe400078e02ff */
[----:B-1----:R-:W-:-:S05]  /*1500*/  IMAD.WIDE.U32 R60, R65, 0x12, R60 ;  /* 0x00000012413c7825 */ /* 0x002fca00078e003c */
[----:B------:R-:W-:Y:S02]  /*1510*/  IADD3 R61, PT, PT, R61, R67, RZ ;  /* 0x000000433d3d7210 */ /* 0x000fe40007ffe0ff */
[----:B0-----:R-:W-:Y:S02]  /*1520*/  SHF.L.U32 R64, R231, 0x2, RZ ;  /* 0x00000002e7407819 */ /* 0x001fe400000006ff */
[----:B------:R-:W-:Y:S02]  /*1530*/  SHF.R.U32.HI R210, RZ, 0x2, R231 ;  /* 0x00000002ffd27819 */ /* 0x000fe400000116e7 */
[----:B------:R-:W-:Y:S02]  /*1540*/  LOP3.LUT R251, R64, 0xc, RZ, 0xc0, !PT ;  /* 0x0000000c40fb7812 */ /* 0x000fe400078ec0ff */
[----:B------:R-:W-:Y:S02]  /*1550*/  IADD3 R65, P1, PT, R210, R63, RZ ;  /* 0x0000003fd2417210 */ /* 0x000fe40007f3e0ff */
[----:B------:R-:W-:-:S02]  /*1560*/  IADD3 R250, P0, PT, R251, R60, RZ ;  /* 0x0000003cfbfa7210 */ /* 0x000fc40007f1e0ff */
[----:B------:R-:W-:Y:S02]  /*1570*/  LEA.HI.X.SX32 R63, R63, RZ, 0x1, P1 ;  /* 0x000000ff3f3f7211 */ /* 0x000fe400008f0eff */
[----:B------:R-:W-:-:S03]  /*1580*/  IADD3.X R251, PT, PT, RZ, R61, RZ, P0, !PT ;  /* 0x0000003dfffb7210 */ /* 0x000fc600007fe4ff */
[----:B------:R-:W-:Y:S02]  /*1590*/  IMAD R63, R63, 0x12, RZ ;  /* 0x000000123f3f7824 */ /* 0x000fe400078e02ff */
[----:B------:R-:W-:-:S05]  /*15a0*/  IMAD.WIDE.U32 R64, R65, 0x12, R250 ;  /* 0x0000001241407825 */ /* 0x000fca00078e00fa */
[----:B------:R-:W-:-:S05]  /*15b0*/  IADD3 R65, PT, PT, R65, R63, RZ ;  /* 0x0000003f41417210 */ /* 0x000fca0007ffe0ff */
[----:B------:R-:W2:Y:S04]  /*15c0*/  LDG.E.U16.CONSTANT R69, desc[UR12][R64.64+0x2] ;  /* 0x0000020c40457981 */ /* 0x000ea8000c1e9500 */
[----:B------:R0:W2:Y:S01]  /*15d0*/  LDG.E.U16.CONSTANT R68, desc[UR12][R64.64+0x4] ;  /* 0x0000040c40447981 */ /* 0x0000a2000c1e9500 */
[----:B------:R-:W-:-:S05]  /*15e0*/  IMAD R63, R136, UR4, RZ ;  /* 0x00000004883f7c24 */ /* 0x000fca000f8e02ff */
[----:B------:R-:W-:-:S04]  /*15f0*/  IADD3 R67, P0, PT, R210, R63, RZ ;  /* 0x0000003fd2437210 */ /* 0x000fc80007f1e0ff */
[----:B------:R-:W-:-:S05]  /*1600*/  LEA.HI.X.SX32 R63, R63, RZ, 0x1, P0 ;  /* 0x000000ff3f3f7211 */ /* 0x000fca00000f0eff */
[----:B------:R-:W-:Y:S02]  /*1610*/  IMAD R71, R63, 0x12, RZ ;  /* 0x000000123f477824 */ /* 0x000fe400078e02ff */
[----:B------:R-:W-:-:S04]  /*1620*/  IMAD.WIDE.U32 R62, R67, 0x12, R250 ;  /* 0x00000012433e7825 */ /* 0x000fc800078e00fa */
[----:B------:R-:W-:Y:S01]  /*1630*/  IMAD R67, R134, UR4, RZ ;  /* 0x0000000486437c24 */ /* 0x000fe2000f8e02ff */
[----:B------:R-:W-:-:S04]  /*1640*/  IADD3 R63, PT, PT, R63, R71, RZ ;  /* 0x000000473f3f7210 */ /* 0x000fc80007ffe0ff */
[----:B0-----:R-:W-:Y:S01]  /*1650*/  IADD3 R65, P0, PT, R210, R67, RZ ;  /* 0x00000043d2417210 */ /* 0x001fe20007f1e0ff */
[----:B------:R-:W3:Y:S03]  /*1660*/  LDG.E.U16.CONSTANT R205, desc[UR12][R62.64+0x2] ;  /* 0x0000020c3ecd7981 */ /* 0x000ee6000c1e9500 */
[----:B------:R-:W-:Y:S01]  /*1670*/  LEA.HI.X.SX32 R67, R67, RZ, 0x1, P0 ;  /* 0x000000ff43437211 */ /* 0x000fe200000f0eff */
[----:B------:R-:W-:Y:S01]  /*1680*/  IMAD.WIDE.U32 R64, R65, 0x12, R250 ;  /* 0x0000001241407825 */ /* 0x000fe200078e00fa */
[----:B------:R0:W3:Y:S03]  /*1690*/  LDG.E.U16.CONSTANT R208, desc[UR12][R62.64+0x4] ;  /* 0x0000040c3ed07981 */ /* 0x0000e6000c1e9500 */
[----:B------:R-:W-:-:S05]  /*16a0*/  IMAD R67, R67, 0x12, RZ ;  /* 0x0000001243437824 */ /* 0x000fca00078e02ff */
[----:B------:R-:W-:Y:S01]  /*16b0*/  IADD3 R65, PT, PT, R65, R67, RZ ;  /* 0x0000004341417210 */ /* 0x000fe20007ffe0ff */
[----:B------:R-:W-:Y:S02]  /*16c0*/  IMAD R67, R132, UR4, RZ ;  /* 0x0000000484437c24 */ /* 0x000fe4000f8e02ff */
[----:B------:R-:W-:Y:S02]  /*16d0*/  IMAD.WIDE.U32 R70, R25, 0x12, R250 ;  /* 0x0000001219467825 */ /* 0x000fe400078e00fa */
[----:B------:R-:W4:Y:S01]  /*16e0*/  LDG.E.U16.CONSTANT R206, desc[UR12][R64.64+0x2] ;  /* 0x0000020c40ce7981 */ /* 0x000f22000c1e9500 */
[----:B0-----:R-:W-:-:S03]  /*16f0*/  IADD3 R63, P0, PT, R210, R67, RZ ;  /* 0x00000043d23f7210 */ /* 0x001fc60007f1e0ff */
[----:B------:R0:W4:Y:S01]  /*1700*/  LDG.E.U16.CONSTANT R211, desc[UR12][R64.64+0x4] ;  /* 0x0000040c40d37981 */ /* 0x000122000c1e9500 */
[----:B------:R-:W-:Y:S01]  /*1710*/  LEA.HI.X.SX32 R67, R67, RZ, 0x1, P0 ;  /* 0x000000ff43437211 */ /* 0x000fe200000f0eff */
[----:B------:R-:W-:-:S04]  /*1720*/  IMAD.WIDE.U32 R62, R63, 0x12, R250 ;  /* 0x000000123f3e7825 */ /* 0x000fc800078e00fa */
[----:B------:R-:W-:-:S05]  /*1730*/  IMAD R67, R67, 0x12, RZ ;  /* 0x0000001243437824 */ /* 0x000fca00078e02ff */
[----:B------:R-:W-:Y:S01]  /*1740*/  IADD3 R63, PT, PT, R63, R67, RZ ;  /* 0x000000433f3f7210 */ /* 0x000fe20007ffe0ff */
[----:B------:R-:W-:Y:S02]  /*1750*/  IMAD R67, R32, 0x12, RZ ;  /* 0x0000001220437824 */ /* 0x000fe400078e02ff */
[----:B0-----:R-:W-:Y:S02]  /*1760*/  IMAD R65, R128, UR4, RZ ;  /* 0x0000000480417c24 */ /* 0x001fe4000f8e02ff */
[----:B------:R-:W5:Y:S01]  /*1770*/  LDG.E.U16.CONSTANT R207, desc[UR12][R62.64+0x2] ;  /* 0x0000020c3ecf7981 */ /* 0x000f62000c1e9500 */
[----:B------:R-:W-:Y:S01]  /*1780*/  IADD3 R71, PT, PT, R71, R67, RZ ;  /* 0x0000004347477210 */ /* 0x000fe20007ffe0ff */
[----:B------:R-:W-:Y:S01]  /*1790*/  IMAD R67, R126, UR4, RZ ;  /* 0x000000047e437c24 */ /* 0x000fe2000f8e02ff */
[C---:B------:R-:W-:Y:S01]  /*17a0*/  IADD3 R215, P0, PT, R210.reuse, R65, RZ ;  /* 0x00000041d2d77210 */ /* 0x040fe20007f1e0ff */
[----:B------:R0:W5:Y:S03]  /*17b0*/  LDG.E.U16.CONSTANT R212, desc[UR12][R62.64+0x4] ;  /* 0x0000040c3ed47981 */ /* 0x000166000c1e9500 */
[----:B------:R-:W-:Y:S01]  /*17c0*/  IADD3 R213, P1, PT, R210, R67, RZ ;  /* 0x00000043d2d57210 */ /* 0x000fe20007f3e0ff */
[----:B------:R-:W5:Y:S01]  /*17d0*/  LDG.E.U16.CONSTANT R214, desc[UR12][R70.64+0x2] ;  /* 0x0000020c46d67981 */ /* 0x000f62000c1e9500 */
[----:B------:R-:W-:-:S02]  /*17e0*/  LEA.HI.X.SX32 R65, R65, RZ, 0x1, P0 ;  /* 0x000000ff41417211 */ /* 0x000fc400000f0eff */
[----:B------:R-:W-:Y:S01]  /*17f0*/  LEA.HI.X.SX32 R67, R67, RZ, 0x1, P1 ;  /* 0x000000ff43437211 */ /* 0x000fe200008f0eff */
[----:B------:R1:W5:Y:S01]  /*1800*/  LDG.E.U16.CONSTANT R209, desc[UR12][R70.64+0x4] ;  /* 0x0000040c46d17981 */ /* 0x000362000c1e9500 */
[----:B------:R-:W-:Y:S02]  /*1810*/  IMAD R217, R34, 0x12, RZ ;  /* 0x0000001222d97824 */ /* 0x000fe400078e02ff */
[----:B------:R-:W-:Y:S02]  /*1820*/  IMAD R221, R65, 0x12, RZ ;  /* 0x0000001241dd7824 */ /* 0x000fe400078e02ff */
[----:B------:R-:W-:Y:S02]  /*1830*/  IMAD R223, R67, 0x12, RZ ;  /* 0x0000001243df7824 */ /* 0x000fe400078e02ff */
[----:B0-----:R-:W-:-:S04]  /*1840*/  IMAD.WIDE.U32 R62, R215, 0x12, R250 ;  /* 0x00000012d73e7825 */ /* 0x001fc800078e00fa */
[----:B-1----:R-:W-:Y:S01]  /*1850*/  IMAD R71, R124, UR4, RZ ;  /* 0x000000047c477c24 */ /* 0x002fe2000f8e02ff */
[----:B------:R-:W-:Y:S01]  /*1860*/  IADD3 R63, PT, PT, R63, R221, RZ ;  /* 0x000000dd3f3f7210 */ /* 0x000fe20007ffe0ff */
[----:B------:R-:W-:-:S03]  /*1870*/  IMAD.WIDE.U32 R66, R26, 0x12, R250 ;  /* 0x000000121a427825 */ /* 0x000fc600078e00fa */
[----:B------:R-:W-:Y:S01]  /*1880*/  IADD3 R227, P0, PT, R210, R71, RZ ;  /* 0x00000047d2e37210 */ /* 0x000fe20007f1e0ff */
[----:B------:R-:W-:Y:S01]  /*1890*/  IMAD.WIDE.U32 R64, R213, 0x12, R250 ;  /* 0x00000012d5407825 */ /* 0x000fe200078e00fa */
[----:B------:R-:W-:Y:S01]  /*18a0*/  IADD3 R67, PT, PT, R67, R217, RZ ;  /* 0x000000d943437210 */ /* 0x000fe20007ffe0ff */
[----:B------:R-:W5:Y:S01]  /*18b0*/  LDG.E.U16.CONSTANT R252, desc[UR12][R62.64+0x2] ;  /* 0x0000020c3efc7981 */ /* 0x000f62000c1e9500 */
[----:B------:R-:W-:Y:S02]  /*18c0*/  LEA.HI.X.SX32 R71, R71, RZ, 0x1, P0 ;  /* 0x000000ff47477211 */ /* 0x000fe400000f0eff */
[----:B------:R-:W-:Y:S01]  /*18d0*/  IADD3 R65, PT, PT, R65, R223, RZ ;  /* 0x000000df41417210 */ /* 0x000fe20007ffe0ff */
[----:B------:R-:W-:Y:S01]  /*18e0*/  IMAD R223, R118, UR4, RZ ;  /* 0x0000000476df7c24 */ /* 0x000fe2000f8e02ff */
[----:B------:R0:W5:Y:S01]  /*18f0*/  LDG.E.U16.CONSTANT R213, desc[UR12][R62.64+0x4] ;  /* 0x0000040c3ed57981 */ /* 0x000162000c1e9500 */
[----:B------:R-:W-:-:S03]  /*1900*/  IMAD R71, R71, 0x12, RZ ;  /* 0x0000001247477824 */ /* 0x000fc600078e02ff */
[----:B------:R-:W5:Y:S04]  /*1910*/  LDG.E.U16.CONSTANT R224, desc[UR12][R66.64+0x2] ;  /* 0x0000020c42e07981 */ /* 0x000f68000c1e9500 */
[----:B------:R1:W5:Y:S01]  /*1920*/  LDG.E.U16.CONSTANT R215, desc[UR12][R66.64+0x4] ;  /* 0x0000040c42d77981 */ /* 0x000362000c1e9500 */
[--C-:B0-----:R-:W-:Y:S01]  /*1930*/  IMAD.WIDE.U32 R62, R227, 0x12, R250.reuse ;  /* 0x00000012e33e7825 */ /* 0x101fe200078e00fa */
[----:B------:R-:W0:Y:S01]  /*1940*/  S2R R222, SR_TID.X ;  /* 0x0000000000de7919 */ /* 0x000e220000002100 */
[----:B------:R-:W0:Y:S02]  /*1950*/  S2UR UR7, SR_CgaCtaId ;  /* 0x00000000000779c3 */ /* 0x000e240000008800 */
[----:B------:R-:W-:Y:S01]  /*1960*/  IMAD.WIDE.U32 R236, R28, 0x12, R250 ;  /* 0x000000121cec7825 */ /* 0x000fe200078e00fa */
[----:B------:R-:W5:Y:S01]  /*1970*/  LDG.E.U16.CONSTANT R220, desc[UR12][R64.64+0x2] ;  /* 0x0000020c40dc7981 */ /* 0x000f62000c1e9500 */
[----:B-1----:R-:W-:-:S02]  /*1980*/  IADD3 R67, P3, PT, R210, R223, RZ ;  /* 0x000000dfd2437210 */ /* 0x002fc40007f7e0ff */
[----:B------:R-:W-:-:S03]  /*1990*/  IADD3 R63, PT, PT, R63, R71, RZ ;  /* 0x000000473f3f7210 */ /* 0x000fc60007ffe0ff */
[----:B------:R-:W-:-:S04]  /*19a0*/  IMAD.WIDE.U32 R70, R67, 0x12, R250 ;  /* 0x0000001243467825 */ /* 0x000fc800078e00fa */
[----:B------:R-:W-:Y:S01]  /*19b0*/  IMAD R67, R38, 0x12, RZ ;  /* 0x0000001226437824 */ /* 0x000fe200078e02ff */
[----:B------:R-:W-:Y:S01]  /*19c0*/  LEA.HI.X.SX32 R223, R223, RZ, 0x1, P3 ;  /* 0x000000ffdfdf7211 */ /* 0x000fe200018f0eff */
[----:B------:R-:W-:Y:S02]  /*19d0*/  IMAD R217, R122, UR4, RZ ;  /* 0x000000047ad97c24 */ /* 0x000fe4000f8e02ff */
[----:B------:R-:W-:Y:S01]  /*19e0*/  IMAD.WIDE.U32 R234, R29, 0x12, R250 ;  /* 0x000000121dea7825 */ /* 0x000fe200078e00fa */
[----:B------:R-:W-:-:S03]  /*19f0*/  IADD3 R237, PT, PT, R237, R67, RZ ;  /* 0x00000043eded7210 */ /* 0x000fc60007ffe0ff */
[----:B------:R-:W-:Y:S01]  /*1a00*/  IMAD R67, R40, 0x12, RZ ;  /* 0x0000001228437824 */ /* 0x000fe200078e02ff */
[----:B------:R-:W-:Y:S01]  /*1a10*/  IADD3 R225, P1, PT, R210, R217, RZ ;  /* 0x000000d9d2e17210 */ /* 0x000fe20007f3e0ff */
[----:B------:R-:W-:Y:S02]  /*1a20*/  IMAD R223, R223, 0x12, RZ ;  /* 0x00000012dfdf7824 */ /* 0x000fe400078e02ff */
[----:B------:R-:W-:Y:S01]  /*1a30*/  IMAD R221, R120, UR4, RZ ;  /* 0x0000000478dd7c24 */ /* 0x000fe2000f8e02ff */
[----:B------:R-:W-:Y:S01]  /*1a40*/  IADD3 R235, PT, PT, R235, R67, RZ ;  /* 0x00000043ebeb7210 */ /* 0x000fe20007ffe0ff */
[----:B------:R-:W-:Y:S01]  /*1a50*/  IMAD R67, R111, UR4, RZ ;  /* 0x000000046f437c24 */ /* 0x000fe2000f8e02ff */
[----:B------:R-:W-:Y:S02]  /*1a60*/  LEA.HI.X.SX32 R217, R217, RZ, 0x1, P1 ;  /* 0x000000ffd9d97211 */ /* 0x000fe400008f0eff */
[----:B------:R-:W-:Y:S02]  /*1a70*/  IADD3 R71, PT, PT, R71, R223, RZ ;  /* 0x000000df47477210 */ /* 0x000fe40007ffe0ff */
[----:B------:R1:W5:Y:S01]  /*1a80*/  LDG.E.U16.CONSTANT R223, desc[UR12][R64.64+0x4] ;  /* 0x0000040c40df7981 */ /* 0x000362000c1e9500 */
[----:B------:R-:W-:Y:S01]  /*1a90*/  IADD3 R243, P2, PT, R210, R221, RZ ;  /* 0x000000ddd2f37210 */ /* 0x000fe20007f5e0ff */
[----:B------:R-:W-:-:S02]  /*1aa0*/  IMAD R229, R217, 0x12, RZ ;  /* 0x00000012d9e57824 */ /* 0x000fc400078e02ff */
[----:B------:R-:W-:Y:S01]  /*1ab0*/  IMAD.WIDE.U32 R216, R225, 0x12, R250 ;  /* 0x00000012e1d87825 */ /* 0x000fe200078e00fa */
[----:B------:R-:W-:Y:S01]  /*1ac0*/  LEA.HI.X.SX32 R221, R221, RZ, 0x1, P2 ;  /* 0x000000ffdddd7211 */ /* 0x000fe200010f0eff */
[----:B------:R-:W-:Y:S01]  /*1ad0*/  UMOV UR6, 0x400 ;  /* 0x0000040000067882 */ /* 0x000fe20000000000 */
[----:B------:R-:W5:Y:S01]  /*1ae0*/  LDG.E.U16.CONSTANT R246, desc[UR12][R70.64+0x2] ;  /* 0x0000020c46f67981 */ /* 0x000f62000c1e9500 */
[----:B-1----:R-:W-:-:S04]  /*1af0*/  IADD3 R65, P0, PT, R210, R67, RZ ;  /* 0x00000043d2417210 */ /* 0x002fc80007f1e0ff */
[----:B------:R-:W-:Y:S01]  /*1b00*/  LEA.HI.X.SX32 R67, R67, RZ, 0x1, P0 ;  /* 0x000000ff43437211 */ /* 0x000fe200000f0eff */
[----:B------:R-:W-:Y:S01]  /*1b10*/  IMAD R233, R36, 0x12, RZ ;  /* 0x0000001224e97824 */ /* 0x000fe200078e02ff */
[----:B------:R-:W-:Y:S01]  /*1b20*/  IADD3 R217, PT, PT, R217, R229, RZ ;  /* 0x000000e5d9d97210 */ /* 0x000fe20007ffe0ff */
[----:B------:R-:W-:Y:S01]  /*1b30*/  IMAD.WIDE.U32 R228, R27, 0x12, R250 ;  /* 0x000000121be47825 */ /* 0x000fe200078e00fa */
[----:B0-----:R-:W-:-:S03]  /*1b40*/  ULEA UR6, UR7, UR6, 0x18 ;  /* 0x0000000607067291 */ /* 0x001fc6000f8ec0ff */
[----:B------:R-:W-:Y:S02]  /*1b50*/  IMAD R221, R221, 0x12, RZ ;  /* 0x00000012dddd7824 */ /* 0x000fe400078e02ff */
[----:B------:R-:W-:-:S04]  /*1b60*/  IMAD.WIDE.U32 R242, R243, 0x12, R250 ;  /* 0x00000012f3f27825 */ /* 0x000fc800078e00fa */
[----:B------:R-:W-:Y:S02]  /*1b70*/  IMAD R222, R137, 0x21, R222 ;  /* 0x0000002189de7824 */ /* 0x000fe400078e02de */
[----:B------:R-:W-:Y:S01]  /*1b80*/  IMAD R227, R67, 0x12, RZ ;  /* 0x0000001243e37824 */ /* 0x000fe200078e02ff */
[----:B------:R-:W5:Y:S01]  /*1b90*/  LDG.E.U16.CONSTANT R232, desc[UR12][R216.64+0x4] ;  /* 0x0000040cd8e87981 */ /* 0x000f62000c1e9500 */
[----:B------:R-:W-:Y:S01]  /*1ba0*/  IMAD.WIDE.U32 R66, R65, 0x12, R250 ;  /* 0x0000001241427825 */ /* 0x000fe200078e00fa */
[----:B------:R-:W-:-:S03]  /*1bb0*/  IADD3 R229, PT, PT, R229, R233, RZ ;  /* 0x000000e9e5e57210 */ /* 0x000fc60007ffe0ff */
[----:B------:R-:W-:Y:S01]  /*1bc0*/  IMAD.WIDE.U32 R240, R30, 0x12, R250 ;  /* 0x000000121ef07825 */ /* 0x000fe200078e00fa */
[----:B------:R-:W-:-:S03]  /*1bd0*/  IADD3 R243, PT, PT, R243, R221, RZ ;  /* 0x000000ddf3f37210 */ /* 0x000fc60007ffe0ff */
[----:B------:R-:W-:Y:S01]  /*1be0*/  IMAD R65, R107, UR4, RZ ;  /* 0x000000046b417c24 */ /* 0x000fe2000f8e02ff */
[----:B------:R-:W-:Y:S01]  /*1bf0*/  LEA R233, R222, UR6, 0x2 ;  /* 0x00000006dee97c11 */ /* 0x000fe2000f8e10ff */
[----:B------:R-:W5:Y:S01]  /*1c00*/  LDG.E.U16.CONSTANT R221, desc[UR12][R62.64+0x2] ;  /* 0x0000020c3edd7981 */ /* 0x000f62000c1e9500 */
[----:B------:R-:W-:Y:S01]  /*1c10*/  IMAD R225, R42, 0x12, RZ ;  /* 0x000000122ae17824 */ /* 0x000fe200078e02ff */
[----:B------:R-:W-:Y:S01]  /*1c20*/  IADD3 R67, PT, PT, R67, R227, RZ ;  /* 0x000000e343437210 */ /* 0x000fe20007ffe0ff */
[----:B------:R-:W-:Y:S01]  /*1c30*/  IMAD.WIDE.U32 R238, R31, 0x12, R250 ;  /* 0x000000121fee7825 */ /* 0x000fe200078e00fa */
[----:B------:R0:W5:Y:S01]  /*1c40*/  LDG.E.U16.CONSTANT R222, desc[UR12][R62.64+0x4] ;  /* 0x0000040c3ede7981 */ /* 0x000162000c1e9500 */
[----:B------:R-:W-:-:S03]  /*1c50*/  IADD3 R227, P1, PT, R210, R65, RZ ;  /* 0x00000041d2e37210 */ /* 0x000fc60007f3e0ff */
[----:B------:R-:W-:Y:S01]  /*1c60*/  IADD3 R239, PT, PT, R239, R225, RZ ;  /* 0x000000e1efef7210 */ /* 0x000fe20007ffe0ff */
[----:B------:R-:W5:Y:S01]  /*1c70*/  LDG.E.U16.CONSTANT R226, desc[UR12][R242.64+0x2] ;  /* 0x0000020cf2e27981 */ /* 0x000f62000c1e9500 */
[----:B------:R-:W-:Y:S01]  /*1c80*/  LEA.HI.X.SX32 R65, R65, RZ, 0x1, P1 ;  /* 0x000000ff41417211 */ /* 0x000fe200008f0eff */
[----:B0-----:R-:W-:-:S04]  /*1c90*/  IMAD R63, R109, UR4, RZ ;  /* 0x000000046d3f7c24 */ /* 0x001fc8000f8e02ff */
[----:B------:R-:W-:Y:S02]  /*1ca0*/  IMAD R247, R65, 0x12, RZ ;  /* 0x0000001241f77824 */ /* 0x000fe400078e02ff */
[----:B------:R-:W-:Y:S01]  /*1cb0*/  IMAD R230, R101, UR4, RZ ;  /* 0x0000000465e67c24 */ /* 0x000fe2000f8e02ff */
[----:B--2---:R-:W-:Y:S01]  /*1cc0*/  LEA R68, R68, R69, 0x10 ;  /* 0x0000004544447211 */ /* 0x004fe200078e80ff */
[----:B------:R-:W-:-:S05]  /*1cd0*/  IMAD R69, R41, 0x12, RZ ;  /* 0x0000001229457824 */ /* 0x000fca00078e02ff */
[----:B------:R-:W-:Y:S01]  /*1ce0*/  IADD3 R241, PT, PT, R241, R69, RZ ;  /* 0x00000045f1f17210 */ /* 0x000fe20007ffe0ff */
[----:B------:R-:W-:Y:S01]  /*1cf0*/  IMAD R69, R105, UR4, RZ ;  /* 0x0000000469457c24 */ /* 0x000fe2000f8e02ff */
[----:B------:R0:W-:Y:S04]  /*1d00*/  STS [R233], R68 ;  /* 0x00000044e9007388 */ /* 0x0001e80000000800 */
[C---:B------:R-:W-:Y:S02]  /*1d10*/  IADD3 R225, P2, PT, R210.reuse, R69, RZ ;  /* 0x00000045d2e17210 */ /* 0x040fe40007f5e0ff */
[----:B0-----:R-:W-:-:S03]  /*1d20*/  IADD3 R233, P0, PT, R210, R63, RZ ;  /* 0x0000003fd2e97210 */ /* 0x001fc60007f1e0ff */
[----:B------:R-:W-:Y:S02]  /*1d30*/  IMAD.WIDE.U32 R64, R225, 0x12, R250 ;  /* 0x00000012e1407825 */ /* 0x000fe400078e00fa */
[----:B------:R0:W2:Y:S01]  /*1d40*/  LDG.E.U16.CONSTANT R225, desc[UR12][R216.64+0x2] ;  /* 0x0000020cd8e17981 */ /* 0x0000a2000c1e9500 */
[----:B------:R-:W-:Y:S02]  /*1d50*/  LEA.HI.X.SX32 R63, R63, RZ, 0x1, P0 ;  /* 0x000000ff3f3f7211 */ /* 0x000fe400000f0eff */
[----:B------:R-:W-:-:S03]  /*1d60*/  LEA.HI.X.SX32 R69, R69, RZ, 0x1, P2 ;  /* 0x000000ff45457211 */ /* 0x000fc600010f0eff */
[----:B------:R-:W-:Y:S02]  /*1d70*/  IMAD R245, R63, 0x12, RZ ;  /* 0x000000123ff57824 */ /* 0x000fe400078e02ff */
[--C-:B------:R-:W-:Y:S02]  /*1d80*/  IMAD.WIDE.U32 R62, R227, 0x12, R250.reuse ;  /* 0x00000012e33e7825 */ /* 0x100fe400078e00fa */
[----:B------:R1:W2:Y:S02]  /*1d90*/  LDG.E.U16.CONSTANT R227, desc[UR12][R242.64+0x4] ;  /* 0x0000040cf2e37981 */ /* 0x0002a4000c1e9500 */
[----:B------:R-:W-:Y:S02]  /*1da0*/  IMAD R249, R69, 0x12, RZ ;  /* 0x0000001245f97824 */ /* 0x000fe400078e02ff */
[----:B------:R-:W-:Y:S01]  /*1db0*/  IMAD.WIDE.U32 R68, R233, 0x12, R250 ;  /* 0x00000012e9447825 */ /* 0x000fe200078e00fa */
[----:B------:R-:W-:Y:S02]  /*1dc0*/  IADD3 R63, PT, PT, R63, R247, RZ ;  /* 0x000000f73f3f7210 */ /* 0x000fe40007ffe0ff */
[----:B------:R3:W2:Y:S01]  /*1dd0*/  LDG.E.U16.CONSTANT R247, desc[UR12][R70.64+0x4] ;  /* 0x0000040c46f77981 */ /* 0x0006a2000c1e9500 */
[----:B------:R-:W-:Y:S01]  /*1de0*/  IMAD R233, R103, UR4, RZ ;  /* 0x0000000467e97c24 */ /* 0x000fe2000f8e02ff */
[----:B------:R-:W-:-:S02]  /*1df0*/  IADD3 R69, PT, PT, R69, R245, RZ ;  /* 0x000000f545457210 */ /* 0x000fc40007ffe0ff */
[----:B------:R-:W2:Y:S02]  /*1e00*/  LDG.E.U16.CONSTANT R242, desc[UR12][R234.64+0x4] ;  /* 0x0000040ceaf27981 */ /* 0x000ea4000c1e9500 */
[----:B------:R-:W-:-:S04]  /*1e10*/  IADD3 R245, P0, PT, R210, R233, RZ ;  /* 0x000000e9d2f57210 */ /* 0x000fc80007f1e0ff */
[----:B------:R-:W-:Y:S01]  /*1e20*/  LEA.HI.X.SX32 R233, R233, RZ, 0x1, P0 ;  /* 0x000000ffe9e97211 */ /* 0x000fe200000f0eff */
[----:B0-----:R-:W-:Y:S01]  /*1e30*/  IMAD.WIDE.U32 R216, R245, 0x12, R250 ;  /* 0x00000012f5d87825 */ /* 0x001fe200078e00fa */
[----:B------:R-:W-:-:S03]  /*1e40*/  IADD3 R245, P0, PT, R210, R230, RZ ;  /* 0x000000e6d2f57210 */ /* 0x000fc60007f1e0ff */
[----:B------:R-:W-:Y:S02]  /*1e50*/  IMAD R244, R233, 0x12, RZ ;  /* 0x00000012e9f47824 */ /* 0x000fe400078e02ff */
[----:B------:R-:W-:Y:S01]  /*1e60*/  IMAD R233, R99, UR4, RZ ;  /* 0x0000000463e97c24 */ /* 0x000fe2000f8e02ff */
[----:B-1----:R-:W-:Y:S02]  /*1e70*/  LEA.HI.X.SX32 R243, R230, RZ, 0x1, P0 ;  /* 0x000000ffe6f37211 */ /* 0x002fe400000f0eff */
[----:B------:R-:W-:Y:S01]  /*1e80*/  IADD3 R65, PT, PT, R65, R249, RZ ;  /* 0x000000f941417210 */ /* 0x000fe20007ffe0ff */
[----:B---3--:R-:W-:Y:S01]  /*1e90*/  IMAD.WIDE.U32 R70, R245, 0x12, R250 ;  /* 0x00000012f5467825 */ /* 0x008fe200078e00fa */
[----:B------:R-:W-:Y:S01]  /*1ea0*/  IADD3 R249, P1, PT, R210, R233, RZ ;  /* 0x000000e9d2f97210 */ /* 0x000fe20007f3e0ff */
[----:B------:R-:W3:Y:S02]  /*1eb0*/  LDG.E.U16.CONSTANT R245, desc[UR12][R228.64+0x2] ;  /* 0x0000020ce4f57981 */ /* 0x000ee4000c1e9500 */
[----:B------:R-:W-:Y:S01]  /*1ec0*/  IMAD R243, R243, 0x12, RZ ;  /* 0x00000012f3f37824 */ /* 0x000fe200078e02ff */
[----:B------:R-:W-:-:S02]  /*1ed0*/  LEA.HI.X.SX32 R233, R233, RZ, 0x1, P1 ;  /* 0x000000ffe9e97211 */ /* 0x000fc400008f0eff */
[----:B------:R-:W-:Y:S01]  /*1ee0*/  IADD3 R217, PT, PT, R217, R244, RZ ;  /* 0x000000f4d9d97210 */ /* 0x000fe20007ffe0ff */
[----:B------:R-:W3:Y:S01]  /*1ef0*/  LDG.E.U16.CONSTANT R230, desc[UR12][R62.64+0x2] ;  /* 0x0000020c3ee67981 */ /* 0x000ee2000c1e9500 */
[----:B------:R-:W-:Y:S01]  /*1f00*/  IADD3 R71, PT, PT, R71, R243, RZ ;  /* 0x000000f347477210 */ /* 0x000fe20007ffe0ff */
[----:B------:R-:W-:Y:S02]  /*1f10*/  IMAD R233, R233, 0x12, RZ ;  /* 0x00000012e9e97824 */ /* 0x000fe400078e02ff */
[----:B------:R-:W3:Y:S01]  /*1f20*/  LDG.E.U16.CONSTANT R244, desc[UR12][R228.64+0x4] ;  /* 0x0000040ce4f47981 */ /* 0x000ee2000c1e9500 */
[----:B------:R-:W-:-:S03]  /*1f30*/  IMAD.WIDE.U32 R248, R249, 0x12, R250 ;  /* 0x00000012f9f87825 */ /* 0x000fc600078e00fa */
[----:B------:R-:W3:Y:S04]  /*1f40*/  LDG.E.U16.CONSTANT R243, desc[UR12][R236.64+0x4] ;  /* 0x0000040cecf37981 */ /* 0x000ee8000c1e9500 */
[----:B------:R-:W3:Y:S01]  /*1f50*/  LDG.E.U16.CONSTANT R228, desc[UR12][R236.64+0x2] ;  /* 0x0000020cece47981 */ /* 0x000ee2000c1e9500 */
[----:B------:R-:W-:-:S03]  /*1f60*/  IADD3 R249, PT, PT, R249, R233, RZ ;  /* 0x000000e9f9f97210 */ /* 0x000fc60007ffe0ff */
[----:B------:R-:W3:Y:S04]  /*1f70*/  LDG.E.U16.CONSTANT R233, desc[UR12][R62.64+0x4] ;  /* 0x0000040c3ee97981 */ /* 0x000ee8000c1e9500 */
[----:B------:R-:W3:Y:S04]  /*1f80*/  LDG.E.U16.CONSTANT R229, desc[UR12][R68.64+0x2] ;  /* 0x0000020c44e57981 */ /* 0x000ee8000c1e9500 */
[----:B------:R-:W3:Y:S04]  /*1f90*/  LDG.E.U16.CONSTANT R237, desc[UR12][R234.64+0x2] ;  /* 0x0000020ceaed7981 */ /* 0x000ee8000c1e9500 */
[----:B------:R-:W3:Y:S04]  /*1fa0*/  LDG.E.U16.CONSTANT R236, desc[UR12][R68.64+0x4] ;  /* 0x0000040c44ec7981 */ /* 0x000ee8000c1e9500 */
[----:B------:R-:W3:Y:S04]  /*1fb0*/  LDG.E.U16.CONSTANT R62, desc[UR12][R64.64+0x2] ;  /* 0x0000020c403e7981 */ /* 0x000ee8000c1e9500 */
[----:B------:R-:W3:Y:S04]  /*1fc0*/  LDG.E.U16.CONSTANT R234, desc[UR12][R240.64+0x2] ;  /* 0x0000020cf0ea7981 */ /* 0x000ee8000c1e9500 */
[----:B------:R-:W3:Y:S04]  /*1fd0*/  LDG.E.U16.CONSTANT R235, desc[UR12][R66.64+0x4] ;  /* 0x0000040c42eb7981 */ /* 0x000ee8000c1e9500 */
[----:B------:R-:W3:Y:S04]  /*1fe0*/  LDG.E.U16.CONSTANT R63, desc[UR12][R64.64+0x4] ;  /* 0x0000040c403f7981 */ /* 0x000ee8000c1e9500 */
[----:B------:R-:W3:Y:S01]  /*1ff0*/  LDG.E.U16.CONSTANT R241, desc[UR12][R240.64+0x4] ;  /* 0x0000040cf0f17981 */ /* 0x000ee2000c1e9500 */
[----:B------:R-:W-:-:S03]  /*2000*/  LEA R208, R208, R205, 0x10 ;  /* 0x000000cdd0d07211 */ /* 0x000fc600078e80ff */
        /* <DEDUP_REMOVED lines=8> */
[----:B------:R0:W3:Y:S02]  /*2090*/  LDG.E.U16.CONSTANT R67, desc[UR12][R70.64+0x4] ;  /* 0x0000040c46437981 */ /* 0x0000e4000c1e9500 */
[----:B0-----:R-:W-:-:S05]  /*20a0*/  IMAD R71, R97, UR4, RZ ;  /* 0x0000000461477c24 */ /* 0x001fca000f8e02ff */
[----:B------:R-:W-:-:S04]  /*20b0*/  IADD3 R217, P0, PT, R210, R71, RZ ;  /* 0x00000047d2d97210 */ /* 0x000fc80007f1e0ff */
[----:B------:R-:W-:Y:S01]  /*20c0*/  LEA.HI.X.SX32 R71, R71, RZ, 0x1, P0 ;  /* 0x000000ff47477211 */ /* 0x000fe200000f0eff */
[----:B------:R-:W-:-:S04]  /*20d0*/  IMAD.WIDE.U32 R216, R217, 0x12, R250 ;  /* 0x00000012d9d87825 */ /* 0x000fc800078e00fa */
[----:B------:R-:W-:-:S05]  /*20e0*/  IMAD R205, R71, 0x12, RZ ;  /* 0x0000001247cd7824 */ /* 0x000fca00078e02ff */
[----:B------:R-:W-:Y:S01]  /*20f0*/  IADD3 R217, PT, PT, R217, R205, RZ ;  /* 0x000000cdd9d97210 */ /* 0x000fe20007ffe0ff */
[----:B------:R-:W-:Y:S01]  /*2100*/  IMAD R205, R95, UR4, RZ ;  /* 0x000000045fcd7c24 */ /* 0x000fe2000f8e02ff */
[----:B------:R0:W-:Y:S04]  /*2110*/  STS [R135], R208 ;  /* 0x000000d087007388 */ /* 0x0001e80000000800 */
[----:B------:R-:W-:Y:S01]  /*2120*/  IADD3 R249, P0, PT, R210, R205, RZ ;  /* 0x000000cdd2f97210 */ /* 0x000fe20007f1e0ff */
[----:B------:R-:W3:Y:S03]  /*2130*/  LDG.E.U16.CONSTANT R70, desc[UR12][R216.64+0x2] ;  /* 0x0000020cd8467981 */ /* 0x000ee6000c1e9500 */
[----:B------:R-:W-:Y:S01]  /*2140*/  LEA.HI.X.SX32 R205, R205, RZ, 0x1, P0 ;  /* 0x000000ffcdcd7211 */ /* 0x000fe200000f0eff */
[----:B------:R-:W-:Y:S01]  /*2150*/  IMAD.WIDE.U32 R248, R249, 0x12, R250 ;  /* 0x00000012f9f87825 */ /* 0x000fe200078e00fa */
[----:B----4-:R-:W-:Y:S01]  /*2160*/  LEA R211, R211, R206, 0x10 ;  /* 0x000000ced3d37211 */ /* 0x010fe200078e80ff */
[----:B------:R1:W4:Y:S02]  /*2170*/  LDG.E.U16.CONSTANT R71, desc[UR12][R216.64+0x4] ;  /* 0x0000040cd8477981 */ /* 0x000324000c1e9500 */
[----:B------:R-:W-:-:S02]  /*2180*/  IMAD R205, R205, 0x12, RZ ;  /* 0x00000012cdcd7824 */ /* 0x000fc400078e02ff */
[----:B0-----:R-:W-:Y:S01]  /*2190*/  IMAD R208, R93, UR4, RZ ;  /* 0x000000045dd07c24 */ /* 0x001fe2000f8e02ff */
[----:B------:R0:W-:Y:S02]  /*21a0*/  STS [R133], R211 ;  /* 0x000000d385007388 */ /* 0x0001e40000000800 */
[----:B------:R-:W-:Y:S02]  /*21b0*/  IADD3 R249, PT, PT, R249, R205, RZ ;  /* 0x000000cdf9f97210 */ /* 0x000fe40007ffe0ff */
[----:B-1----:R-:W-:-:S03]  /*21c0*/  IADD3 R217, P0, PT, R210, R208, RZ ;  /* 0x000000d0d2d97210 */ /* 0x002fc60007f1e0ff */
[----:B------:R-:W4:Y:S01]  /*21d0*/  LDG.E.U16.CONSTANT R205, desc[UR12][R248.64+0x2] ;  /* 0x0000020cf8cd7981 */ /* 0x000f22000c1e9500 */
[----:B0-----:R-:W-:-:S03]  /*21e0*/  IMAD R211, R91, UR4, RZ ;  /* 0x000000045bd37c24 */ /* 0x001fc6000f8e02ff */
[----:B------:R0:W4:Y:S01]  /*21f0*/  LDG.E.U16.CONSTANT R206, desc[UR12][R248.64+0x4] ;  /* 0x0000040cf8ce7981 */ /* 0x000122000c1e9500 */
[----:B------:R-:W-:Y:S01]  /*2200*/  LEA.HI.X.SX32 R208, R208, RZ, 0x1, P0 ;  /* 0x000000ffd0d07211 */ /* 0x000fe200000f0eff */
[----:B------:R-:W-:Y:S01]  /*2210*/  IMAD.WIDE.U32 R216, R217, 0x12, R250 ;  /* 0x00000012d9d87825 */ /* 0x000fe200078e00fa */
[----:B-----5:R-:W-:Y:S02]  /*2220*/  LEA R212, R212, R207, 0x10 ;  /* 0x000000cfd4d47211 */ /* 0x020fe400078e80ff */
[----:B0-----:R-:W-:Y:S01]  /*2230*/  IADD3 R249, P0, PT, R210, R211, RZ ;  /* 0x000000d3d2f97210 */ /* 0x001fe20007f1e0ff */
[----:B------:R-:W-:-:S03]  /*2240*/  IMAD R207, R208, 0x12, RZ ;  /* 0x00000012d0cf7824 */ /* 0x000fc600078e02ff */
[----:B------:R-:W-:Y:S01]  /*2250*/  LEA.HI.X.SX32 R211, R211, RZ, 0x1, P0 ;  /* 0x000000ffd3d37211 */ /* 0x000fe200000f0eff */
[----:B------:R-:W-:Y:S01]  /*2260*/  IMAD.WIDE.U32 R248, R249, 0x12, R250 ;  /* 0x00000012f9f87825 */ /* 0x000fe200078e00fa */
[----:B------:R-:W-:-:S03]  /*2270*/  IADD3 R217, PT, PT, R217, R207, RZ ;  /* 0x000000cfd9d97210 */ /* 0x000fc60007ffe0ff */
[----:B------:R-:W-:Y:S01]  /*2280*/  IMAD R211, R211, 0x12, RZ ;  /* 0x00000012d3d37824 */ /* 0x000fe200078e02ff */
[----:B------:R-:W-:Y:S01]  /*2290*/  LEA R214, R209, R214, 0x10 ;  /* 0x000000d6d1d67211 */ /* 0x000fe200078e80ff */
[----:B------:R-:W5:Y:S03]  /*22a0*/  LDG.E.U16.CONSTANT R207, desc[UR12][R216.64+0x2] ;  /* 0x0000020cd8cf7981 */ /* 0x000f66000c1e9500 */
[----:B------:R-:W-:Y:S01]  /*22b0*/  IADD3 R249, PT, PT, R249, R211, RZ ;  /* 0x000000d3f9f97210 */ /* 0x000fe20007ffe0ff */
[----:B------:R0:W5:Y:S01]  /*22c0*/  LDG.E.U16.CONSTANT R208, desc[UR12][R216.64+0x4] ;  /* 0x0000040cd8d07981 */ /* 0x000162000c1e9500 */
[----:B------:R-:W-:Y:S01]  /*22d0*/  IMAD R211, R43, 0x12, RZ ;  /* 0x000000122bd37824 */ /* 0x000fe200078e02ff */
[----:B------:R-:W-:Y:S01]  /*22e0*/  LEA R252, R213, R252, 0x10 ;  /* 0x000000fcd5fc7211 */ /* 0x000fe200078e80ff */
[----:B------:R-:W-:Y:S01]  /*22f0*/  IMAD R213, R44, 0x12, RZ ;  /* 0x000000122cd57824 */ /* 0x000fe200078e02ff */
[----:B------:R-:W5:Y:S04]  /*2300*/  LDG.E.U16.CONSTANT R209, desc[UR12][R248.64+0x2] ;  /* 0x0000020cf8d17981 */ /* 0x000f68000c1e9500 */
[----:B------:R1:W5:Y:S01]  /*2310*/  LDG.E.U16.CONSTANT R210, desc[UR12][R248.64+0x4] ;  /* 0x0000040cf8d27981 */ /* 0x000362000c1e9500 */
[----:B0-----:R-:W-:-:S05]  /*2320*/  IMAD.WIDE.U32 R216, R33, 0x12, R250 ;  /* 0x0000001221d87825 */ /* 0x001fca00078e00fa */
[----:B------:R-:W-:Y:S01]  /*2330*/  IADD3 R217, PT, PT, R217, R211, RZ ;  /* 0x000000d3d9d97210 */ /* 0x000fe20007ffe0ff */
[----:B-1----:R-:W-:Y:S01]  /*2340*/  IMAD.WIDE.U32 R248, R35, 0x12, R250 ;  /* 0x0000001223f87825 */ /* 0x002fe200078e00fa */
[----:B------:R0:W-:Y:S01]  /*2350*/  STS [R131], R212 ;  /* 0x000000d483007388 */ /* 0x0001e20000000800 */
[----:B------:R-:W-:-:S03]  /*2360*/  LEA R224, R215, R224, 0x10 ;  /* 0x000000e0d7e07211 */ /* 0x000fc600078e80ff */
[----:B------:R-:W-:Y:S01]  /*2370*/  IADD3 R249, PT, PT, R249, R213, RZ ;  /* 0x000000d5f9f97210 */ /* 0x000fe20007ffe0ff */
[----:B------:R-:W5:Y:S01]  /*2380*/  LDG.E.U16.CONSTANT R211, desc[UR12][R216.64+0x2] ;  /* 0x0000020cd8d37981 */ /* 0x000f62000c1e9500 */
[----:B------:R-:W-:Y:S01]  /*2390*/  IMAD R215, R45, 0x12, RZ ;  /* 0x000000122dd77824 */ /* 0x000fe200078e02ff */
[----:B------:R-:W-:Y:S02]  /*23a0*/  LEA R220, R223, R220, 0x10 ;  /* 0x000000dcdfdc7211 */ /* 0x000fe400078e80ff */
[----:B------:R1:W-:Y:S01]  /*23b0*/  STS [R130], R214 ;  /* 0x000000d682007388 */ /* 0x0003e20000000800 */
[----:B------:R-:W-:-:S03]  /*23c0*/  IMAD R223, R54, 0x12, RZ ;  /* 0x0000001236df7824 */ /* 0x000fc600078e02ff */
[----:B0-----:R0:W5:Y:S04]  /*23d0*/  LDG.E.U16.CONSTANT R212, desc[UR12][R216.64+0x4] ;  /* 0x0000040cd8d47981 */ /* 0x001168000c1e9500 */
[----:B------:R-:W5:Y:S04]  /*23e0*/  LDG.E.U16.CONSTANT R213, desc[UR12][R248.64+0x2] ;  /* 0x0000020cf8d57981 */ /* 0x000f68000c1e9500 */
[----:B-1----:R1:W5:Y:S01]  /*23f0*/  LDG.E.U16.CONSTANT R214, desc[UR12][R248.64+0x4] ;  /* 0x0000040cf8d67981 */ /* 0x002362000c1e9500 */
[----:B0-----:R-:W-:-:S05]  /*2400*/  IMAD.WIDE.U32 R216, R37, 0x12, R250 ;  /* 0x0000001225d87825 */ /* 0x001fca00078e00fa */
[----:B------:R-:W-:Y:S01]  /*2410*/  IADD3 R217, PT, PT, R217, R215, RZ ;  /* 0x000000d7d9d97210 */ /* 0x000fe20007ffe0ff */
[----:B-1----:R-:W-:-:S04]  /*2420*/  IMAD.WIDE.U32 R248, R47, 0x12, R60 ;  /* 0x000000122ff87825 */ /* 0x002fc800078e003c */
[----:B------:R-:W5:Y:S01]  /*2430*/  LDG.E.U16.CONSTANT R215, desc[UR12][R216.64+0x2] ;  /* 0x0000020cd8d77981 */ /* 0x000f62000c1e9500 */
[----:B------:R-:W-:Y:S01]  /*2440*/  IADD3 R249, PT, PT, R249, R223, RZ ;  /* 0x000000dff9f97210 */ /* 0x000fe20007ffe0ff */
[----:B------:R-:W-:Y:S02]  /*2450*/  IMAD R223, R55, 0x12, RZ ;  /* 0x0000001237df7824 */ /* 0x000fe400078e02ff */
[----:B------:R-:W5:Y:S04]  /*2460*/  LDG.E.U16.CONSTANT R216, desc[UR12][R216.64+0x4] ;  /* 0x0000040cd8d87981 */ /* 0x000f68000c1e9500 */
[----:B------:R0:W-:Y:S04]  /*2470*/  STS [R129], R224 ;  /* 0x000000e081007388 */ /* 0x0001e80000000800 */
[----:B------:R1:W5:Y:S01]  /*2480*/  LDG.E.U16.CONSTANT R217, desc[UR12][R248.64] ;  /* 0x0000000cf8d97981 */ /* 0x000362000c1e9500 */
[----:B0-----:R-:W-:Y:S01]  /*2490*/  LEA R224, R222, R221, 0x10 ;  /* 0x000000dddee07211 */ /* 0x001fe200078e80ff */
[----:B-1----:R-:W-:-:S02]  /*24a0*/  IMAD.WIDE.U32 R248, R48, 0x12, R60 ;  /* 0x0000001230f87825 */ /* 0x002fc400078e003c */
[----:B------:R0:W-:Y:S02]  /*24b0*/  STS [R127], R252 ;  /* 0x000000fc7f007388 */ /* 0x0001e40000000800 */
[----:B------:R-:W-:Y:S01]  /*24c0*/  IMAD R221, R56, 0x12, RZ ;  /* 0x0000001238dd7824 */ /* 0x000fe200078e02ff */
[----:B------:R-:W-:Y:S01]  /*24d0*/  IADD3 R249, PT, PT, R249, R223, RZ ;  /* 0x000000dff9f97210 */ /* 0x000fe20007ffe0ff */
[----:B------:R-:W-:Y:S01]  /*24e0*/  IMAD.WIDE.U32 R222, R49, 0x12, R60 ;  /* 0x0000001231de7825 */ /* 0x000fe200078e003c */
[----:B------:R1:W-:Y:S03]  /*24f0*/  STS [R125], R220 ;  /* 0x000000dc7d007388 */ /* 0x0003e60000000800 */
[----:B0-----:R-:W-:Y:S01]  /*2500*/  IMAD R252, R57, 0x12, RZ ;  /* 0x0000001239fc7824 */ /* 0x001fe200078e02ff */
[----:B-1----:R0:W5:Y:S01]  /*2510*/  LDG.E.U16.CONSTANT R220, desc[UR12][R248.64] ;  /* 0x0000000cf8dc7981 */ /* 0x002162000c1e9500 */
[----:B--2---:R-:W-:Y:S01]  /*2520*/  LEA R232, R232, R225, 0x10 ;  /* 0x000000e1e8e87211 */ /* 0x004fe200078e80ff */
[----:B------:R-:W-:Y:S01]  /*2530*/  IMAD.WIDE.U32 R250, R39, 0x12, R250 ;  /* 0x0000001227fa7825 */ /* 0x000fe200078e00fa */
[----:B0-----:R-:W-:-:S02]  /*2540*/  IADD3 R249, PT, PT, R223, R221, RZ ;  /* 0x000000dddff97210 */ /* 0x001fc40007ffe0ff */
[----:B------:R-:W-:Y:S01]  /*2550*/  MOV R248, R222 ;  /* 0x000000de00f87202 */ /* 0x000fe20000000f00 */
[----:B------:R-:W-:-:S04]  /*2560*/  IMAD.WIDE.U32 R222, R50, 0x12, R60 ;  /* 0x0000001232de7825 */ /* 0x000fc800078e003c */
[----:B------:R0:W2:Y:S01]  /*2570*/  LDG.E.U16.CONSTANT R221, desc[UR12][R248.64] ;  /* 0x0000000cf8dd7981 */ /* 0x0000a2000c1e9500 */
[----:B------:R-:W-:Y:S01]  /*2580*/  IADD3 R223, PT, PT, R223, R252, RZ ;  /* 0x000000fcdfdf7210 */ /* 0x000fe20007ffe0ff */
[----:B------:R-:W-:Y:S02]  /*2590*/  IMAD R252, R46, 0x12, RZ ;  /* 0x000000122efc7824 */ /* 0x000fe400078e02ff */
[----:B------:R-:W-:Y:S01]  /*25a0*/  IMAD R225, R58, 0x12, RZ ;  /* 0x000000123ae17824 */ /* 0x000fe200078e02ff */
[----:B------:R1:W-:Y:S01]  /*25b0*/  STS [R123], R224 ;  /* 0x000000e07b007388 */ /* 0x0003e20000000800 */
[----:B0-----:R-:W-:Y:S01]  /*25c0*/  IMAD.WIDE.U32 R248, R51, 0x12, R60 ;  /* 0x0000001233f87825 */ /* 0x001fe200078e003c */
[----:B------:R-:W-:Y:S02]  /*25d0*/  IADD3 R251, PT, PT, R251, R252, RZ ;  /* 0x000000fcfbfb7210 */ /* 0x000fe40007ffe0ff */
[----:B------:R-:W2:Y:S02]  /*25e0*/  LDG.E.U16.CONSTANT R222, desc[UR12][R222.64] ;  /* 0x0000000cdede7981 */ /* 0x000ea4000c1e9500 */
[----:B------:R-:W-:-:S02]  /*25f0*/  IADD3 R249, PT, PT, R249, R225, RZ ;  /* 0x000000e1f9f97210 */ /* 0x000fc40007ffe0ff */
[----:B-1----:R-:W2:Y:S01]  /*2600*/  LDG.E.U16.CONSTANT R224, desc[UR12][R250.64+0x4] ;  /* 0x0000040cfae07981 */ /* 0x002ea2000c1e9500 */
[----:B------:R-:W-:Y:S01]  /*2610*/  LEA R246, R247, R246, 0x10 ;  /* 0x000000f6f7f67211 */ /* 0x000fe200078e80ff */
[----:B------:R-:W-:Y:S02]  /*2620*/  IMAD R247, R72, 0x12, RZ ;  /* 0x0000001248f77824 */ /* 0x000fe400078e02ff */
[----:B------:R0:W2:Y:S01]  /*2630*/  LDG.E.U16.CONSTANT R225, desc[UR12][R248.64] ;  /* 0x0000000cf8e17981 */ /* 0x0000a2000c1e9500 */
[----:B------:R-:W-:-:S03]  /*2640*/  IMAD R252, R59, 0x12, RZ ;  /* 0x000000123bfc7824 */ /* 0x000fc600078e02ff */
[----:B------:R1:W2:Y:S01]  /*2650*/  LDG.E.U16.CONSTANT R223, desc[UR12][R250.64+0x2] ;  /* 0x0000020cfadf7981 */ /* 0x0002a2000c1e9500 */
[----:B0-----:R-:W-:Y:S01]  /*2660*/  LEA R248, R227, R226, 0x10 ;  /* 0x000000e2e3f87211 */ /* 0x001fe200078e80ff */
[----:B------:R-:W-:-:S04]  /*2670*/  IMAD.WIDE.U32 R226, R52, 0x12, R60 ;  /* 0x0000001234e27825 */ /* 0x000fc800078e003c */
[--C-:B-1----:R-:W-:Y:S01]  /*2680*/  IMAD.WIDE.U32 R250, R53, 0x12, R60.reuse ;  /* 0x0000001235fa7825 */ /* 0x102fe200078e003c */
[----:B------:R-:W-:Y:S02]  /*2690*/  IADD3 R227, PT, PT, R227, R252, RZ ;  /* 0x000000fce3e37210 */ /* 0x000fe40007ffe0ff */
[----:B------:R-:W-:Y:S02]  /*26a0*/  LOP3.LUT R252, R231, 0x7, RZ, 0xc0, !PT ;  /* 0x00000007e7fc7812 */ /* 0x000fe400078ec0ff */
[----:B------:R-:W-:Y:S01]  /*26b0*/  IADD3 R251, PT, PT, R251, R247, RZ ;  /* 0x000000f7fbfb7210 */ /* 0x000fe20007ffe0ff */
[----:B------:R-:W-:Y:S01]  /*26c0*/  IMAD R247, R78, UR4, RZ ;  /* 0x000000044ef77c24 */ /* 0x000fe2000f8e02ff */
[----:B---3--:R-:W-:Y:S01]  /*26d0*/  LEA R237, R242, R237, 0x10 ;  /* 0x000000edf2ed7211 */ /* 0x008fe200078e80ff */
[----:B------:R0:W-:Y:S03]  /*26e0*/  STS [R121], R232 ;  /* 0x000000e879007388 */ /* 0x0001e60000000800 */
[----:B------:R-:W-:Y:S01]  /*26f0*/  IADD3 R249, P0, PT, R252, R247, RZ ;  /* 0x000000f7fcf97210 */ /* 0x000fe20007f1e0ff */
[----:B------:R-:W3:Y:S03]  /*2700*/  LDG.E.U16.CONSTANT R226, desc[UR12][R226.64] ;  /* 0x0000000ce2e27981 */ /* 0x000ee6000c1e9500 */
[----:B------:R-:W-:Y:S01]  /*2710*/  LEA.HI.X.SX32 R247, R247, RZ, 0x1, P0 ;  /* 0x000000fff7f77211 */ /* 0x000fe200000f0eff */
[----:B------:R-:W-:-:S04]  /*2720*/  IMAD.WIDE.U32 R60, R249, 0x12, R60 ;  /* 0x00000012f93c7825 */ /* 0x000fc800078e003c */
[----:B------:R-:W-:Y:S01]  /*2730*/  IMAD R247, R247, 0x12, RZ ;  /* 0x00000012f7f77824 */ /* 0x000fe200078e02ff */
[----:B------:R-:W-:Y:S02]  /*2740*/  LEA R228, R243, R228, 0x10 ;  /* 0x000000e4f3e47211 */ /* 0x000fe400078e80ff */
[----:B------:R-:W-:Y:S01]  /*2750*/  LEA R242, R241, R234, 0x10 ;  /* 0x000000eaf1f27211 */ /* 0x000fe200078e80ff */
[----:B------:R-:W-:Y:S01]  /*2760*/  STS [R119], R248 ;  /* 0x000000f877007388 */ /* 0x000fe20000000800 */
[----:B------:R-:W-:Y:S02]  /*2770*/  IADD3 R61, PT, PT, R61, R247, RZ ;  /* 0x000000f73d3d7210 */ /* 0x000fe40007ffe0ff */
[----:B------:R-:W-:Y:S01]  /*2780*/  LEA R247, R244, R245, 0x10 ;  /* 0x000000f5f4f77211 */ /* 0x000fe200078e80ff */
[----:B------:R-:W3:Y:S01]  /*2790*/  LDG.E.U16.CONSTANT R227, desc[UR12][R250.64] ;  /* 0x0000000cfae37981 */ /* 0x000ee2000c1e9500 */
[----:B------:R-:W1:Y:S01]  /*27a0*/  LDC.64 R244, c[0x0][0x388] ;  /* 0x0000e200fff47b82 */ /* 0x000e620000000a00 */
[----:B------:R-:W-:-:S02]  /*27b0*/  LEA.HI R234, R231, R22, RZ, 0x1d ;  /* 0x00000016e7ea7211 */ /* 0x000fc400078fe8ff */
[----:B------:R0:W3:Y:S04]  /*27c0*/  LDG.E.U16.CONSTANT R249, desc[UR12][R60.64] ;  /* 0x0000000c3cf97981 */ /* 0x0000e8000c1e9500 */
[----:B------:R-:W-:Y:S04]  /*27d0*/  STS [R117], R246 ;  /* 0x000000f675007388 */ /* 0x000fe80000000800 */
[----:B------:R0:W-:Y:S01]  /*27e0*/  STS [R116], R247 ;  /* 0x000000f774007388 */ /* 0x0001e20000000800 */
[----:B------:R-:W-:-:S03]  /*27f0*/  LEA R239, R239, R240, 0x10 ;  /* 0x000000f0efef7211 */ /* 0x000fc600078e80ff */
[----:B------:R-:W-:Y:S04]  /*2800*/  STS [R115], R228 ;  /* 0x000000e473007388 */ /* 0x000fe80000000800 */
[----:B------:R-:W-:Y:S01]  /*2810*/  STS [R114], R237 ;  /* 0x000000ed72007388 */ /* 0x000fe20000000800 */
[----:B0-----:R-:W-:Y:S02]  /*2820*/  LEA R61, R235, R238, 0x10 ;  /* 0x000000eeeb3d7211 */ /* 0x001fe400078e80ff */
[----:B------:R-:W-:Y:S02]  /*2830*/  LEA R235, R233, R230, 0x10 ;  /* 0x000000e6e9eb7211 */ /* 0x000fe400078e80ff */
[----:B------:R-:W-:Y:S01]  /*2840*/  IADD3 R233, PT, PT, R74, R234, RZ ;  /* 0x000000ea4ae97210 */ /* 0x000fe20007ffe0ff */
[----:B------:R-:W-:Y:S01]  /*2850*/  STS [R113], R242 ;  /* 0x000000f271007388 */ /* 0x000fe20000000800 */
[----:B------:R-:W-:-:S03]  /*2860*/  IADD3 R60, PT, PT, R139, R22, RZ ;  /* 0x000000168b3c7210 */ /* 0x000fc60007ffe0ff */
[----:B------:R0:W-:Y:S01]  /*2870*/  STS [R112], R239 ;  /* 0x000000ef70007388 */ /* 0x0001e20000000800 */
[----:B------:R-:W-:-:S03]  /*2880*/  IMAD.WIDE R232, R233, 0x24, R218 ;  /* 0x00000024e9e87825 */ /* 0x000fc600078e02da */
[----:B------:R0:W-:Y:S01]  /*2890*/  STS [R110], R61 ;  /* 0x0000003d6e007388 */ /* 0x0001e20000000800 */
[----:B------:R-:W-:Y:S02]  /*28a0*/  LEA R229, R236, R229, 0x10 ;  /* 0x000000e5ece57211 */ /* 0x000fe400078e80ff */
[-C--:B------:R-:W-:Y:S02]  /*28b0*/  IADD3 R247, PT, PT, R20, R60.reuse, RZ ;  /* 0x0000003c14f77210 */ /* 0x080fe40007ffe0ff */
[----:B------:R-:W-:Y:S01]  /*28c0*/  IADD3 R241, PT, PT, R21, R60, RZ ;  /* 0x0000003c15f17210 */ /* 0x000fe20007ffe0ff */
[----:B0-----:R0:W3:Y:S01]  /*28d0*/  LDG.E.CONSTANT R239, desc[UR12][R232.64+0x4] ;  /* 0x0000040ce8ef7981 */ /* 0x0010e2000c1e9900 */
[-C--:B------:R-:W-:Y:S02]  /*28e0*/  IADD3 R61, PT, PT, R73, R234.reuse, RZ ;  /* 0x000000ea493d7210 */ /* 0x080fe40007ffe0ff */
[----:B------:R-:W-:-:S03]  /*28f0*/  IADD3 R231, PT, PT, R76, R234, RZ ;  /* 0x000000ea4ce77210 */ /* 0x000fc60007ffe0ff */
[--C-:B------:R-:W-:Y:S01]  /*2900*/  IMAD.WIDE R60, R61, 0x24, R218.reuse ;  /* 0x000000243d3c7825 */ /* 0x100fe200078e02da */
[-C--:B0-----:R-:W-:Y:S01]  /*2910*/  IADD3 R233, PT, PT, R11, R234.reuse, RZ ;  /* 0x000000ea0be97210 */ /* 0x081fe20007ffe0ff */
[----:B------:R0:W-:Y:S01]  /*2920*/  STS [R108], R229 ;  /* 0x000000e56c007388 */ /* 0x0001e20000000800 */
[-C--:B------:R-:W-:Y:S01]  /*2930*/  IADD3 R243, PT, PT, R9, R234.reuse, RZ ;  /* 0x000000ea09f37210 */ /* 0x080fe20007ffe0ff */
[----:B------:R-:W-:Y:S02]  /*2940*/  IMAD.WIDE R230, R231, 0x24, R218 ;  /* 0x00000024e7e67825 */ /* 0x000fe400078e02da */
[----:B------:R0:W3:Y:S02]  /*2950*/  LDG.E.CONSTANT R237, desc[UR12][R60.64+0x4] ;  /* 0x0000040c3ced7981 */ /* 0x0000e4000c1e9900 */
[----:B-1----:R-:W-:Y:S01]  /*2960*/  IMAD.WIDE R246, R247, 0x24, R244 ;  /* 0x00000024f7f67825 */ /* 0x002fe200078e02f4 */
[----:B0-----:R-:W-:-:S03]  /*2970*/  IADD3 R229, PT, PT, R7, R234, RZ ;  /* 0x000000ea07e57210 */ /* 0x001fc60007ffe0ff */
[----:B------:R-:W-:Y:S01]  /*2980*/  IMAD.WIDE R244, R241, 0x24, R244 ;  /* 0x00000024f1f47825 */ /* 0x000fe200078e02f4 */
[-C--:B------:R-:W-:Y:S01]  /*2990*/  IADD3 R251, PT, PT, R8, R234.reuse, RZ ;  /* 0x000000ea08fb7210 */ /* 0x080fe20007ffe0ff */
[----:B------:R0:W3:Y:S02]  /*29a0*/  LDG.E.CONSTANT R241, desc[UR12][R230.64+0x4] ;  /* 0x0000040ce6f17981 */ /* 0x0000e4000c1e9900 */
[----:B------:R-:W-:Y:S01]  /*29b0*/  IMAD.WIDE R60, R233, 0x24, R218 ;  /* 0x00000024e93c7825 */ /* 0x000fe200078e02da */
[----:B------:R-:W-:-:S03]  /*29c0*/  IADD3 R233, PT, PT, R13, R234, RZ ;  /* 0x000000ea0de97210 */ /* 0x000fc60007ffe0ff */
[--C-:B------:R-:W-:Y:S01]  /*29d0*/  IMAD.WIDE R228, R229, 0x24, R218.reuse ;  /* 0x00000024e5e47825 */ /* 0x100fe200078e02da */
[----:B------:R1:W3:Y:S03]  /*29e0*/  LDG.E.CONSTANT R240, desc[UR12][R60.64+0x4] ;  /* 0x0000040c3cf07981 */ /* 0x0002e6000c1e9900 */
[--C-:B0-----:R-:W-:Y:S01]  /*29f0*/  IMAD.WIDE R230, R243, 0x24, R218.reuse ;  /* 0x00000024f3e67825 */ /* 0x101fe200078e02da */
[----:B------:R0:W3:Y:S01]  /*2a00*/  LDG.E.CONSTANT R252, desc[UR12][R228.64+0x4] ;  /* 0x0000040ce4fc7981 */ /* 0x0000e2000c1e9900 */
[----:B------:R-:W-:Y:S02]  /*2a10*/  IADD3 R243, PT, PT, R10, R234, RZ ;  /* 0x000000ea0af37210 */ /* 0x000fe40007ffe0ff */
[--C-:B------:R-:W-:Y:S01]  /*2a20*/  IMAD.WIDE R250, R251, 0x24, R218.reuse ;  /* 0x00000024fbfa7825 */ /* 0x100fe200078e02da */
[----:B------:R0:W3:Y:S03]  /*2a30*/  LDG.E.CONSTANT R248, desc[UR12][R230.64+0x4] ;  /* 0x0000040ce6f87981 */ /* 0x0000e6000c1e9900 */
[----:B-1----:R-:W-:-:S02]  /*2a40*/  IMAD.WIDE R60, R233, 0x24, R218 ;  /* 0x00000024e93c7825 */ /* 0x002fc400078e02da */
[----:B------:R1:W3:Y:S01]  /*2a50*/  LDG.E.CONSTANT R250, desc[UR12][R250.64+0x4] ;  /* 0x0000040cfafa7981 */ /* 0x0002e2000c1e9900 */
[----:B0-----:R-:W-:-:S03]  /*2a60*/  IADD3 R229, PT, PT, R12, R234, RZ ;  /* 0x000000ea0ce57210 */ /* 0x001fc60007ffe0ff */
[----:B------:R0:W3:Y:S01]  /*2a70*/  LDG.E.CONSTANT R236, desc[UR12][R60.64+0x4] ;  /* 0x0000040c3cec7981 */ /* 0x0000e2000c1e9900 */
[----:B------:R-:W-:Y:S01]  /*2a80*/  IADD3 R231, PT, PT, R15, R234, RZ ;  /* 0x000000ea0fe77210 */ /* 0x000fe20007ffe0ff */
[----:B------:R-:W-:-:S04]  /*2a90*/  IMAD.WIDE R242, R243, 0x24, R218 ;  /* 0x00000024f3f27825 */ /* 0x000fc800078e02da */
[--C-:B------:R-:W-:Y:S01]  /*2aa0*/  IMAD.WIDE R228, R229, 0x24, R218.reuse ;  /* 0x00000024e5e47825 */ /* 0x100fe200078e02da */
[-C--:B-1----:R-:W-:Y:S01]  /*2ab0*/  IADD3 R251, PT, PT, R16, R234.reuse, RZ ;  /* 0x000000ea10fb7210 */ /* 0x082fe20007ffe0ff */
[----:B------:R-:W3:Y:S01]  /*2ac0*/  LDG.E.CONSTANT R242, desc[UR12][R242.64+0x4] ;  /* 0x0000040cf2f27981 */ /* 0x000ee2000c1e9900 */
[-C--:B0-----:R-:W-:Y:S01]  /*2ad0*/  IADD3 R61, PT, PT, R17, R234.reuse, RZ ;  /* 0x000000ea113d7210 */ /* 0x081fe20007ffe0ff */
[--C-:B------:R-:W-:Y:S02]  /*2ae0*/  IMAD.WIDE R230, R231, 0x24, R218.reuse ;  /* 0x00000024e7e67825 */ /* 0x100fe400078e02da */
[----:B------:R0:W3:Y:S02]  /*2af0*/  LDG.E.CONSTANT R238, desc[UR12][R228.64+0x4] ;  /* 0x0000040ce4ee7981 */ /* 0x0000e4000c1e9900 */
[--C-:B------:R-:W-:Y:S01]  /*2b00*/  IMAD.WIDE R60, R61, 0x24, R218.reuse ;  /* 0x000000243d3c7825 */ /* 0x100fe200078e02da */
[----:B------:R-:W-:Y:S01]  /*2b10*/  IADD3 R233, PT, PT, R14, R234, RZ ;  /* 0x000000ea0ee97210 */ /* 0x000fe20007ffe0ff */
[----:B------:R1:W3:Y:S02]  /*2b20*/  LDG.E.CONSTANT R243, desc[UR12][R230.64+0x4] ;  /* 0x0000040ce6f37981 */ /* 0x0002e4000c1e9900 */
[----:B0-----:R-:W-:-:S02]  /*2b30*/  IMAD.WIDE R228, R251, 0x24, R218 ;  /* 0x00000024fbe47825 */ /* 0x001fc400078e02da */
[----:B------:R0:W3:Y:S01]  /*2b40*/  LDG.E.CONSTANT R251, desc[UR12][R60.64+0x4] ;  /* 0x0000040c3cfb7981 */ /* 0x0000e2000c1e9900 */
[-C--:B-1----:R-:W-:Y:S01]  /*2b50*/  IADD3 R231, PT, PT, R19, R234.reuse, RZ ;  /* 0x000000ea13e77210 */ /* 0x082fe20007ffe0ff */
[--C-:B------:R-:W-:Y:S02]  /*2b60*/  IMAD.WIDE R232, R233, 0x24, R218.reuse ;  /* 0x00000024e9e87825 */ /* 0x100fe400078e02da */
[----:B------:R-:W3:Y:S01]  /*2b70*/  LDG.E.CONSTANT R228, desc[UR12][R228.64+0x4] ;  /* 0x0000040ce4e47981 */ /* 0x000ee2000c1e9900 */
[----:B0-----:R-:W-:Y:S01]  /*2b80*/  IADD3 R61, PT, PT, R18, R234, RZ ;  /* 0x000000ea123d7210 */ /* 0x001fe20007ffe0ff */
[--C-:B------:R-:W-:Y:S02]  /*2b90*/  IMAD.WIDE R230, R231, 0x24, R218.reuse ;  /* 0x00000024e7e67825 */ /* 0x100fe400078e02da */
[----:B------:R-:W3:Y:S02]  /*2ba0*/  LDG.E.CONSTANT R232, desc[UR12][R232.64+0x4] ;  /* 0x0000040ce8e87981 */ /* 0x000ee4000c1e9900 */
[----:B------:R-:W-:-:S02]  /*2bb0*/  IMAD.WIDE R60, R61, 0x24, R218 ;  /* 0x000000243d3c7825 */ /* 0x000fc400078e02da */
[----:B------:R-:W3:Y:S04]  /*2bc0*/  LDG.E.CONSTANT R229, desc[UR12][R246.64] ;  /* 0x0000000cf6e57981 */ /* 0x000ee8000c1e9900 */
[----:B------:R0:W3:Y:S04]  /*2bd0*/  LDG.E.CONSTANT R234, desc[UR12][R60.64+0x4] ;  /* 0x0000040c3cea7981 */ /* 0x0000e8000c1e9900 */
[----:B------:R-:W3:Y:S04]  /*2be0*/  LDG.E.CONSTANT R230, desc[UR12][R230.64+0x4] ;  /* 0x0000040ce6e67981 */ /* 0x000ee8000c1e9900 */
[----:B------:R-:W3:Y:S01]  /*2bf0*/  LDG.E.CONSTANT R233, desc[UR12][R244.64] ;  /* 0x0000000cf4e97981 */ /* 0x000ee2000c1e9900 */
[----:B------:R-:W-:-:S02]  /*2c00*/  LEA R63, R63, R62, 0x10 ;  /* 0x0000003e3f3f7211 */ /* 0x000fc400078e80ff */
[----:B------:R-:W-:Y:S02]  /*2c10*/  LEA R65, R65, R64, 0x10 ;  /* 0x0000004041417211 */ /* 0x000fe400078e80ff */
[----:B------:R-:W-:Y:S01]  /*2c20*/  LEA R67, R67, R66, 0x10 ;  /* 0x0000004243437211 */ /* 0x000fe200078e80ff */
[----:B------:R-:W-:Y:S01]  /*2c30*/  STS [R106], R235 ;  /* 0x000000eb6a007388 */ /* 0x000fe20000000800 */
[----:B------:R-:W-:Y:S02]  /*2c40*/  LEA R69, R69, R68, 0x10 ;  /* 0x0000004445457211 */ /* 0x000fe400078e80ff */
[----:B----4-:R-:W-:Y:S01]  /*2c50*/  LEA R71, R71, R70, 0x10 ;  /* 0x0000004647477211 */ /* 0x010fe200078e80ff */
[----:B------:R1:W-:Y:S01]  /*2c60*/  STS [R104], R63 ;  /* 0x0000003f68007388 */ /* 0x0003e20000000800 */
[----:B------:R-:W-:Y:S02]  /*2c70*/  LEA R205, R206, R205, 0x10 ;  /* 0x000000cdcecd7211 */ /* 0x000fe400078e80ff */
[----:B-----5:R-:W-:Y:S01]  /*2c80*/  LEA R207, R208, R207, 0x10 ;  /* 0x000000cfd0cf7211 */ /* 0x020fe200078e80ff */
[----:B------:R3:W-:Y:S01]  /*2c90*/  STS [R102], R65 ;  /* 0x0000004166007388 */ /* 0x0007e20000000800 */
[----:B------:R-:W-:-:S02]  /*2ca0*/  LEA R209, R210, R209, 0x10 ;  /* 0x000000d1d2d17211 */ /* 0x000fc400078e80ff */
[----:B------:R-:W-:Y:S01]  /*2cb0*/  LEA R212, R212, R211, 0x10 ;  /* 0x000000d3d4d47211 */ /* 0x000fe200078e80ff */
[----:B------:R4:W-:Y:S01]  /*2cc0*/  STS [R100], R67 ;  /* 0x0000004364007388 */ /* 0x0009e20000000800 */
[----:B------:R-:W-:-:S03]  /*2cd0*/  LEA R213, R214, R213, 0x10 ;  /* 0x000000d5d6d57211 */ /* 0x000fc600078e80ff */
[----:B------:R4:W-:Y:S04]  /*2ce0*/  STS [R98], R69 ;  /* 0x0000004562007388 */ /* 0x0009e80000000800 */
[----:B------:R4:W-:Y:S04]  /*2cf0*/  STS [R96], R71 ;  /* 0x0000004760007388 */ /* 0x0009e80000000800 */
[----:B------:R4:W-:Y:S04]  /*2d00*/  STS [R94], R205 ;  /* 0x000000cd5e007388 */ /* 0x0009e80000000800 */
[----:B------:R4:W-:Y:S04]  /*2d10*/  STS [R92], R207 ;  /* 0x000000cf5c007388 */ /* 0x0009e80000000800 */
[----:B------:R4:W-:Y:S01]  /*2d20*/  STS [R90], R209 ;  /* 0x000000d15a007388 */ /* 0x0009e20000000800 */
[----:B------:R-:W-:-:S03]  /*2d30*/  LEA R216, R216, R215, 0x10 ;  /* 0x000000d7d8d87211 */ /* 0x000fc600078e80ff */
[----:B------:R4:W-:Y:S04]  /*2d40*/  STS [R89], R212 ;  /* 0x000000d459007388 */ /* 0x0009e80000000800 */
[----:B------:R4:W-:Y:S01]  /*2d50*/  STS [R88], R213 ;  /* 0x000000d558007388 */ /* 0x0009e20000000800 */
[----:B0-----:R-:W-:-:S03]  /*2d60*/  HADD2.F32 R60, -RZ, R217.H0_H0 ;  /* 0x200000d9ff3c7230 */ /* 0x001fc60000004100 */
[----:B------:R4:W-:Y:S01]  /*2d70*/  STS [R87], R216 ;  /* 0x000000d857007388 */ /* 0x0009e20000000800 */
[----:B------:R-:W-:Y:S02]  /*2d80*/  HADD2.F32 R61, -RZ, R220.H0_H0 ;  /* 0x200000dcff3d7230 */ /* 0x000fe40000004100 */
[----:B--2---:R-:W-:Y:S02]  /*2d90*/  HADD2.F32 R62, -RZ, R221.H0_H0 ;  /* 0x200000ddff3e7230 */ /* 0x004fe40000004100 */
[----:B-1----:R-:W-:Y:S01]  /*2da0*/  HADD2.F32 R63, -RZ, R222.H0_H0 ;  /* 0x200000deff3f7230 */ /* 0x002fe20000004100 */
[----:B------:R-:W-:Y:S01]  /*2db0*/  LEA R223, R224, R223, 0x10 ;  /* 0x000000dfe0df7211 */ /* 0x000fe200078e80ff */
[----:B------:R-:W-:-:S04]  /*2dc0*/  HADD2.F32 R64, -RZ, R225.H0_H0 ;  /* 0x200000e1ff407230 */ /* 0x000fc80000004100 */
[----:B------:R4:W-:Y:S04]  /*2dd0*/  STS [R86], R223 ;  /* 0x000000df56007388 */ /* 0x0009e80000000800 */
[----:B------:R4:W-:Y:S04]  /*2de0*/  STS [R85], R60 ;  /* 0x0000003c55007388 */ /* 0x0009e80000000800 */
[----:B------:R4:W-:Y:S04]  /*2df0*/  STS [R84], R61 ;  /* 0x0000003d54007388 */ /* 0x0009e80000000800 */
[----:B------:R4:W-:Y:S01]  /*2e00*/  STS [R83], R62 ;  /* 0x0000003e53007388 */ /* 0x0009e20000000800 */
[----:B---3--:R-:W-:-:S03]  /*2e10*/  HADD2.F32 R65, -RZ, R226.H0_H0 ;  /* 0x200000e2ff417230 */ /* 0x008fc60000004100 */
[----:B------:R4:W-:Y:S04]  /*2e20*/  STS [R82], R63 ;  /* 0x0000003f52007388 */ /* 0x0009e80000000800 */
[----:B------:R4:W-:Y:S04]  /*2e30*/  STS [R81], R64 ;  /* 0x0000004051007388 */ /* 0x0009e80000000800 */
[----:B------:R4:W-:Y:S01]  /*2e40*/  STS [R80], R65 ;  /* 0x0000004150007388 */ /* 0x0009e20000000800 */
[----:B------:R-:W-:Y:S02]  /*2e50*/  HADD2.F32 R66, -RZ, R227.H0_H0 ;  /* 0x200000e3ff427230 */ /* 0x000fe40000004100 */
[----:B------:R-:W-:-:S03]  /*2e60*/  HADD2.F32 R68, -RZ, R249.H0_H0 ;  /* 0x200000f9ff447230 */ /* 0x000fc60000004100 */
[----:B------:R4:W-:Y:S04]  /*2e70*/  STS [R79], R66 ;  /* 0x000000424f007388 */ /* 0x0009e80000000800 */
[----:B------:R4:W-:Y:S01]  /*2e80*/  STS [R77], R68 ;  /* 0x000000444d007388 */ /* 0x0009e20000000800 */
[----:B------:R-:W-:-:S03]  /*2e90*/  MOV R217, RZ ;  /* 0x000000ff00d97202 */ /* 0x000fc60000000f00 */
[----:B------:R4:W-:Y:S04]  /*2ea0*/  STS [R75+0x200], R239 ;  /* 0x000200ef4b007388 */ /* 0x0009e80000000800 */
[----:B------:R4:W-:Y:S04]  /*2eb0*/  STS [R75+0x400], R237 ;  /* 0x000400ed4b007388 */ /* 0x0009e80000000800 */
[----:B------:R4:W-:Y:S04]  /*2ec0*/  STS [R75], R241 ;  /* 0x000000f14b007388 */ /* 0x0009e80000000800 */
[----:B------:R4:W-:Y:S04]  /*2ed0*/  STS [R75+0xe00], R240 ;  /* 0x000e00f04b007388 */ /* 0x0009e80000000800 */
        /* <DEDUP_REMOVED lines=12> */
[----:B------:R4:W-:Y:S04]  /*2fa0*/  STS [R6+UR5], R229 ;  /* 0x000000e506007988 */ /* 0x0009e80008000805 */
[----:B------:R4:W-:Y:S01]  /*2fb0*/  STS [R6+UR5+0x200], R233 ;  /* 0x000200e906007988 */ /* 0x0009e20008000805 */
[----:B------:R-:W-:Y:S06]  /*2fc0*/  BAR.SYNC.DEFER_BLOCKING 0x0 ;  /* 0x0000000000007b1d */ /* 0x000fec0000010000 */
.L_x_8:
[----:B------:R-:W0:Y:S01]  /*2fd0*/  S2UR UR7, SR_CgaCtaId ;  /* 0x00000000000779c3 */ /* 0x000e220000008800 */
[----:B------:R-:W-:Y:S01]  /*2fe0*/  UMOV UR6, 0x400 ;  /* 0x0000040000067882 */ /* 0x000fe20000000000 */
[----:B------:R-:W-:Y:S01]  /*2ff0*/  SHF.L.U32 R210, R217, 0x1, RZ ;  /* 0x00000001d9d27819 */ /* 0x000fe200000006ff */
[----:B------:R-:W-:Y:S01]  /*3000*/  UIADD3 UR8, UPT, UPT, UR6, 0x5280, URZ ;  /* 0x0000528006087890 */ /* 0x000fe2000fffe0ff */
[----:B------:R-:W-:Y:S02]  /*3010*/  IADD3 R221, PT, PT, R23, R217, RZ ;  /* 0x000000d917dd7210 */ /* 0x000fe40007ffe0ff */
[----:B----4-:R-:W-:Y:S02]  /*3020*/  LOP3.LUT R60, R210, 0x18, RZ, 0xc0, !PT ;  /* 0x00000018d23c7812 */ /* 0x010fe400078ec0ff */
[----:B------:R-:W-:Y:S02]  /*3030*/  ISETP.GE.U32.AND P0, PT, R217, 0xc, PT ;  /* 0x0000000cd900780c */ /* 0x000fe40003f06070 */
[----:B------:R-:W-:Y:S01]  /*3040*/  LEA R60, R3, R60, 0x5 ;  /* 0x0000003c033c7211 */ /* 0x000fe200078e28ff */
[----:B0-----:R-:W-:-:S02]  /*3050*/  ULEA UR15, UR7, UR6, 0x18 ;  /* 0x00000006070f7291 */ /* 0x001fc4000f8ec0ff */
[----:B------:R-:W-:Y:S02]  /*3060*/  ULEA UR9, UR7, UR8, 0x18 ;  /* 0x0000000807097291 */ /* 0x000fe4000f8ec0ff */
[----:B------:R-:W-:Y:S02]  /*3070*/  UIADD3 UR8, UPT, UPT, UR6, 0x7280, URZ ;  /* 0x0000728006087890 */ /* 0x000fe4000fffe0ff */
[----:B------:R-:W-:Y:S01]  /*3080*/  LEA R221, R221, UR15, 0x2 ;  /* 0x0000000fdddd7c11 */ /* 0x000fe2000f8e10ff */
[----:B------:R-:W-:Y:S01]  /*3090*/  UIADD3 UR6, UPT, UPT, UR6, 0x4200, URZ ;  /* 0x0000420006067890 */ /* 0x000fe2000fffe0ff */
[----:B------:R-:W-:Y:S01]  /*30a0*/  LEA R222, R60, UR9, 0x2 ;  /* 0x000000093cde7c11 */ /* 0x000fe2000f8e10ff */
[----:B------:R-:W-:Y:S02]  /*30b0*/  ULEA UR8, UR7, UR8, 0x18 ;  /* 0x0000000807087291 */ /* 0x000fe4000f8ec0ff */
[----:B------:R-:W0:Y:S01]  /*30c0*/  LDS R68, [R221+-0x3180] ;  /* 0xffce8000dd447984 */ /* 0x000e220000000800 */
[----:B------:R-:W-:-:S03]  /*30d0*/  ULEA UR10, UR7, UR6, 0x18 ;  /* 0x00000006070a7291 */ /* 0x000fc6000f8ec0ff */
[----:B------:R-:W1:Y:S04]  /*30e0*/  LDS R69, [R221+-0x2100] ;  /* 0xffdf0000dd457984 */ /* 0x000e680000000800 */
[----:B------:R-:W2:Y:S04]  /*30f0*/  LDS R70, [R221+-0x1080] ;  /* 0xffef8000dd467984 */ /* 0x000ea80000000800 */
[----:B------:R-:W3:Y:S04]  /*3100*/  LDS R206, [R221] ;  /* 0x00000000ddce7984 */ /* 0x000ee80000000800 */
[----:B------:R-:W4:Y:S04]  /*3110*/  LDS.128 R60, [R222] ;  /* 0x00000000de3c7984 */ /* 0x000f280000000c00 */
[----:B------:R-:W5:Y:S04]  /*3120*/  LDS R220, [R221+-0x317c] ;  /* 0xffce8400dddc7984 */ /* 0x000f680000000800 */
[----:B------:R-:W5:Y:S04]  /*3130*/  LDS R216, [R221+-0x20fc] ;  /* 0xffdf0400ddd87984 */ /* 0x000f680000000800 */
[----:B------:R-:W5:Y:S04]  /*3140*/  LDS R214, [R221+-0x107c] ;  /* 0xffef8400ddd67984 */ /* 0x000f680000000800 */
[----:B------:R-:W5:Y:S04]  /*3150*/  LDS R212, [R221+0x4] ;  /* 0x00000400ddd47984 */ /* 0x000f680000000800 */
[----:B------:R-:W5:Y:S04]  /*3160*/  LDS.128 R64, [R222+0x10] ;  /* 0x00001000de407984 */ /* 0x000f680000000c00 */
[----:B------:R-:W5:Y:S01]  /*3170*/  LDS R230, [R221+-0x3178] ;  /* 0xffce8800dde67984 */ /* 0x000f620000000800 */
[----:B0-----:R-:W-:-:S02]  /*3180*/  LOP3.LUT R215, R68, 0xf0f0f0f, RZ, 0xc0, !PT ;  /* 0x0f0f0f0f44d77812 */ /* 0x001fc400078ec0ff */
[----:B------:R-:W-:Y:S01]  /*3190*/  SHF.R.U32.HI R213, RZ, 0x4, R68 ;  /* 0x00000004ffd57819 */ /* 0x000fe20000011644 */
[----:B------:R-:W-:Y:S01]  /*31a0*/  LDS R226, [R221+0x8] ;  /* 0x00000800dde27984 */ /* 0x000fe20000000800 */
[----:B-1----:R-:W-:Y:S02]  /*31b0*/  LOP3.LUT R211, R69, 0xf0f0f0f, RZ, 0xc0, !PT ;  /* 0x0f0f0f0f45d37812 */ /* 0x002fe400078ec0ff */
[----:B------:R-:W-:Y:S01]  /*31c0*/  SHF.R.U32.HI R209, RZ, 0x4, R69 ;  /* 0x00000004ffd17819 */ /* 0x000fe20000011645 */
[----:B------:R-:W0:Y:S01]  /*31d0*/  LDS R229, [R221+-0x20f8] ;  /* 0xffdf0800dde57984 */ /* 0x000e220000000800 */
[----:B--2---:R-:W-:Y:S02]  /*31e0*/  LOP3.LUT R207, R70, 0xf0f0f0f, RZ, 0xc0, !PT ;  /* 0x0f0f0f0f46cf7812 */ /* 0x004fe400078ec0ff */
[----:B------:R-:W-:Y:S01]  /*31f0*/  SHF.R.U32.HI R205, RZ, 0x4, R70 ;  /* 0x00000004ffcd7819 */ /* 0x000fe20000011646 */
[----:B------:R-:W1:Y:S01]  /*3200*/  LDS R228, [R221+-0x1078] ;  /* 0xffef8800dde47984 */ /* 0x000e620000000800 */
[----:B---3--:R-:W-:-:S02]  /*3210*/  LOP3.LUT R71, R206, 0xf0f0f0f, RZ, 0xc0, !PT ;  /* 0x0f0f0f0fce477812 */ /* 0x008fc400078ec0ff */
[----:B------:R-:W-:Y:S01]  /*3220*/  SHF.R.U32.HI R69, RZ, 0x4, R206 ;  /* 0x00000004ff457819 */ /* 0x000fe200000116ce */
[-C--:B----4-:R-:W-:Y:S01]  /*3230*/  IDP.4A.S8.S8 R223, R215, R60.reuse, RZ ;  /* 0x0000003cd7df7226 */ /* 0x090fe200000006ff */
[----:B------:R-:W-:Y:S01]  /*3240*/  LOP3.LUT R213, R213, 0xf0f0f0f, RZ, 0xc0, !PT ;  /* 0x0f0f0f0fd5d57812 */ /* 0x000fe200078ec0ff */
[-C--:B------:R-:W-:Y:S01]  /*3250*/  IDP.4A.S8.S8 R224, R211, R60.reuse, RZ ;  /* 0x0000003cd3e07226 */ /* 0x080fe200000006ff */
[----:B------:R-:W-:Y:S01]  /*3260*/  LOP3.LUT R69, R69, 0xf0f0f0f, RZ, 0xc0, !PT ;  /* 0x0f0f0f0f45457812 */ /* 0x000fe200078ec0ff */
[-C--:B------:R-:W-:Y:S01]  /*3270*/  IDP.4A.S8.S8 R225, R207, R60.reuse, RZ ;  /* 0x0000003ccfe17226 */ /* 0x080fe200000006ff */
[----:B------:R-:W-:Y:S01]  /*3280*/  LOP3.LUT R209, R209, 0xf0f0f0f, RZ, 0xc0, !PT ;  /* 0x0f0f0f0fd1d17812 */ /* 0x000fe200078ec0ff */
[----:B------:R-:W-:Y:S01]  /*3290*/  IDP.4A.S8.S8 R60, R71, R60, RZ ;  /* 0x0000003c473c7226 */ /* 0x000fe200000006ff */
[----:B------:R-:W-:Y:S01]  /*32a0*/  LOP3.LUT R205, R205, 0xf0f0f0f, RZ, 0xc0, !PT ;  /* 0x0f0f0f0fcdcd7812 */ /* 0x000fe200078ec0ff */
[----:B------:R-:W2:Y:S01]  /*32b0*/  LDS R234, [R221+0xc] ;  /* 0x00000c00ddea7984 */ /* 0x000ea20000000800 */
[----:B-----5:R-:W-:-:S02]  /*32c0*/  LOP3.LUT R208, R220, 0xf0f0f0f, RZ, 0xc0, !PT ;  /* 0x0f0f0f0fdcd07812 */ /* 0x020fc400078ec0ff */
[----:B------:R-:W-:Y:S02]  /*32d0*/  LOP3.LUT R206, R216, 0xf0f0f0f, RZ, 0xc0, !PT ;  /* 0x0f0f0f0fd8ce7812 */ /* 0x000fe400078ec0ff */
[----:B------:R-:W-:Y:S02]  /*32e0*/  LOP3.LUT R70, R214, 0xf0f0f0f, RZ, 0xc0, !PT ;  /* 0x0f0f0f0fd6467812 */ /* 0x000fe400078ec0ff */
[----:B------:R-:W-:Y:S02]  /*32f0*/  SHF.R.U32.HI R216, RZ, 0x4, R216 ;  /* 0x00000004ffd87819 */ /* 0x000fe400000116d8 */
[----:B------:R-:W-:Y:S02]  /*3300*/  LOP3.LUT R68, R212, 0xf0f0f0f, RZ, 0xc0, !PT ;  /* 0x0f0f0f0fd4447812 */ /* 0x000fe400078ec0ff */
[----:B------:R-:W-:Y:S01]  /*3310*/  LOP3.LUT R216, R216, 0xf0f0f0f, RZ, 0xc0, !PT ;  /* 0x0f0f0f0fd8d87812 */ /* 0x000fe200078ec0ff */
[-C--:B------:R-:W-:Y:S01]  /*3320*/  IDP.4A.S8.S8 R60, R69, R64.reuse, R60 ;  /* 0x00000040453c7226 */ /* 0x080fe2000000063c */
[----:B------:R-:W-:Y:S01]  /*3330*/  SHF.R.U32.HI R220, RZ, 0x4, R220 ;  /* 0x00000004ffdc7819 */ /* 0x000fe200000116dc */
[-C--:B------:R-:W-:Y:S01]  /*3340*/  IDP.4A.S8.S8 R223, R213, R64.reuse, R223 ;  /* 0x00000040d5df7226 */ /* 0x080fe200000006df */
[----:B------:R-:W-:Y:S01]  /*3350*/  SHF.R.U32.HI R214, RZ, 0x4, R214 ;  /* 0x00000004ffd67819 */ /* 0x000fe200000116d6 */
[-C--:B------:R-:W-:Y:S01]  /*3360*/  IDP.4A.S8.S8 R224, R209, R64.reuse, R224 ;  /* 0x00000040d1e07226 */ /* 0x080fe200000006e0 */
[----:B------:R-:W-:Y:S01]  /*3370*/  SHF.R.U32.HI R212, RZ, 0x4, R212 ;  /* 0x00000004ffd47819 */ /* 0x000fe200000116d4 */
[----:B------:R-:W-:Y:S01]  /*3380*/  IDP.4A.S8.S8 R225, R205, R64, R225 ;  /* 0x00000040cde17226 */ /* 0x000fe200000006e1 */
[----:B------:R-:W-:Y:S01]  /*3390*/  LOP3.LUT R220, R220, 0xf0f0f0f, RZ, 0xc0, !PT ;  /* 0x0f0f0f0fdcdc7812 */ /* 0x000fe200078ec0ff */
[-C--:B------:R-:W-:Y:S01]  /*33a0*/  IDP.4A.S8.S8 R223, R208, R61.reuse, R223 ;  /* 0x0000003dd0df7226 */ /* 0x080fe200000006df */
[----:B------:R-:W3:Y:S01]  /*33b0*/  LDS R64, [R221+-0x1074] ;  /* 0xffef8c00dd407984 */ /* 0x000ee20000000800 */
[-C--:B------:R-:W-:Y:S01]  /*33c0*/  IDP.4A.S8.S8 R224, R206, R61.reuse, R224 ;  /* 0x0000003dcee07226 */ /* 0x080fe200000006e0 */
[----:B------:R-:W-:Y:S01]  /*33d0*/  LOP3.LUT R214, R214, 0xf0f0f0f, RZ, 0xc0, !PT ;  /* 0x0f0f0f0fd6d67812 */ /* 0x000fe200078ec0ff */
[-C--:B------:R-:W-:Y:S01]  /*33e0*/  IDP.4A.S8.S8 R225, R70, R61.reuse, R225 ;  /* 0x0000003d46e17226 */ /* 0x080fe200000006e1 */
[----:B------:R-:W-:Y:S01]  /*33f0*/  LOP3.LUT R212, R212, 0xf0f0f0f, RZ, 0xc0, !PT ;  /* 0x0f0f0f0fd4d47812 */ /* 0x000fe200078ec0ff */
[----:B------:R-:W-:-:S02]  /*3400*/  IDP.4A.S8.S8 R227, R68, R61, R60 ;  /* 0x0000003d44e37226 */ /* 0x000fc4000000063c */
[----:B------:R-:W4:Y:S01]  /*3410*/  LDS R60, [R221+-0x3174] ;  /* 0xffce8c00dd3c7984 */ /* 0x000f220000000800 */
[-C--:B------:R-:W-:Y:S01]  /*3420*/  IDP.4A.S8.S8 R231, R216, R65.reuse, R224 ;  /* 0x00000041d8e77226 */ /* 0x080fe200000006e0 */
[----:B------:R-:W-:Y:S01]  /*3430*/  LEA.HI R224, R217, R138, RZ, 0x1e ;  /* 0x0000008ad9e07211 */ /* 0x000fe200078ff0ff */
[-C--:B------:R-:W-:Y:S01]  /*3440*/  IDP.4A.S8.S8 R223, R220, R65.reuse, R223 ;  /* 0x00000041dcdf7226 */ /* 0x080fe200000006df */
[----:B------:R5:W4:Y:S01]  /*3450*/  LDS R61, [R221+-0x20f4] ;  /* 0xffdf0c00dd3d7984 */ /* 0x000b220000000800 */
[-C--:B------:R-:W-:Y:S01]  /*3460*/  IDP.4A.S8.S8 R233, R214, R65.reuse, R225 ;  /* 0x00000041d6e97226 */ /* 0x080fe200000006e1 */
[----:B------:R-:W-:Y:S01]  /*3470*/  LEA R224, R224, UR8, 0x2 ;  /* 0x00000008e0e07c11 */ /* 0x000fe2000f8e10ff */
[----:B------:R-:W-:Y:S01]  /*3480*/  IDP.4A.S8.S8 R235, R212, R65, R227 ;  /* 0x00000041d4eb7226 */ /* 0x000fe200000006e3 */
[----:B------:R-:W-:Y:S02]  /*3490*/  LOP3.LUT R227, R230, 0xf0f0f0f, RZ, 0xc0, !PT ;  /* 0x0f0f0f0fe6e37812 */ /* 0x000fe400078ec0ff */
[----:B0-----:R-:W-:Y:S01]  /*34a0*/  LOP3.LUT R225, R229, 0xf0f0f0f, RZ, 0xc0, !PT ;  /* 0x0f0f0f0fe5e17812 */ /* 0x001fe200078ec0ff */
[----:B------:R-:W0:Y:S01]  /*34b0*/  LDS R65, [R224] ;  /* 0x00000000e0417984 */ /* 0x000e220000000800 */
[----:B-----5:R-:W-:Y:S01]  /*34c0*/  LOP3.LUT R221, R226, 0xf0f0f0f, RZ, 0xc0, !PT ;  /* 0x0f0f0f0fe2dd7812 */ /* 0x020fe200078ec0ff */
[-C--:B------:R-:W-:Y:S01]  /*34d0*/  IDP.4A.S8.S8 R232, R227, R62.reuse, R223 ;  /* 0x0000003ee3e87226 */ /* 0x080fe200000006df */
[----:B-1----:R-:W-:Y:S01]  /*34e0*/  LOP3.LUT R223, R228, 0xf0f0f0f, RZ, 0xc0, !PT ;  /* 0x0f0f0f0fe4df7812 */ /* 0x002fe200078ec0ff */
[-C--:B------:R-:W-:Y:S01]  /*34f0*/  IDP.4A.S8.S8 R236, R225, R62.reuse, R231 ;  /* 0x0000003ee1ec7226 */ /* 0x080fe200000006e7 */
[----:B------:R-:W-:Y:S01]  /*3500*/  SHF.R.U32.HI R231, RZ, 0x4, R228 ;  /* 0x00000004ffe77819 */ /* 0x000fe200000116e4 */
[-C--:B------:R-:W-:Y:S01]  /*3510*/  IDP.4A.S8.S8 R238, R221, R62.reuse, R235 ;  /* 0x0000003eddee7226 */ /* 0x080fe200000006eb */
[----:B------:R-:W-:Y:S01]  /*3520*/  SHF.R.U32.HI R235, RZ, 0x4, R230 ;  /* 0x00000004ffeb7819 */ /* 0x000fe200000116e6 */
[----:B------:R-:W-:Y:S01]  /*3530*/  IDP.4A.S8.S8 R237, R223, R62, R233 ;  /* 0x0000003edfed7226 */ /* 0x000fe200000006e9 */
[----:B------:R-:W-:-:S02]  /*3540*/  SHF.R.U32.HI R233, RZ, 0x4, R229 ;  /* 0x00000004ffe97819 */ /* 0x000fc400000116e5 */
[----:B------:R-:W-:Y:S02]  /*3550*/  SHF.R.U32.HI R229, RZ, 0x4, R226 ;  /* 0x00000004ffe57819 */ /* 0x000fe400000116e2 */
[----:B------:R-:W-:Y:S02]  /*3560*/  LOP3.LUT R235, R235, 0xf0f0f0f, RZ, 0xc0, !PT ;  /* 0x0f0f0f0febeb7812 */ /* 0x000fe400078ec0ff */
[----:B------:R-:W-:Y:S02]  /*3570*/  LOP3.LUT R233, R233, 0xf0f0f0f, RZ, 0xc0, !PT ;  /* 0x0f0f0f0fe9e97812 */ /* 0x000fe400078ec0ff */
[----:B------:R-:W-:Y:S01]  /*3580*/  LOP3.LUT R231, R231, 0xf0f0f0f, RZ, 0xc0, !PT ;  /* 0x0f0f0f0fe7e77812 */ /* 0x000fe200078ec0ff */
[-C--:B------:R-:W-:Y:S01]  /*3590*/  IDP.4A.S8.S8 R62, R235, R66.reuse, R232 ;  /* 0x00000042eb3e7226 */ /* 0x080fe200000006e8 */
[----:B------:R-:W-:Y:S01]  /*35a0*/  LOP3.LUT R229, R229, 0xf0f0f0f, RZ, 0xc0, !PT ;  /* 0x0f0f0f0fe5e57812 */ /* 0x000fe200078ec0ff */
[-C--:B------:R-:W-:Y:S01]  /*35b0*/  IDP.4A.S8.S8 R236, R233, R66.reuse, R236 ;  /* 0x00000042e9ec7226 */ /* 0x080fe200000006ec */
[----:B--2---:R-:W-:Y:S01]  /*35c0*/  LOP3.LUT R226, R234, 0xf0f0f0f, RZ, 0xc0, !PT ;  /* 0x0f0f0f0feae27812 */ /* 0x004fe200078ec0ff */
[-C--:B------:R-:W-:Y:S01]  /*35d0*/  IDP.4A.S8.S8 R237, R231, R66.reuse, R237 ;  /* 0x00000042e7ed7226 */ /* 0x080fe200000006ed */
[----:B---3--:R-:W-:Y:S01]  /*35e0*/  LOP3.LUT R228, R64, 0xf0f0f0f, RZ, 0xc0, !PT ;  /* 0x0f0f0f0f40e47812 */ /* 0x008fe200078ec0ff */
[----:B------:R-:W-:Y:S01]  /*35f0*/  IDP.4A.S8.S8 R238, R229, R66, R238 ;  /* 0x00000042e5ee7226 */ /* 0x000fe200000006ee */
[----:B------:R-:W-:-:S03]  /*3600*/  SHF.R.U32.HI R234, RZ, 0x4, R234 ;  /* 0x00000004ffea7819 */ /* 0x000fc600000116ea */
[-C--:B------:R-:W-:Y:S01]  /*3610*/  IDP.4A.S8.S8 R237, R228, R63.reuse, R237 ;  /* 0x0000003fe4ed7226 */ /* 0x080fe200000006ed */
[----:B----4-:R-:W-:Y:S02]  /*3620*/  LOP3.LUT R232, R60, 0xf0f0f0f, RZ, 0xc0, !PT ;  /* 0x0f0f0f0f3ce87812 */ /* 0x010fe400078ec0ff */
[----:B------:R-:W-:Y:S02]  /*3630*/  SHF.R.U32.HI R240, RZ, 0x4, R60 ;  /* 0x00000004fff07819 */ /* 0x000fe4000001163c */
[----:B------:R-:W-:Y:S01]  /*3640*/  LOP3.LUT R230, R61, 0xf0f0f0f, RZ, 0xc0, !PT ;  /* 0x0f0f0f0f3de67812 */ /* 0x000fe200078ec0ff */
[-C--:B------:R-:W-:Y:S01]  /*3650*/  IDP.4A.S8.S8 R62, R232, R63.reuse, R62 ;  /* 0x0000003fe83e7226 */ /* 0x080fe2000000063e */
[----:B------:R-:W-:Y:S02]  /*3660*/  LOP3.LUT R240, R240, 0xf0f0f0f, RZ, 0xc0, !PT ;  /* 0x0f0f0f0ff0f07812 */ /* 0x000fe400078ec0ff */
[----:B------:R-:W-:Y:S01]  /*3670*/  LOP3.LUT R234, R234, 0xf0f0f0f, RZ, 0xc0, !PT ;  /* 0x0f0f0f0feaea7812 */ /* 0x000fe200078ec0ff */
[-C--:B------:R-:W-:Y:S01]  /*3680*/  IDP.4A.S8.S8 R66, R230, R63.reuse, R236 ;  /* 0x0000003fe6427226 */ /* 0x080fe200000006ec */
[----:B------:R-:W-:Y:S01]  /*3690*/  SHF.R.U32.HI R236, RZ, 0x4, R64 ;  /* 0x00000004ffec7819 */ /* 0x000fe20000011640 */
[----:B------:R-:W-:Y:S01]  /*36a0*/  IDP.4A.S8.S8 R63, R226, R63, R238 ;  /* 0x0000003fe23f7226 */ /* 0x000fe200000006ee */
[----:B------:R-:W-:Y:S01]  /*36b0*/  SHF.R.U32.HI R238, RZ, 0x4, R61 ;  /* 0x00000004ffee7819 */ /* 0x000fe2000001163d */
[-C--:B------:R-:W-:Y:S01]  /*36c0*/  IDP.4A.S8.S8 R62, R240, R67.reuse, R62 ;  /* 0x00000043f03e7226 */ /* 0x080fe2000000063e */
[----:B------:R-:W-:Y:S01]  /*36d0*/  LOP3.LUT R236, R236, 0xf0f0f0f, RZ, 0xc0, !PT ;  /* 0x0f0f0f0fecec7812 */ /* 0x000fe200078ec0ff */
[-C--:B------:R-:W-:Y:S01]  /*36e0*/  IDP.4A.S8.S8 R63, R234, R67.reuse, R63 ;  /* 0x00000043ea3f7226 */ /* 0x080fe2000000063f */
[----:B------:R-:W-:Y:S01]  /*36f0*/  LOP3.LUT R238, R238, 0xf0f0f0f, RZ, 0xc0, !PT ;  /* 0x0f0f0f0feeee7812 */ /* 0x000fe200078ec0ff */
[----:B0-----:R-:W-:Y:S01]  /*3700*/  HADD2.F32 R60, -RZ, R65.H1_H1 ;  /* 0x30000041ff3c7230 */ /* 0x001fe20000004100 */
[----:B------:R-:W-:Y:S01]  /*3710*/  I2FP.F32.S32 R62, R62 ;  /* 0x0000003e003e7245 */ /* 0x000fe20000201400 */
[----:B------:R-:W-:Y:S01]  /*3720*/  IDP.4A.S8.S8 R237, R236, R67, R237 ;  /* 0x00000043eced7226 */ /* 0x000fe200000006ed */
[----:B------:R-:W-:Y:S01]  /*3730*/  I2FP.F32.S32 R63, R63 ;  /* 0x0000003f003f7245 */ /* 0x000fe20000201400 */
[----:B------:R-:W-:-:S02]  /*3740*/  IDP.4A.S8.S8 R66, R238, R67, R66 ;  /* 0x00000043ee427226 */ /* 0x000fc40000000642 */
[----:B------:R-:W-:Y:S01]  /*3750*/  FMUL R60, R60, 8 ;  /* 0x410000003c3c7820 */ /* 0x000fe20000400000 */
[----:B------:R-:W-:Y:S01]  /*3760*/  HADD2.F32 R65, -RZ, R65.H0_H0 ;  /* 0x20000041ff417230 */ /* 0x000fe20000004100 */
[----:B------:R-:W-:Y:S02]  /*3770*/  I2FP.F32.S32 R61, R237 ;  /* 0x000000ed003d7245 */ /* 0x000fe40000201400 */
[----:B------:R-:W-:Y:S02]  /*3780*/  I2FP.F32.S32 R249, R66 ;  /* 0x0000004200f97245 */ /* 0x000fe40000201400 */
[C-C-:B------:R-:W-:Y:S01]  /*3790*/  FFMA R237, R65.reuse, R62, -R60.reuse ;  /* 0x0000003e41ed7223 */ /* 0x140fe2000000083c */
[C-C-:B------:R-:W-:Y:S01]  /*37a0*/  FFMA R248, R65.reuse, R61, -R60.reuse ;  /* 0x0000003d41f87223 */ /* 0x140fe2000000083c */
[C-C-:B------:R-:W-:Y:S01]  /*37b0*/  FFMA R243, R65.reuse, R63, -R60.reuse ;  /* 0x0000003f41f37223 */ /* 0x140fe2000000083c */
[----:B------:R-:W-:Y:S01]  /*37c0*/  FFMA R249, R65, R249, -R60 ;  /* 0x000000f941f97223 */ /* 0x000fe2000000083c */
[----:B------:R-:W-:Y:S01]  /*37d0*/  LEA.HI R60, R217, R24, RZ, 0x1e ;  /* 0x00000018d93c7211 */ /* 0x000fe200078ff0ff */
[----:B------:R-:W-:Y:S03]  /*37e0*/  LDS.128 R64, [R222+0x210] ;  /* 0x00021000de407984 */ /* 0x000fe60000000c00 */
[----:B------:R-:W-:-:S02]  /*37f0*/  LEA R242, R60, UR10, 0x2 ;  /* 0x0000000a3cf27c11 */ /* 0x000fc4000f8e10ff */
[----:B------:R-:W-:-:S04]  /*3800*/  LEA.HI R60, R217, R2, RZ, 0x1e ;  /* 0x00000002d93c7211 */ /* 0x000fc800078ff0ff */
[----:B------:R-:W0:Y:S01]  /*3810*/  LDS R242, [R242] ;  /* 0x00000000f2f27984 */ /* 0x000e220000000800 */
[----:B------:R-:W-:Y:S02]  /*3820*/  LEA R241, R60, UR10, 0x2 ;  /* 0x0000000a3cf17c11 */ /* 0x000fe4000f8e10ff */
[----:B------:R-:W-:-:S04]  /*3830*/  LEA.HI R60, R217, R4, RZ, 0x1e ;  /* 0x00000004d93c7211 */ /* 0x000fc800078ff0ff */
[----:B------:R-:W1:Y:S01]  /*3840*/  LDS R241, [R241] ;  /* 0x00000000f1f17984 */ /* 0x000e620000000800 */
[----:B------:R-:W-:-:S03]  /*3850*/  LEA R239, R60, UR10, 0x2 ;  /* 0x0000000a3cef7c11 */ /* 0x000fc6000f8e10ff */
[----:B------:R-:W-:Y:S04]  /*3860*/  LDS.128 R60, [R222+0x200] ;  /* 0x00020000de3c7984 */ /* 0x000fe80000000c00 */
[----:B------:R-:W2:Y:S01]  /*3870*/  LDS R239, [R239] ;  /* 0x00000000efef7984 */ /* 0x000ea20000000800 */
[----:B0-----:R-:W-:Y:S01]  /*3880*/  FFMA R140, R242, R237, R140 ;  /* 0x000000edf28c7223 */ /* 0x001fe2000000008c */
[----:B------:R-:W-:Y:S02]  /*3890*/  LEA.HI R237, R217, R5, RZ, 0x1e ;  /* 0x00000005d9ed7211 */ /* 0x000fe400078ff0ff */
[----:B------:R-:W-:Y:S02]  /*38a0*/  IADD3 R217, PT, PT, R210, 0x4, -R217 ;  /* 0x00000004d2d97810 */ /* 0x000fe40007ffe8d9 */
[----:B------:R-:W-:Y:S01]  /*38b0*/  LEA R237, R237, UR10, 0x2 ;  /* 0x0000000aeded7c11 */ /* 0x000fe2000f8e10ff */
[----:B-1----:R-:W-:-:S02]  /*38c0*/  FFMA R156, R241, R249, R156 ;  /* 0x000000f9f19c7223 */ /* 0x002fc4000000009c */
[----:B------:R-:W-:Y:S04]  /*38d0*/  LDS R249, [R224+0x40] ;  /* 0x00004000e0f97984 */ /* 0x000fe80000000800 */
[----:B------:R-:W0:Y:S01]  /*38e0*/  LDS R237, [R237] ;  /* 0x00000000eded7984 */ /* 0x000e220000000800 */
[----:B--2---:R-:W-:Y:S01]  /*38f0*/  FFMA R172, R239, R248, R172 ;  /* 0x000000f8efac7223 */ /* 0x004fe200000000ac */
[----:B------:R-:W-:-:S04]  /*3900*/  IDP.4A.S8.S8 R248, R215, R60, RZ ;  /* 0x0000003cd7f87226 */ /* 0x000fc800000006ff */
[----:B------:R-:W-:-:S04]  /*3910*/  IDP.4A.S8.S8 R248, R213, R64, R248 ;  /* 0x00000040d5f87226 */ /* 0x000fc800000006f8 */
[----:B------:R-:W-:-:S04]  /*3920*/  IDP.4A.S8.S8 R248, R208, R61, R248 ;  /* 0x0000003dd0f87226 */ /* 0x000fc800000006f8 */
[----:B------:R-:W-:-:S04]  /*3930*/  IDP.4A.S8.S8 R248, R220, R65, R248 ;  /* 0x00000041dcf87226 */ /* 0x000fc800000006f8 */
[----:B------:R-:W-:-:S04]  /*3940*/  IDP.4A.S8.S8 R248, R227, R62, R248 ;  /* 0x0000003ee3f87226 */ /* 0x000fc800000006f8 */
[----:B------:R-:W-:-:S04]  /*3950*/  IDP.4A.S8.S8 R248, R235, R66, R248 ;  /* 0x00000042ebf87226 */ /* 0x000fc800000006f8 */
[----:B------:R-:W-:-:S04]  /*3960*/  IDP.4A.S8.S8 R248, R232, R63, R248 ;  /* 0x0000003fe8f87226 */ /* 0x000fc800000006f8 */
[----:B------:R-:W-:-:S05]  /*3970*/  IDP.4A.S8.S8 R248, R240, R67, R248 ;  /* 0x00000043f0f87226 */ /* 0x000fca00000006f8 */
[----:B------:R-:W-:Y:S01]  /*3980*/  I2FP.F32.S32 R250, R248 ;  /* 0x000000f800fa7245 */ /* 0x000fe20000201400 */
[----:B0-----:R-:W-:Y:S01]  /*3990*/  FFMA R188, R237, R243, R188 ;  /* 0x000000f3edbc7223 */ /* 0x001fe200000000bc */
[--C-:B------:R-:W-:Y:S02]  /*39a0*/  HADD2.F32 R243, -RZ, R249.reuse.H1_H1 ;  /* 0x300000f9fff37230 */ /* 0x100fe40000004100 */
[----:B------:R-:W-:-:S03]  /*39b0*/  HADD2.F32 R249, -RZ, R249.H0_H0 ;  /* 0x200000f9fff97230 */ /* 0x000fc60000004100 */
[----:B------:R-:W-:Y:S01]  /*39c0*/  FMUL R248, R243, 8 ;  /* 0x41000000f3f87820 */ /* 0x000fe20000400000 */
[----:B------:R-:W-:-:S03]  /*39d0*/  IDP.4A.S8.S8 R243, R211, R60, RZ ;  /* 0x0000003cd3f37226 */ /* 0x000fc600000006ff */
[----:B------:R-:W-:Y:S01]  /*39e0*/  FFMA R250, R249, R250, -R248 ;  /* 0x000000faf9fa7223 */ /* 0x000fe200000008f8 */
[----:B------:R-:W-:-:S03]  /*39f0*/  IDP.4A.S8.S8 R243, R209, R64, R243 ;  /* 0x00000040d1f37226 */ /* 0x000fc600000006f3 */
[----:B------:R-:W-:Y:S01]  /*3a00*/  FFMA R141, R242, R250, R141 ;  /* 0x000000faf28d7223 */ /* 0x000fe2000000008d */
[----:B------:R-:W-:-:S04]  /*3a10*/  IDP.4A.S8.S8 R243, R206, R61, R243 ;  /* 0x0000003dcef37226 */ /* 0x000fc800000006f3 */
[----:B------:R-:W-:-:S04]  /*3a20*/  IDP.4A.S8.S8 R243, R216, R65, R243 ;  /* 0x00000041d8f37226 */ /* 0x000fc800000006f3 */
[----:B------:R-:W-:-:S04]  /*3a30*/  IDP.4A.S8.S8 R243, R225, R62, R243 ;  /* 0x0000003ee1f37226 */ /* 0x000fc800000006f3 */
[----:B------:R-:W-:-:S04]  /*3a40*/  IDP.4A.S8.S8 R243, R233, R66, R243 ;  /* 0x00000042e9f37226 */ /* 0x000fc800000006f3 */
[----:B------:R-:W-:-:S04]  /*3a50*/  IDP.4A.S8.S8 R243, R230, R63, R243 ;  /* 0x0000003fe6f37226 */ /* 0x000fc800000006f3 */
[----:B------:R-:W-:-:S05]  /*3a60*/  IDP.4A.S8.S8 R243, R238, R67, R243 ;  /* 0x00000043eef37226 */ /* 0x000fca00000006f3 */
[----:B------:R-:W-:-:S05]  /*3a70*/  I2FP.F32.S32 R243, R243 ;  /* 0x000000f300f37245 */ /* 0x000fca0000201400 */
[----:B------:R-:W-:Y:S01]  /*3a80*/  FFMA R250, R249, R243, -R248 ;  /* 0x000000f3f9fa7223 */ /* 0x000fe200000008f8 */
[-C--:B------:R-:W-:Y:S02]  /*3a90*/  IDP.4A.S8.S8 R243, R207, R60.reuse, RZ ;  /* 0x0000003ccff37226 */ /* 0x080fe400000006ff */
[----:B------:R-:W-:Y:S02]  /*3aa0*/  IDP.4A.S8.S8 R60, R71, R60, RZ ;  /* 0x0000003c473c7226 */ /* 0x000fe400000006ff */
[----:B------:R-:W-:Y:S01]  /*3ab0*/  FFMA R157, R241, R250, R157 ;  /* 0x000000faf19d7223 */ /* 0x000fe2000000009d */
[-C--:B------:R-:W-:Y:S02]  /*3ac0*/  IDP.4A.S8.S8 R243, R205, R64.reuse, R243 ;  /* 0x00000040cdf37226 */ /* 0x080fe400000006f3 */
[----:B------:R-:W-:Y:S02]  /*3ad0*/  IDP.4A.S8.S8 R60, R69, R64, R60 ;  /* 0x00000040453c7226 */ /* 0x000fe4000000063c */
[----:B------:R-:W-:-:S02]  /*3ae0*/  IDP.4A.S8.S8 R243, R70, R61, R243 ;  /* 0x0000003d46f37226 */ /* 0x000fc400000006f3 */
[----:B------:R-:W-:Y:S02]  /*3af0*/  IDP.4A.S8.S8 R60, R68, R61, R60 ;  /* 0x0000003d443c7226 */ /* 0x000fe4000000063c */
[-C--:B------:R-:W-:Y:S02]  /*3b00*/  IDP.4A.S8.S8 R243, R214, R65.reuse, R243 ;  /* 0x00000041d6f37226 */ /* 0x080fe400000006f3 */
[----:B------:R-:W-:Y:S02]  /*3b10*/  IDP.4A.S8.S8 R60, R212, R65, R60 ;  /* 0x00000041d43c7226 */ /* 0x000fe4000000063c */
        /* <DEDUP_REMOVED lines=8> */
[----:B------:R-:W-:Y:S01]  /*3ba0*/  LDS.128 R64, [R222+0x410] ;  /* 0x00041000de407984 */ /* 0x000fe20000000c00 */
[----:B------:R-:W-:-:S02]  /*3bb0*/  I2FP.F32.S32 R243, R243 ;  /* 0x000000f300f37245 */ /* 0x000fc40000201400 */
[----:B------:R-:W-:-:S03]  /*3bc0*/  I2FP.F32.S32 R61, R60 ;  /* 0x0000003c003d7245 */ /* 0x000fc60000201400 */
[C-C-:B------:R-:W-:Y:S02]  /*3bd0*/  FFMA R250, R249.reuse, R243, -R248.reuse ;  /* 0x000000f3f9fa7223 */ /* 0x140fe400000008f8 */
[----:B------:R-:W-:Y:S01]  /*3be0*/  FFMA R248, R249, R61, -R248 ;  /* 0x0000003df9f87223 */ /* 0x000fe200000008f8 */
[----:B------:R-:W0:Y:S01]  /*3bf0*/  LDS R243, [R224+0x80] ;  /* 0x00008000e0f37984 */ /* 0x000e220000000800 */
[----:B------:R-:W-:Y:S02]  /*3c00*/  FFMA R173, R239, R250, R173 ;  /* 0x000000faefad7223 */ /* 0x000fe400000000ad */
[----:B------:R-:W-:Y:S01]  /*3c10*/  FFMA R189, R237, R248, R189 ;  /* 0x000000f8edbd7223 */ /* 0x000fe200000000bd */
[----:B------:R-:W1:Y:S01]  /*3c20*/  LDS.128 R60, [R222+0x400] ;  /* 0x00040000de3c7984 */ /* 0x000e620000000c00 */
[--C-:B0-----:R-:W-:Y:S02]  /*3c30*/  HADD2.F32 R248, -RZ, R243.reuse.H1_H1 ;  /* 0x300000f3fff87230 */ /* 0x101fe40000004100 */
[----:B------:R-:W-:-:S02]  /*3c40*/  HADD2.F32 R243, -RZ, R243.H0_H0 ;  /* 0x200000f3fff37230 */ /* 0x000fc40000004100 */
[----:B-1----:R-:W-:Y:S02]  /*3c50*/  IDP.4A.S8.S8 R249, R215, R60, RZ ;  /* 0x0000003cd7f97226 */ /* 0x002fe400000006ff */
[----:B------:R-:W-:Y:S02]  /*3c60*/  FMUL R248, R248, 8 ;  /* 0x41000000f8f87820 */ /* 0x000fe40000400000 */
[----:B------:R-:W-:-:S04]  /*3c70*/  IDP.4A.S8.S8 R249, R213, R64, R249 ;  /* 0x00000040d5f97226 */ /* 0x000fc800000006f9 */
[----:B------:R-:W-:-:S04]  /*3c80*/  IDP.4A.S8.S8 R249, R208, R61, R249 ;  /* 0x0000003dd0f97226 */ /* 0x000fc800000006f9 */
[----:B------:R-:W-:-:S04]  /*3c90*/  IDP.4A.S8.S8 R249, R220, R65, R249 ;  /* 0x00000041dcf97226 */ /* 0x000fc800000006f9 */
[----:B------:R-:W-:-:S04]  /*3ca0*/  IDP.4A.S8.S8 R249, R227, R62, R249 ;  /* 0x0000003ee3f97226 */ /* 0x000fc800000006f9 */
[----:B------:R-:W-:-:S04]  /*3cb0*/  IDP.4A.S8.S8 R249, R235, R66, R249 ;  /* 0x00000042ebf97226 */ /* 0x000fc800000006f9 */
[----:B------:R-:W-:-:S04]  /*3cc0*/  IDP.4A.S8.S8 R249, R232, R63, R249 ;  /* 0x0000003fe8f97226 */ /* 0x000fc800000006f9 */
[----:B------:R-:W-:-:S05]  /*3cd0*/  IDP.4A.S8.S8 R249, R240, R67, R249 ;  /* 0x00000043f0f97226 */ /* 0x000fca00000006f9 */
[----:B------:R-:W-:-:S05]  /*3ce0*/  I2FP.F32.S32 R249, R249 ;  /* 0x000000f900f97245 */ /* 0x000fca0000201400 */
[----:B------:R-:W-:-:S04]  /*3cf0*/  FFMA R249, R243, R249, -R248 ;  /* 0x000000f9f3f97223 */ /* 0x000fc800000008f8 */
[----:B------:R-:W-:Y:S01]  /*3d00*/  FFMA R142, R242, R249, R142 ;  /* 0x000000f9f28e7223 */ /* 0x000fe2000000008e */
        /* <DEDUP_REMOVED lines=11> */
[-C--:B------:R-:W-:Y:S02]  /*3dc0*/  IDP.4A.S8.S8 R249, R207, R60.reuse, RZ ;  /* 0x0000003ccff97226 */ /* 0x080fe400000006ff */
[----:B------:R-:W-:Y:S02]  /*3dd0*/  IDP.4A.S8.S8 R60, R71, R60, RZ ;  /* 0x0000003c473c7226 */ /* 0x000fe400000006ff */
[-C--:B------:R-:W-:Y:S02]  /*3de0*/  IDP.4A.S8.S8 R249, R205, R64.reuse, R249 ;  /* 0x00000040cdf97226 */ /* 0x080fe400000006f9 */
[----:B------:R-:W-:Y:S02]  /*3df0*/  IDP.4A.S8.S8 R60, R69, R64, R60 ;  /* 0x00000040453c7226 */ /* 0x000fe4000000063c */
[-C--:B------:R-:W-:Y:S02]  /*3e00*/  IDP.4A.S8.S8 R249, R70, R61.reuse, R249 ;  /* 0x0000003d46f97226 */ /* 0x080fe400000006f9 */
[----:B------:R-:W-:-:S02]  /*3e10*/  IDP.4A.S8.S8 R60, R68, R61, R60 ;  /* 0x0000003d443c7226 */ /* 0x000fc4000000063c */
[-C--:B------:R-:W-:Y:S02]  /*3e20*/  IDP.4A.S8.S8 R249, R214, R65.reuse, R249 ;  /* 0x00000041d6f97226 */ /* 0x080fe400000006f9 */
[----:B------:R-:W-:Y:S02]  /*3e30*/  IDP.4A.S8.S8 R60, R212, R65, R60 ;  /* 0x00000041d43c7226 */ /* 0x000fe4000000063c */
        /* <DEDUP_REMOVED lines=8> */
[----:B------:R-:W-:Y:S01]  /*3ec0*/  LDS.128 R64, [R222+0x610] ;  /* 0x00061000de407984 */ /* 0x000fe20000000c00 */
[----:B------:R-:W-:Y:S02]  /*3ed0*/  I2FP.F32.S32 R249, R249 ;  /* 0x000000f900f97245 */ /* 0x000fe40000201400 */
[----:B------:R-:W-:-:S03]  /*3ee0*/  I2FP.F32.S32 R61, R60 ;  /* 0x0000003c003d7245 */ /* 0x000fc60000201400 */
[C-C-:B------:R-:W-:Y:S02]  /*3ef0*/  FFMA R249, R243.reuse, R249, -R248.reuse ;  /* 0x000000f9f3f97223 */ /* 0x140fe400000008f8 */
[----:B------:R-:W-:Y:S02]  /*3f00*/  FFMA R248, R243, R61, -R248 ;  /* 0x0000003df3f87223 */ /* 0x000fe400000008f8 */
[----:B------:R-:W0:Y:S01]  /*3f10*/  LDS.128 R60, [R222+0x600] ;  /* 0x00060000de3c7984 */ /* 0x000e220000000c00 */
[----:B------:R-:W-:Y:S01]  /*3f20*/  FFMA R174, R239, R249, R174 ;  /* 0x000000f9efae7223 */ /* 0x000fe200000000ae */
[----:B------:R-:W-:Y:S02]  /*3f30*/  FFMA R190, R237, R248, R190 ;  /* 0x000000f8edbe7223 */ /* 0x000fe400000000be */
[----:B------:R-:W1:Y:S01]  /*3f40*/  LDS R243, [R224+0xc0] ;  /* 0x0000c000e0f37984 */ /* 0x000e620000000800 */
[----:B0-----:R-:W-:-:S04]  /*3f50*/  IDP.4A.S8.S8 R249, R215, R60, RZ ;  /* 0x0000003cd7f97226 */ /* 0x001fc800000006ff */
[----:B------:R-:W-:Y:S02]  /*3f60*/  IDP.4A.S8.S8 R249, R213, R64, R249 ;  /* 0x00000040d5f97226 */ /* 0x000fe400000006f9 */
[--C-:B-1----:R-:W-:Y:S02]  /*3f70*/  HADD2.F32 R248, -RZ, R243.reuse.H1_H1 ;  /* 0x300000f3fff87230 */ /* 0x102fe40000004100 */
[----:B------:R-:W-:Y:S02]  /*3f80*/  IDP.4A.S8.S8 R249, R208, R61, R249 ;  /* 0x0000003dd0f97226 */ /* 0x000fe400000006f9 */
[----:B------:R-:W-:Y:S02]  /*3f90*/  HADD2.F32 R243, -RZ, R243.H0_H0 ;  /* 0x200000f3fff37230 */ /* 0x000fe40000004100 */
[----:B------:R-:W-:Y:S01]  /*3fa0*/  FMUL R248, R248, 8 ;  /* 0x41000000f8f87820 */ /* 0x000fe20000400000 */
        /* <DEDUP_REMOVED lines=543> */
[----:B------:R-:W1:Y:S04]  /*61a0*/  LDS R248, [R224+0x380] ;  /* 0x00038000e0f87984 */ /* 0x000e680000000800 */
[----:B------:R-:W-:Y:S01]  /*61b0*/  LDS R224, [R224+0x3c0] ;  /* 0x0003c000e0e07984 */ /* 0x000fe20000000800 */
[----:B0-----:R-:W-:-:S04]  /*61c0*/  IDP.4A.S8.S8 R243, R215, R60, RZ ;  /* 0x0000003cd7f37226 */ /* 0x001fc800000006ff */
[----:B------:R-:W-:Y:S02]  /*61d0*/  IDP.4A.S8.S8 R243, R213, R64, R243 ;  /* 0x00000040d5f37226 */ /* 0x000fe400000006f3 */
[--C-:B-1----:R-:W-:Y:S02]  /*61e0*/  HADD2.F32 R249, -RZ, R248.reuse.H1_H1 ;  /* 0x300000f8fff97230 */ /* 0x102fe40000004100 */
[----:B------:R-:W-:Y:S02]  /*61f0*/  IDP.4A.S8.S8 R243, R208, R61, R243 ;  /* 0x0000003dd0f37226 */ /* 0x000fe400000006f3 */
[----:B------:R-:W-:Y:S02]  /*6200*/  HADD2.F32 R248, -RZ, R248.H0_H0 ;  /* 0x200000f8fff87230 */ /* 0x000fe40000004100 */
[----:B------:R-:W-:-:S04]  /*6210*/  IDP.4A.S8.S8 R243, R220, R65, R243 ;  /* 0x00000041dcf37226 */ /* 0x000fc800000006f3 */
[----:B------:R-:W-:-:S04]  /*6220*/  IDP.4A.S8.S8 R243, R227, R62, R243 ;  /* 0x0000003ee3f37226 */ /* 0x000fc800000006f3 */
[----:B------:R-:W-:-:S04]  /*6230*/  IDP.4A.S8.S8 R243, R235, R66, R243 ;  /* 0x00000042ebf37226 */ /* 0x000fc800000006f3 */
[----:B------:R-:W-:-:S04]  /*6240*/  IDP.4A.S8.S8 R243, R232, R63, R243 ;  /* 0x0000003fe8f37226 */ /* 0x000fc800000006f3 */
[----:B------:R-:W-:-:S05]  /*6250*/  IDP.4A.S8.S8 R243, R240, R67, R243 ;  /* 0x00000043f0f37226 */ /* 0x000fca00000006f3 */
[----:B------:R-:W-:Y:S01]  /*6260*/  I2FP.F32.S32 R250, R243 ;  /* 0x000000f300fa7245 */ /* 0x000fe20000201400 */
[----:B------:R-:W-:-:S04]  /*6270*/  FMUL R243, R249, 8 ;  /* 0x41000000f9f37820 */ /* 0x000fc80000400000 */
        /* <DEDUP_REMOVED lines=29> */
[----:B------:R-:W0:Y:S01]  /*6450*/  LDS.128 R60, [R222+0x1e00] ;  /* 0x001e0000de3c7984 */ /* 0x000e220000000c00 */
[----:B------:R-:W-:Y:S02]  /*6460*/  I2FP.F32.S32 R249, R249 ;  /* 0x000000f900f97245 */ /* 0x000fe40000201400 */
[----:B------:R-:W-:Y:S01]  /*6470*/  I2FP.F32.S32 R250, R250 ;  /* 0x000000fa00fa7245 */ /* 0x000fe20000201400 */
[----:B------:R-:W1:Y:S02]  /*6480*/  LDS.128 R64, [R222+0x1e10] ;  /* 0x001e1000de407984 */ /* 0x000e640000000c00 */
[----:B------:R-:W-:-:S02]  /*6490*/  FFMA R249, R248, R249, -R243 ;  /* 0x000000f9f8f97223 */ /* 0x000fc400000008f3 */
[----:B------:R-:W-:Y:S02]  /*64a0*/  FFMA R243, R248, R250, -R243 ;  /* 0x000000faf8f37223 */ /* 0x000fe400000008f3 */
[----:B------:R-:W-:Y:S02]  /*64b0*/  FFMA R186, R239, R249, R186 ;  /* 0x000000f9efba7223 */ /* 0x000fe400000000ba */
[----:B------:R-:W-:Y:S01]  /*64c0*/  FFMA R202, R237, R243, R202 ;  /* 0x000000f3edca7223 */ /* 0x000fe200000000ca */
[-C--:B0-----:R-:W-:Y:S02]  /*64d0*/  IDP.4A.S8.S8 R215, R215, R60.reuse, RZ ;  /* 0x0000003cd7d77226 */ /* 0x081fe400000006ff */
[-C--:B------:R-:W-:Y:S02]  /*64e0*/  IDP.4A.S8.S8 R211, R211, R60.reuse, RZ ;  /* 0x0000003cd3d37226 */ /* 0x080fe400000006ff */
[-C--:B------:R-:W-:Y:S02]  /*64f0*/  IDP.4A.S8.S8 R207, R207, R60.reuse, RZ ;  /* 0x0000003ccfcf7226 */ /* 0x080fe400000006ff */
[----:B------:R-:W-:-:S02]  /*6500*/  IDP.4A.S8.S8 R60, R71, R60, RZ ;  /* 0x0000003c473c7226 */ /* 0x000fc400000006ff */
[-C--:B-1----:R-:W-:Y:S02]  /*6510*/  IDP.4A.S8.S8 R215, R213, R64.reuse, R215 ;  /* 0x00000040d5d77226 */ /* 0x082fe400000006d7 */
[-C--:B------:R-:W-:Y:S02]  /*6520*/  IDP.4A.S8.S8 R211, R209, R64.reuse, R211 ;  /* 0x00000040d1d37226 */ /* 0x080fe400000006d3 */
[-C--:B------:R-:W-:Y:S02]  /*6530*/  IDP.4A.S8.S8 R207, R205, R64.reuse, R207 ;  /* 0x00000040cdcf7226 */ /* 0x080fe400000006cf */
[----:B------:R-:W-:Y:S02]  /*6540*/  IDP.4A.S8.S8 R60, R69, R64, R60 ;  /* 0x00000040453c7226 */ /* 0x000fe4000000063c */
[-C--:B------:R-:W-:Y:S02]  /*6550*/  IDP.4A.S8.S8 R215, R208, R61.reuse, R215 ;  /* 0x0000003dd0d77226 */ /* 0x080fe400000006d7 */
[----:B------:R-:W-:-:S02]  /*6560*/  IDP.4A.S8.S8 R211, R206, R61, R211 ;  /* 0x0000003dced37226 */ /* 0x000fc400000006d3 */
[-C--:B------:R-:W-:Y:S02]  /*6570*/  IDP.4A.S8.S8 R207, R70, R61.reuse, R207 ;  /* 0x0000003d46cf7226 */ /* 0x080fe400000006cf */
[----:B------:R-:W-:Y:S02]  /*6580*/  IDP.4A.S8.S8 R60, R68, R61, R60 ;  /* 0x0000003d443c7226 */ /* 0x000fe4000000063c */
[-C--:B------:R-:W-:Y:S02]  /*6590*/  IDP.4A.S8.S8 R215, R220, R65.reuse, R215 ;  /* 0x00000041dcd77226 */ /* 0x080fe400000006d7 */
[-C--:B------:R-:W-:Y:S02]  /*65a0*/  IDP.4A.S8.S8 R211, R216, R65.reuse, R211 ;  /* 0x00000041d8d37226 */ /* 0x080fe400000006d3 */
[-C--:B------:R-:W-:Y:S02]  /*65b0*/  IDP.4A.S8.S8 R207, R214, R65.reuse, R207 ;  /* 0x00000041d6cf7226 */ /* 0x080fe400000006cf */
[----:B------:R-:W-:-:S02]  /*65c0*/  IDP.4A.S8.S8 R60, R212, R65, R60 ;  /* 0x00000041d43c7226 */ /* 0x000fc4000000063c */
[-C--:B------:R-:W-:Y:S02]  /*65d0*/  IDP.4A.S8.S8 R215, R227, R62.reuse, R215 ;  /* 0x0000003ee3d77226 */ /* 0x080fe400000006d7 */
        /* <DEDUP_REMOVED lines=11> */
[--C-:B------:R-:W-:Y:S02]  /*6690*/  HADD2.F32 R60, -RZ, R224.reuse.H1_H1 ;  /* 0x300000e0ff3c7230 */ /* 0x100fe40000004100 */
[-C--:B------:R-:W-:Y:S02]  /*66a0*/  IDP.4A.S8.S8 R215, R240, R67.reuse, R215 ;  /* 0x00000043f0d77226 */ /* 0x080fe400000006d7 */
[-C--:B------:R-:W-:Y:S02]  /*66b0*/  IDP.4A.S8.S8 R211, R238, R67.reuse, R211 ;  /* 0x00000043eed37226 */ /* 0x080fe400000006d3 */
[----:B------:R-:W-:Y:S01]  /*66c0*/  FMUL R61, R60, 8 ;  /* 0x410000003c3d7820 */ /* 0x000fe20000400000 */
[----:B------:R-:W-:Y:S01]  /*66d0*/  IDP.4A.S8.S8 R207, R236, R67, R207 ;  /* 0x00000043eccf7226 */ /* 0x000fe200000006cf */
[----:B------:R-:W-:Y:S01]  /*66e0*/  I2FP.F32.S32 R215, R215 ;  /* 0x000000d700d77245 */ /* 0x000fe20000201400 */
[----:B------:R-:W-:Y:S01]  /*66f0*/  IDP.4A.S8.S8 R63, R234, R67, R63 ;  /* 0x00000043ea3f7226 */ /* 0x000fe2000000063f */
[----:B------:R-:W-:Y:S01]  /*6700*/  I2FP.F32.S32 R60, R211 ;  /* 0x000000d3003c7245 */ /* 0x000fe20000201400 */
[----:B------:R-:W-:Y:S01]  /*6710*/  HADD2.F32 R224, -RZ, R224.H0_H0 ;  /* 0x200000e0ffe07230 */ /* 0x000fe20000004100 */
[----:B------:R-:W-:-:S02]  /*6720*/  I2FP.F32.S32 R62, R207 ;  /* 0x000000cf003e7245 */ /* 0x000fc40000201400 */
[----:B------:R-:W-:Y:S02]  /*6730*/  I2FP.F32.S32 R64, R63 ;  /* 0x0000003f00407245 */ /* 0x000fe40000201400 */
[C-C-:B------:R-:W-:Y:S01]  /*6740*/  FFMA R215, R224.reuse, R215, -R61.reuse ;  /* 0x000000d7e0d77223 */ /* 0x140fe2000000083d */
[C-C-:B------:R-:W-:Y:S01]  /*6750*/  FFMA R60, R224.reuse, R60, -R61.reuse ;  /* 0x0000003ce03c7223 */ /* 0x140fe2000000083d */
[C-C-:B------:R-:W-:Y:S01]  /*6760*/  FFMA R62, R224.reuse, R62, -R61.reuse ;  /* 0x0000003ee03e7223 */ /* 0x140fe2000000083d */
[----:B------:R-:W-:Y:S01]  /*6770*/  FFMA R64, R224, R64, -R61 ;  /* 0x00000040e0407223 */ /* 0x000fe2000000083d */
[----:B------:R-:W-:Y:S01]  /*6780*/  FFMA R155, R242, R215, R155 ;  /* 0x000000d7f29b7223 */ /* 0x000fe2000000009b */
[----:B------:R-:W-:Y:S01]  /*6790*/  FFMA R171, R241, R60, R171 ;  /* 0x0000003cf1ab7223 */ /* 0x000fe200000000ab */
[----:B------:R-:W-:Y:S01]  /*67a0*/  FFMA R187, R239, R62, R187 ;  /* 0x0000003eefbb7223 */ /* 0x000fe200000000bb */
[----:B------:R-:W-:Y:S01]  /*67b0*/  FFMA R203, R237, R64, R203 ;  /* 0x00000040edcb7223 */ /* 0x000fe200000000cb */
[----:B------:R-:W-:Y:S06]  /*67c0*/  @!P0 BRA `(.L_x_8) ;  /* 0xffffffc800008947 */ /* 0x000fec000383ffff */
[----:B------:R-:W0:Y:S01]  /*67d0*/  S2R R60, SR_TID.X ;  /* 0x00000000003c7919 */ /* 0x000e220000002100 */
[----:B------:R-:W2:Y:S04]  /*67e0*/  LDG.E.CONSTANT R247, desc[UR12][R246.64+0x90] ;  /* 0x0000900cf6f77981 */ /* 0x000ea8000c1e9900 */
[----:B------:R-:W3:Y:S01]  /*67f0*/  LDG.E.CONSTANT R245, desc[UR12][R244.64+0x90] ;  /* 0x0000900cf4f57981 */ /* 0x000ee2000c1e9900 */
[----:B0-----:R-:W-:-:S04]  /*6800*/  IADD3 R205, PT, PT, R60, 0x20, RZ ;  /* 0x000000203ccd7810 */ /* 0x001fc80007ffe0ff */
[----:B------:R-:W-:-:S04]  /*6810*/  LEA.HI R205, R205, R22, RZ, 0x1d ;  /* 0x00000016cdcd7211 */ /* 0x000fc800078fe8ff */
[-C--:B------:R-:W-:Y:S02]  /*6820*/  IADD3 R67, PT, PT, R76, R205.reuse, RZ ;  /* 0x000000cd4c437210 */ /* 0x080fe40007ffe0ff */
[-C--:B------:R-:W-:Y:S02]  /*6830*/  IADD3 R65, PT, PT, R74, R205.reuse, RZ ;  /* 0x000000cd4a417210 */ /* 0x080fe40007ffe0ff */
[-C--:B------:R-:W-:Y:S01]  /*6840*/  IADD3 R63, PT, PT, R73, R205.reuse, RZ ;  /* 0x000000cd493f7210 */ /* 0x080fe20007ffe0ff */
[--C-:B------:R-:W-:Y:S01]  /*6850*/  IMAD.WIDE R66, R67, 0x24, R218.reuse ;  /* 0x0000002443427825 */ /* 0x100fe200078e02da */
[-C--:B------:R-:W-:Y:S02]  /*6860*/  IADD3 R61, PT, PT, R7, R205.reuse, RZ ;  /* 0x000000cd073d7210 */ /* 0x080fe40007ffe0ff */
[-C--:B------:R-:W-:Y:S01]  /*6870*/  IADD3 R69, PT, PT, R9, R205.reuse, RZ ;  /* 0x000000cd09457210 */ /* 0x080fe20007ffe0ff */
[----:B------:R-:W-:Y:S01]  /*6880*/  IMAD.WIDE R64, R65, 0x24, R218 ;  /* 0x0000002441407825 */ /* 0x000fe200078e02da */
[----:B------:R0:W4:Y:S01]  /*6890*/  LDG.E.CONSTANT R206, desc[UR12][R66.64+0x4] ;  /* 0x0000040c42ce7981 */ /* 0x000122000c1e9900 */
[----:B------:R-:W-:-:S02]  /*68a0*/  IADD3 R207, PT, PT, R11, R205, RZ ;  /* 0x000000cd0bcf7210 */ /* 0x000fc40007ffe0ff */
[--C-:B------:R-:W-:Y:S01]  /*68b0*/  IMAD.WIDE R62, R63, 0x24, R218.reuse ;  /* 0x000000243f3e7825 */ /* 0x100fe200078e02da */
[-C--:B------:R-:W-:Y:S01]  /*68c0*/  IADD3 R209, PT, PT, R12, R205.reuse, RZ ;  /* 0x000000cd0cd17210 */ /* 0x080fe20007ffe0ff */
[----:B------:R1:W5:Y:S01]  /*68d0*/  LDG.E.CONSTANT R208, desc[UR12][R64.64+0x4] ;  /* 0x0000040c40d07981 */ /* 0x000362000c1e9900 */
[-C--:B------:R-:W-:Y:S01]  /*68e0*/  IADD3 R211, PT, PT, R13, R205.reuse, RZ ;  /* 0x000000cd0dd37210 */ /* 0x080fe20007ffe0ff */
[--C-:B------:R-:W-:Y:S01]  /*68f0*/  IMAD.WIDE R60, R61, 0x24, R218.reuse ;  /* 0x000000243d3c7825 */ /* 0x100fe200078e02da */
[-C--:B------:R-:W-:Y:S01]  /*6900*/  IADD3 R71, PT, PT, R8, R205.reuse, RZ ;  /* 0x000000cd08477210 */ /* 0x080fe20007ffe0ff */
[----:B------:R1:W2:Y:S01]  /*6910*/  LDG.E.CONSTANT R210, desc[UR12][R62.64+0x4] ;  /* 0x0000040c3ed27981 */ /* 0x0002a2000c1e9900 */
[-C--:B0-----:R-:W-:Y:S01]  /*6920*/  IADD3 R67, PT, PT, R10, R205.reuse, RZ ;  /* 0x000000cd0a437210 */ /* 0x081fe20007ffe0ff */
[--C-:B------:R-:W-:Y:S02]  /*6930*/  IMAD.WIDE R68, R69, 0x24, R218.reuse ;  /* 0x0000002445447825 */ /* 0x100fe400078e02da */
[----:B------:R0:W3:Y:S01]  /*6940*/  LDG.E.CONSTANT R212, desc[UR12][R60.64+0x4] ;  /* 0x0000040c3cd47981 */ /* 0x0000e2000c1e9900 */
[-C--:B------:R-:W-:Y:S01]  /*6950*/  IADD3 R213, PT, PT, R14, R205.reuse, RZ ;  /* 0x000000cd0ed57210 */ /* 0x080fe20007ffe0ff */
[--C-:B-1----:R-:W-:Y:S01]  /*6960*/  IMAD.WIDE R64, R207, 0x24, R218.reuse ;  /* 0x00000024cf407825 */ /* 0x102fe200078e02da */
[-C--:B------:R-:W-:Y:S01]  /*6970*/  IADD3 R207, PT, PT, R16, R205.reuse, RZ ;  /* 0x000000cd10cf7210 */ /* 0x080fe20007ffe0ff */
[----:B------:R1:W3:Y:S02]  /*6980*/  LDG.E.CONSTANT R216, desc[UR12][R68.64+0x4] ;  /* 0x0000040c44d87981 */ /* 0x0002e4000c1e9900 */
[--C-:B------:R-:W-:Y:S01]  /*6990*/  IMAD.WIDE R62, R209, 0x24, R218.reuse ;  /* 0x00000024d13e7825 */ /* 0x100fe200078e02da */
[-C--:B------:R-:W-:Y:S01]  /*69a0*/  IADD3 R209, PT, PT, R17, R205.reuse, RZ ;  /* 0x000000cd11d17210 */ /* 0x080fe20007ffe0ff */
[----:B------:R1:W3:Y:S02]  /*69b0*/  LDG.E.CONSTANT R222, desc[UR12][R64.64+0x4] ;  /* 0x0000040c40de7981 */ /* 0x0002e4000c1e9900 */
[--C-:B0-----:R-:W-:Y:S01]  /*69c0*/  IMAD.WIDE R60, R211, 0x24, R218.reuse ;  /* 0x00000024d33c7825 */ /* 0x101fe200078e02da */
[-C--:B------:R-:W-:Y:S01]  /*69d0*/  IADD3 R211, PT, PT, R18, R205.reuse, RZ ;  /* 0x000000cd12d37210 */ /* 0x080fe20007ffe0ff */
[----:B------:R-:W3:Y:S02]  /*69e0*/  LDG.E.CONSTANT R224, desc[UR12][R62.64+0x4] ;  /* 0x0000040c3ee07981 */ /* 0x000ee4000c1e9900 */
[--C-:B------:R-:W-:Y:S01]  /*69f0*/  IMAD.WIDE R70, R71, 0x24, R218.reuse ;  /* 0x0000002447467825 */ /* 0x100fe200078e02da */
[-C--:B-1----:R-:W-:Y:S01]  /*6a00*/  IADD3 R69, PT, PT, R15, R205.reuse, RZ ;  /* 0x000000cd0f457210 */ /* 0x082fe20007ffe0ff */
[----:B------:R-:W3:Y:S01]  /*6a10*/  LDG.E.CONSTANT R226, desc[UR12][R60.64+0x4] ;  /* 0x0000040c3ce27981 */ /* 0x000ee2000c1e9900 */
[----:B------:R-:W-:Y:S01]  /*6a20*/  IADD3 R205, PT, PT, R19, R205, RZ ;  /* 0x000000cd13cd7210 */ /* 0x000fe20007ffe0ff */
[----:B------:R-:W-:-:S02]  /*6a30*/  IMAD.WIDE R66, R67, 0x24, R218 ;  /* 0x0000002443427825 */ /* 0x000fc400078e02da */
[----:B------:R0:W3:Y:S02]  /*6a40*/  LDG.E.CONSTANT R214, desc[UR12][R70.64+0x4] ;  /* 0x0000040c46d67981 */ /* 0x0000e4000c1e9900 */
[--C-:B------:R-:W-:Y:S02]  /*6a50*/  IMAD.WIDE R68, R69, 0x24, R218.reuse ;  /* 0x0000002445447825 */ /* 0x100fe400078e02da */
[----:B------:R1:W3:Y:S02]  /*6a60*/  LDG.E.CONSTANT R220, desc[UR12][R66.64+0x4] ;  /* 0x0000040c42dc7981 */ /* 0x0002e4000c1e9900 */
[--C-:B------:R-:W-:Y:S02]  /*6a70*/  IMAD.WIDE R64, R209, 0x24, R218.reuse ;  /* 0x00000024d1407825 */ /* 0x100fe400078e02da */
[----:B------:R-:W3:Y:S02]  /*6a80*/  LDG.E.CONSTANT R68, desc[UR12][R68.64+0x4] ;  /* 0x0000040c44447981 */ /* 0x000ee4000c1e9900 */
[----:B0-----:R-:W-:-:S02]  /*6a90*/  IMAD.WIDE R70, R213, 0x24, R218 ;  /* 0x00000024d5467825 */ /* 0x001fc400078e02da */
[----:B------:R-:W3:Y:S02]  /*6aa0*/  LDG.E.CONSTANT R64, desc[UR12][R64.64+0x4] ;  /* 0x0000040c40407981 */ /* 0x000ee4000c1e9900 */
[--C-:B-1----:R-:W-:Y:S02]  /*6ab0*/  IMAD.WIDE R66, R207, 0x24, R218.reuse ;  /* 0x00000024cf427825 */ /* 0x102fe400078e02da */
[----:B------:R-:W3:Y:S02]  /*6ac0*/  LDG.E.CONSTANT R70, desc[UR12][R70.64+0x4] ;  /* 0x0000040c46467981 */ /* 0x000ee4000c1e9900 */
[--C-:B------:R-:W-:Y:S02]  /*6ad0*/  IMAD.WIDE R62, R211, 0x24, R218.reuse ;  /* 0x00000024d33e7825 */ /* 0x100fe400078e02da */
[----:B------:R-:W3:Y:S02]  /*6ae0*/  LDG.E.CONSTANT R66, desc[UR12][R66.64+0x4] ;  /* 0x0000040c42427981 */ /* 0x000ee4000c1e9900 */
[----:B------:R-:W-:-:S02]  /*6af0*/  IMAD.WIDE R60, R205, 0x24, R218 ;  /* 0x00000024cd3c7825 */ /* 0x000fc400078e02da */
[----:B------:R-:W3:Y:S04]  /*6b00*/  LDG.E.CONSTANT R62, desc[UR12][R62.64+0x4] ;  /* 0x0000040c3e3e7981 */ /* 0x000ee8000c1e9900 */
[----:B------:R-:W3:Y:S01]  /*6b10*/  LDG.E.CONSTANT R60, desc[UR12][R60.64+0x4] ;  /* 0x0000040c3c3c7981 */ /* 0x000ee2000c1e9900 */
[----:B------:R-:W-:Y:S06]  /*6b20*/  BAR.SYNC.DEFER_BLOCKING 0x0 ;  /* 0x0000000000007b1d */ /* 0x000fec0000010000 */
[----:B------:R-:W-:Y:S01]  /*6b30*/  UMOV UR6, 0x10 ;  /* 0x0000001000067882 */ /* 0x000fe20000000000 */
[----:B----4-:R0:W-:Y:S04]  /*6b40*/  STS [R75], R206 ;  /* 0x000000ce4b007388 */ /* 0x0101e80000000800 */
[----:B-----5:R0:W-:Y:S04]  /*6b50*/  STS [R75+0x200], R208 ;  /* 0x000200d04b007388 */ /* 0x0201e80000000800 */
[----:B--2---:R0:W-:Y:S04]  /*6b60*/  STS [R75+0x400], R210 ;  /* 0x000400d24b007388 */ /* 0x0041e80000000800 */
[----:B---3--:R0:W-:Y:S04]  /*6b70*/  STS [R75+0x600], R212 ;  /* 0x000600d44b007388 */ /* 0x0081e80000000800 */
        /* <DEDUP_REMOVED lines=15> */
.L_x_9:
[----:B------:R-:W-:Y:S02]  /*6c70*/  USHF.L.U32 UR7, UR6, 0x1, URZ ;  /* 0x0000000106077899 */ /* 0x000fe400080006ff */
[----:B0-----:R-:W-:Y:S01]  /*6c80*/  IADD3 R60, PT, PT, R23, UR6, RZ ;  /* 0x00000006173c7c10 */ /* 0x001fe2000fffe0ff */
[----:B------:R-:W-:Y:S02]  /*6c90*/  UISETP.GE.U32.AND UP0, UPT, UR6, 0x1c, UPT ;  /* 0x0000001c0600788c */ /* 0x000fe4000bf06070 */
[----:B------:R-:W-:Y:S01]  /*6ca0*/  ULOP3.LUT UR11, UR7, 0x18, URZ, 0xc0, !UPT ;  /* 0x00000018070b7892 */ /* 0x000fe2000f8ec0ff */
[----:B------:R-:W-:Y:S01]  /*6cb0*/  LEA R223, R60, UR15, 0x2 ;  /* 0x0000000f3cdf7c11 */ /* 0x000fe2000f8e10ff */
[----:B------:R-:W-:-:S04]  /*6cc0*/  UIADD3 UR7, UPT, UPT, UR7, 0x4, -UR6 ;  /* 0x0000000407077890 */ /* 0x000fc8000fffe806 */
[----:B------:R-:W-:Y:S01]  /*6cd0*/  LEA R224, R3, UR11, 0x5 ;  /* 0x0000000b03e07c11 */ /* 0x000fe2000f8e28ff */
[----:B------:R-:W0:Y:S01]  /*6ce0*/  LDS R205, [R223+-0x3180] ;  /* 0xffce8000dfcd7984 */ /* 0x000e220000000800 */
[----:B------:R-:W-:Y:S02]  /*6cf0*/  USHF.R.U32.HI UR11, URZ, 0x2, UR6 ;  /* 0x00000002ff0b7899 */ /* 0x000fe40008011606 */
[----:B------:R-:W-:Y:S01]  /*6d00*/  LEA R224, R224, UR9, 0x2 ;  /* 0x00000009e0e07c11 */ /* 0x000fe2000f8e10ff */
[----:B------:R-:W1:Y:S01]  /*6d10*/  LDS R206, [R223+-0x2100] ;  /* 0xffdf0000dfce7984 */ /* 0x000e620000000800 */
[----:B------:R-:W-:Y:S01]  /*6d20*/  ULOP3.LUT UR14, UR11, 0x3, URZ, 0xc0, !UPT ;  /* 0x000000030b0e7892 */ /* 0x000fe2000f8ec0ff */
[----:B------:R-:W-:Y:S02]  /*6d30*/  UMOV UR6, UR7 ;  /* 0x0000000700067c82 */ /* 0x000fe40008000000 */
[----:B------:R-:W2:Y:S04]  /*6d40*/  LDS R207, [R223+-0x1080] ;  /* 0xffef8000dfcf7984 */ /* 0x000ea80000000800 */
[----:B------:R-:W3:Y:S04]  /*6d50*/  LDS R208, [R223] ;  /* 0x00000000dfd07984 */ /* 0x000ee80000000800 */
[----:B------:R-:W4:Y:S04]  /*6d60*/  LDS.128 R64, [R224] ;  /* 0x00000000e0407984 */ /* 0x000f280000000c00 */
[----:B------:R-:W5:Y:S04]  /*6d70*/  LDS R216, [R223+-0x317c] ;  /* 0xffce8400dfd87984 */ /* 0x000f680000000800 */
[----:B------:R-:W5:Y:S04]  /*6d80*/  LDS R226, [R223+-0x20fc] ;  /* 0xffdf0400dfe27984 */ /* 0x000f680000000800 */
[----:B------:R-:W5:Y:S04]  /*6d90*/  LDS R228, [R223+-0x107c] ;  /* 0xffef8400dfe47984 */ /* 0x000f680000000800 */
[----:B------:R-:W5:Y:S04]  /*6da0*/  LDS R230, [R223+0x4] ;  /* 0x00000400dfe67984 */ /* 0x000f680000000800 */
[----:B------:R-:W5:Y:S01]  /*6db0*/  LDS.128 R60, [R224+0x10] ;  /* 0x00001000e03c7984 */ /* 0x000f620000000c00 */
[----:B0-----:R-:W-:-:S03]  /*6dc0*/  LOP3.LUT R221, R205, 0xf0f0f0f, RZ, 0xc0, !PT ;  /* 0x0f0f0f0fcddd7812 */ /* 0x001fc600078ec0ff */
[----:B------:R-:W0:Y:S01]  /*6dd0*/  LDS R71, [R223+-0x3178] ;  /* 0xffce8800df477984 */ /* 0x000e220000000800 */
[----:B------:R-:W-:Y:S02]  /*6de0*/  SHF.R.U32.HI R217, RZ, 0x4, R205 ;  /* 0x00000004ffd97819 */ /* 0x000fe400000116cd */
[----:B-1----:R-:W-:Y:S01]  /*6df0*/  LOP3.LUT R215, R206, 0xf0f0f0f, RZ, 0xc0, !PT ;  /* 0x0f0f0f0fced77812 */ /* 0x002fe200078ec0ff */
[----:B------:R-:W1:Y:S01]  /*6e00*/  LDS R70, [R223+-0x20f8] ;  /* 0xffdf0800df467984 */ /* 0x000e620000000800 */
[----:B------:R-:W-:Y:S02]  /*6e10*/  SHF.R.U32.HI R213, RZ, 0x4, R206 ;  /* 0x00000004ffd57819 */ /* 0x000fe400000116ce */
[----:B--2---:R-:W-:Y:S01]  /*6e20*/  LOP3.LUT R211, R207, 0xf0f0f0f, RZ, 0xc0, !PT ;  /* 0x0f0f0f0fcfd37812 */ /* 0x004fe200078ec0ff */
[----:B------:R-:W2:Y:S01]  /*6e30*/  LDS R69, [R223+-0x1078] ;  /* 0xffef8800df457984 */ /* 0x000ea20000000800 */
[----:B------:R-:W-:Y:S02]  /*6e40*/  SHF.R.U32.HI R209, RZ, 0x4, R207 ;  /* 0x00000004ffd17819 */ /* 0x000fe400000116cf */
[----:B---3--:R-:W-:Y:S01]  /*6e50*/  LOP3.LUT R207, R208, 0xf0f0f0f, RZ, 0xc0, !PT ;  /* 0x0f0f0f0fd0cf7812 */ /* 0x008fe200078ec0ff */
[----:B------:R-:W3:Y:S01]  /*6e60*/  LDS R68, [R223+0x8] ;  /* 0x00000800df447984 */ /* 0x000ee20000000800 */
        /* <DEDUP_REMOVED lines=9> */
[----:B------:R-:W-:Y:S01]  /*6f00*/  LDS R236, [R223+0xc] ;  /* 0x00000c00dfec7984 */ /* 0x000fe20000000800 */
[----:B-----5:R-:W-:-:S02]  /*6f10*/  LOP3.LUT R212, R216, 0xf0f0f0f, RZ, 0xc0, !PT ;  /* 0x0f0f0f0fd8d47812 */ /* 0x020fc400078ec0ff */
[----:B------:R-:W-:Y:S02]  /*6f20*/  LOP3.LUT R210, R226, 0xf0f0f0f, RZ, 0xc0, !PT ;  /* 0x0f0f0f0fe2d27812 */ /* 0x000fe400078ec0ff */
[----:B------:R-:W-:Y:S02]  /*6f30*/  LOP3.LUT R208, R228, 0xf0f0f0f, RZ, 0xc0, !PT ;  /* 0x0f0f0f0fe4d07812 */ /* 0x000fe400078ec0ff */
[----:B------:R-:W-:Y:S01]  /*6f40*/  LOP3.LUT R206, R230, 0xf0f0f0f, RZ, 0xc0, !PT ;  /* 0x0f0f0f0fe6ce7812 */ /* 0x000fe200078ec0ff */
[-C--:B------:R-:W-:Y:S02]  /*6f50*/  IDP.4A.S8.S8 R64, R205, R60.reuse, R64 ;  /* 0x0000003ccd407226 */ /* 0x080fe40000000640 */
[-C--:B------:R-:W-:Y:S02]  /*6f60*/  IDP.4A.S8.S8 R214, R217, R60.reuse, R214 ;  /* 0x0000003cd9d67226 */ /* 0x080fe400000006d6 */
[-C--:B------:R-:W-:Y:S01]  /*6f70*/  IDP.4A.S8.S8 R220, R213, R60.reuse, R220 ;  /* 0x0000003cd5dc7226 */ /* 0x080fe200000006dc */
[----:B0-----:R-:W-:Y:S01]  /*6f80*/  LOP3.LUT R237, R71, 0xf0f0f0f, RZ, 0xc0, !PT ;  /* 0x0f0f0f0f47ed7812 */ /* 0x001fe200078ec0ff */
[----:B------:R-:W-:Y:S01]  /*6f90*/  IDP.4A.S8.S8 R222, R209, R60, R222 ;  /* 0x0000003cd1de7226 */ /* 0x000fe200000006de */
[----:B------:R-:W-:Y:S01]  /*6fa0*/  SHF.R.U32.HI R235, RZ, 0x4, R71 ;  /* 0x00000004ffeb7819 */ /* 0x000fe20000011647 */
[-C--:B------:R-:W-:Y:S01]  /*6fb0*/  IDP.4A.S8.S8 R225, R212, R65.reuse, R214 ;  /* 0x00000041d4e17226 */ /* 0x080fe200000006d6 */
[----:B------:R-:W0:Y:S01]  /*6fc0*/  LDS R60, [R223+-0x1074] ;  /* 0xffef8c00df3c7984 */ /* 0x000e220000000800 */
[-C--:B------:R-:W-:Y:S01]  /*6fd0*/  IDP.4A.S8.S8 R227, R210, R65.reuse, R220 ;  /* 0x00000041d2e37226 */ /* 0x080fe200000006dc */
[----:B------:R-:W-:Y:S01]  /*6fe0*/  SHF.R.U32.HI R220, RZ, 0x4, R226 ;  /* 0x00000004ffdc7819 */ /* 0x000fe200000116e2 */
[-C--:B------:R-:W-:Y:S01]  /*6ff0*/  IDP.4A.S8.S8 R229, R208, R65.reuse, R222 ;  /* 0x00000041d0e57226 */ /* 0x080fe200000006de */
[----:B------:R-:W-:Y:S01]  /*7000*/  SHF.R.U32.HI R222, RZ, 0x4, R216 ;  /* 0x00000004ffde7819 */ /* 0x000fe200000116d8 */
[----:B------:R-:W-:Y:S01]  /*7010*/  IDP.4A.S8.S8 R231, R206, R65, R64 ;  /* 0x00000041cee77226 */ /* 0x000fe20000000640 */
[----:B------:R-:W-:Y:S01]  /*7020*/  SHF.R.U32.HI R216, RZ, 0x4, R228 ;  /* 0x00000004ffd87819 */ /* 0x000fe200000116e4 */
[----:B------:R-:W4:Y:S01]  /*7030*/  LDS R65, [R223+-0x3174] ;  /* 0xffce8c00df417984 */ /* 0x000f220000000800 */
[----:B------:R-:W-:-:S02]  /*7040*/  SHF.R.U32.HI R214, RZ, 0x4, R230 ;  /* 0x00000004ffd67819 */ /* 0x000fc400000116e6 */
[----:B------:R-:W-:Y:S01]  /*7050*/  IADD3 R226, PT, PT, R138, UR14, RZ ;  /* 0x0000000e8ae27c10 */ /* 0x000fe2000fffe0ff */
[----:B------:R5:W4:Y:S01]  /*7060*/  LDS R64, [R223+-0x20f4] ;  /* 0xffdf0c00df407984 */ /* 0x000b220000000800 */
[----:B------:R-:W-:Y:S02]  /*7070*/  LOP3.LUT R222, R222, 0xf0f0f0f, RZ, 0xc0, !PT ;  /* 0x0f0f0f0fdede7812 */ /* 0x000fe400078ec0ff */
[----:B------:R-:W-:Y:S02]  /*7080*/  LOP3.LUT R220, R220, 0xf0f0f0f, RZ, 0xc0, !PT ;  /* 0x0f0f0f0fdcdc7812 */ /* 0x000fe400078ec0ff */
[----:B------:R-:W-:Y:S01]  /*7090*/  LOP3.LUT R216, R216, 0xf0f0f0f, RZ, 0xc0, !PT ;  /* 0x0f0f0f0fd8d87812 */ /* 0x000fe200078ec0ff */
[-C--:B------:R-:W-:Y:S01]  /*70a0*/  IDP.4A.S8.S8 R228, R222, R61.reuse, R225 ;  /* 0x0000003ddee47226 */ /* 0x080fe200000006e1 */
[----:B------:R-:W-:Y:S01]  /*70b0*/  LOP3.LUT R214, R214, 0xf0f0f0f, RZ, 0xc0, !PT ;  /* 0x0f0f0f0fd6d67812 */ /* 0x000fe200078ec0ff */
[-C--:B------:R-:W-:Y:S01]  /*70c0*/  IDP.4A.S8.S8 R230, R220, R61.reuse, R227 ;  /* 0x0000003ddce67226 */ /* 0x080fe200000006e3 */
[----:B------:R-:W-:Y:S01]  /*70d0*/  LEA R226, R226, UR8, 0x2 ;  /* 0x00000008e2e27c11 */ /* 0x000fe2000f8e10ff */
[-C--:B------:R-:W-:Y:S01]  /*70e0*/  IDP.4A.S8.S8 R232, R216, R61.reuse, R229 ;  /* 0x0000003dd8e87226 */ /* 0x080fe200000006e5 */
[----:B-1----:R-:W-:Y:S01]  /*70f0*/  LOP3.LUT R233, R70, 0xf0f0f0f, RZ, 0xc0, !PT ;  /* 0x0f0f0f0f46e97812 */ /* 0x002fe200078ec0ff */
[----:B------:R-:W-:Y:S01]  /*7100*/  IDP.4A.S8.S8 R234, R214, R61, R231 ;  /* 0x0000003dd6ea7226 */ /* 0x000fe200000006e7 */
[----:B------:R-:W-:Y:S01]  /*7110*/  SHF.R.U32.HI R231, RZ, 0x4, R70 ;  /* 0x00000004ffe77819 */ /* 0x000fe20000011646 */
[----:B------:R-:W1:Y:S01]  /*7120*/  LDS R61, [R226] ;  /* 0x00000000e23d7984 */ /* 0x000e620000000800 */
[----:B--2---:R-:W-:Y:S01]  /*7130*/  LOP3.LUT R229, R69, 0xf0f0f0f, RZ, 0xc0, !PT ;  /* 0x0f0f0f0f45e57812 */ /* 0x004fe200078ec0ff */
[-C--:B------:R-:W-:Y:S01]  /*7140*/  IDP.4A.S8.S8 R228, R237, R66.reuse, R228 ;  /* 0x00000042ede47226 */ /* 0x080fe200000006e4 */
[----:B------:R-:W-:Y:S01]  /*7150*/  SHF.R.U32.HI R227, RZ, 0x4, R69 ;  /* 0x00000004ffe37819 */ /* 0x000fe20000011645 */
[-C--:B------:R-:W-:Y:S01]  /*7160*/  IDP.4A.S8.S8 R230, R233, R66.reuse, R230 ;  /* 0x00000042e9e67226 */ /* 0x080fe200000006e6 */
[----:B---3--:R-:W-:Y:S01]  /*7170*/  LOP3.LUT R225, R68, 0xf0f0f0f, RZ, 0xc0, !PT ;  /* 0x0f0f0f0f44e17812 */ /* 0x008fe200078ec0ff */
[----:B------:R-:W-:Y:S01]  /*7180*/  IDP.4A.S8.S8 R232, R229, R66, R232 ;  /* 0x00000042e5e87226 */ /* 0x000fe200000006e8 */
[----:B-----5:R-:W-:-:S02]  /*7190*/  SHF.R.U32.HI R223, RZ, 0x4, R68 ;  /* 0x00000004ffdf7819 */ /* 0x020fc40000011644 */
[----:B------:R-:W-:Y:S01]  /*71a0*/  LOP3.LUT R235, R235, 0xf0f0f0f, RZ, 0xc0, !PT ;  /* 0x0f0f0f0febeb7812 */ /* 0x000fe200078ec0ff */
[----:B------:R-:W-:Y:S01]  /*71b0*/  IDP.4A.S8.S8 R234, R225, R66, R234 ;  /* 0x00000042e1ea7226 */ /* 0x000fe200000006ea */
[----:B------:R-:W-:Y:S01]  /*71c0*/  LOP3.LUT R231, R231, 0xf0f0f0f, RZ, 0xc0, !PT ;  /* 0x0f0f0f0fe7e77812 */ /* 0x000fe200078ec0ff */
[----:B------:R-:W-:Y:S01]  /*71d0*/  LDS.128 R68, [R224+0x210] ;  /* 0x00021000e0447984 */ /* 0x000fe20000000c00 */
[----:B------:R-:W-:Y:S01]  /*71e0*/  LOP3.LUT R227, R227, 0xf0f0f0f, RZ, 0xc0, !PT ;  /* 0x0f0f0f0fe3e37812 */ /* 0x000fe200078ec0ff */
[-C--:B------:R-:W-:Y:S01]  /*71f0*/  IDP.4A.S8.S8 R66, R235, R62.reuse, R228 ;  /* 0x0000003eeb427226 */ /* 0x080fe200000006e4 */
[----:B------:R-:W-:Y:S01]  /*7200*/  LOP3.LUT R223, R223, 0xf0f0f0f, RZ, 0xc0, !PT ;  /* 0x0f0f0f0fdfdf7812 */ /* 0x000fe200078ec0ff */
[-C--:B------:R-:W-:Y:S01]  /*7210*/  IDP.4A.S8.S8 R239, R231, R62.reuse, R230 ;  /* 0x0000003ee7ef7226 */ /* 0x080fe200000006e6 */
[----:B0-----:R-:W-:Y:S01]  /*7220*/  LOP3.LUT R230, R60, 0xf0f0f0f, RZ, 0xc0, !PT ;  /* 0x0f0f0f0f3ce67812 */ /* 0x001fe200078ec0ff */
[-C--:B------:R-:W-:Y:S01]  /*7230*/  IDP.4A.S8.S8 R241, R227, R62.reuse, R232 ;  /* 0x0000003ee3f17226 */ /* 0x080fe200000006e8 */
[----:B------:R-:W-:Y:S01]  /*7240*/  LOP3.LUT R228, R236, 0xf0f0f0f, RZ, 0xc0, !PT ;  /* 0x0f0f0f0fece47812 */ /* 0x000fe200078ec0ff */
[----:B------:R-:W-:Y:S01]  /*7250*/  IDP.4A.S8.S8 R243, R223, R62, R234 ;  /* 0x0000003edff37226 */ /* 0x000fe200000006ea */
[----:B------:R-:W-:Y:S01]  /*7260*/  SHF.R.U32.HI R238, RZ, 0x4, R60 ;  /* 0x00000004ffee7819 */ /* 0x000fe2000001163c */
[-C--:B------:R-:W-:Y:S01]  /*7270*/  IDP.4A.S8.S8 R241, R230, R67.reuse, R241 ;  /* 0x00000043e6f17226 */ /* 0x080fe200000006f1 */
[----:B----4-:R-:W-:Y:S01]  /*7280*/  LOP3.LUT R234, R65, 0xf0f0f0f, RZ, 0xc0, !PT ;  /* 0x0f0f0f0f41ea7812 */ /* 0x010fe200078ec0ff */
[----:B------:R-:W-:Y:S01]  /*7290*/  IDP.4A.S8.S8 R243, R228, R67, R243 ;  /* 0x00000043e4f37226 */ /* 0x000fe200000006f3 */
[----:B------:R-:W-:-:S02]  /*72a0*/  SHF.R.U32.HI R242, RZ, 0x4, R65 ;  /* 0x00000004fff27819 */ /* 0x000fc40000011641 */
[----:B------:R-:W-:Y:S01]  /*72b0*/  LOP3.LUT R232, R64, 0xf0f0f0f, RZ, 0xc0, !PT ;  /* 0x0f0f0f0f40e87812 */ /* 0x000fe200078ec0ff */
[-C--:B------:R-:W-:Y:S01]  /*72c0*/  IDP.4A.S8.S8 R62, R234, R67.reuse, R66 ;  /* 0x00000043ea3e7226 */ /* 0x080fe20000000642 */
[----:B------:R-:W-:Y:S02]  /*72d0*/  SHF.R.U32.HI R240, RZ, 0x4, R64 ;  /* 0x00000004fff07819 */ /* 0x000fe40000011640 */
[----:B------:R-:W-:Y:S01]  /*72e0*/  SHF.R.U32.HI R236, RZ, 0x4, R236 ;  /* 0x00000004ffec7819 */ /* 0x000fe200000116ec */
[----:B------:R-:W-:Y:S01]  /*72f0*/  IDP.4A.S8.S8 R239, R232, R67, R239 ;  /* 0x00000043e8ef7226 */ /* 0x000fe200000006ef */
[----:B------:R-:W-:Y:S01]  /*7300*/  LOP3.LUT R242, R242, 0xf0f0f0f, RZ, 0xc0, !PT ;  /* 0x0f0f0f0ff2f27812 */ /* 0x000fe200078ec0ff */
[----:B------:R-:W0:Y:S01]  /*7310*/  LDS.128 R64, [R224+0x200] ;  /* 0x00020000e0407984 */ /* 0x000e220000000c00 */
[----:B------:R-:W-:Y:S02]  /*7320*/  LOP3.LUT R240, R240, 0xf0f0f0f, RZ, 0xc0, !PT ;  /* 0x0f0f0f0ff0f07812 */ /* 0x000fe400078ec0ff */
[----:B------:R-:W-:Y:S01]  /*7330*/  LOP3.LUT R238, R238, 0xf0f0f0f, RZ, 0xc0, !PT ;  /* 0x0f0f0f0feeee7812 */ /* 0x000fe200078ec0ff */
[----:B------:R-:W-:Y:S01]  /*7340*/  IDP.4A.S8.S8 R62, R242, R63, R62 ;  /* 0x0000003ff23e7226 */ /* 0x000fe2000000063e */
[----:B------:R-:W-:Y:S01]  /*7350*/  LOP3.LUT R236, R236, 0xf0f0f0f, RZ, 0xc0, !PT ;  /* 0x0f0f0f0fecec7812 */ /* 0x000fe200078ec0ff */
[----:B-1----:R-:W-:-:S02]  /*7360*/  HADD2.F32 R60, -RZ, R61.H1_H1 ;  /* 0x3000003dff3c7230 */ /* 0x002fc40000004100 */
[-C--:B------:R-:W-:Y:S01]  /*7370*/  IDP.4A.S8.S8 R239, R240, R63.reuse, R239 ;  /* 0x0000003ff0ef7226 */ /* 0x080fe200000006ef */
[----:B------:R-:W-:Y:S01]  /*7380*/  I2FP.F32.S32 R62, R62 ;  /* 0x0000003e003e7245 */ /* 0x000fe20000201400 */
[-C--:B------:R-:W-:Y:S02]  /*7390*/  IDP.4A.S8.S8 R241, R238, R63.reuse, R241 ;  /* 0x0000003feef17226 */ /* 0x080fe400000006f1 */
[----:B------:R-:W-:Y:S01]  /*73a0*/  FMUL R244, R60, 8 ;  /* 0x410000003cf47820 */ /* 0x000fe20000400000 */
[----:B------:R-:W-:Y:S01]  /*73b0*/  IDP.4A.S8.S8 R243, R236, R63, R243 ;  /* 0x0000003fecf37226 */ /* 0x000fe200000006f3 */
[----:B------:R-:W1:Y:S01]  /*73c0*/  LDS R60, [R226+0x40] ;  /* 0x00004000e23c7984 */ /* 0x000e620000000800 */
[----:B------:R-:W-:Y:S01]  /*73d0*/  HADD2.F32 R61, -RZ, R61.H0_H0 ;  /* 0x2000003dff3d7230 */ /* 0x000fe20000004100 */
[----:B------:R-:W-:Y:S02]  /*73e0*/  I2FP.F32.S32 R239, R239 ;  /* 0x000000ef00ef7245 */ /* 0x000fe40000201400 */
[----:B------:R-:W-:-:S02]  /*73f0*/  I2FP.F32.S32 R241, R241 ;  /* 0x000000f100f17245 */ /* 0x000fc40000201400 */
[----:B------:R-:W-:Y:S01]  /*7400*/  I2FP.F32.S32 R243, R243 ;  /* 0x000000f300f37245 */ /* 0x000fe20000201400 */
[C-C-:B------:R-:W-:Y:S01]  /*7410*/  FFMA R252, R61.reuse, R62, -R244.reuse ;  /* 0x0000003e3dfc7223 */ /* 0x140fe200000008f4 */
[C-C-:B------:R-:W-:Y:S01]  /*7420*/  FFMA R251, R61.reuse, R239, -R244.reuse ;  /* 0x000000ef3dfb7223 */ /* 0x140fe200000008f4 */
[C-C-:B------:R-:W-:Y:S02]  /*7430*/  FFMA R249, R61.reuse, R241, -R244.reuse ;  /* 0x000000f13df97223 */ /* 0x140fe400000008f4 */
[----:B------:R-:W-:Y:S01]  /*7440*/  FFMA R247, R61, R243, -R244 ;  /* 0x000000f33df77223 */ /* 0x000fe200000008f4 */
[-C--:B0-----:R-:W-:Y:S02]  /*7450*/  IDP.4A.S8.S8 R61, R221, R64.reuse, RZ ;  /* 0x00000040dd3d7226 */ /* 0x081fe400000006ff */
[-C--:B------:R-:W-:Y:S02]  /*7460*/  IDP.4A.S8.S8 R62, R215, R64.reuse, RZ ;  /* 0x00000040d73e7226 */ /* 0x080fe400000006ff */
[----:B------:R-:W-:-:S02]  /*7470*/  IDP.4A.S8.S8 R63, R211, R64, RZ ;  /* 0x00000040d33f7226 */ /* 0x000fc400000006ff */
[----:B------:R-:W-:Y:S02]  /*7480*/  IDP.4A.S8.S8 R64, R207, R64, RZ ;  /* 0x00000040cf407226 */ /* 0x000fe400000006ff */
[-C--:B------:R-:W-:Y:S02]  /*7490*/  IDP.4A.S8.S8 R61, R217, R68.reuse, R61 ;  /* 0x00000044d93d7226 */ /* 0x080fe4000000063d */
[-C--:B------:R-:W-:Y:S02]  /*74a0*/  IDP.4A.S8.S8 R62, R213, R68.reuse, R62 ;  /* 0x00000044d53e7226 */ /* 0x080fe4000000063e */
[-C--:B------:R-:W-:Y:S02]  /*74b0*/  IDP.4A.S8.S8 R63, R209, R68.reuse, R63 ;  /* 0x00000044d13f7226 */ /* 0x080fe4000000063f */
[----:B------:R-:W-:Y:S02]  /*74c0*/  IDP.4A.S8.S8 R64, R205, R68, R64 ;  /* 0x00000044cd407226 */ /* 0x000fe40000000640 */
[-C--:B------:R-:W-:Y:S01]  /*74d0*/  IDP.4A.S8.S8 R61, R212, R65.reuse, R61 ;  /* 0x00000041d43d7226 */ /* 0x080fe2000000063d */
[----:B------:R-:W-:Y:S01]  /*74e0*/  LDS R68, [R226+0x80] ;  /* 0x00008000e2447984 */ /* 0x000fe20000000800 */
        /* <DEDUP_REMOVED lines=21> */
[----:B------:R-:W-:Y:S01]  /*7640*/  IDP.4A.S8.S8 R65, R238, R71, R63 ;  /* 0x00000047ee417226 */ /* 0x000fe2000000063f */
[----:B------:R-:W-:Y:S01]  /*7650*/  I2FP.F32.S32 R61, R61 ;  /* 0x0000003d003d7245 */ /* 0x000fe20000201400 */
[----:B------:R-:W-:Y:S01]  /*7660*/  IDP.4A.S8.S8 R67, R236, R71, R67 ;  /* 0x00000047ec437226 */ /* 0x000fe20000000643 */
[----:B------:R-:W-:Y:S01]  /*7670*/  I2FP.F32.S32 R64, R64 ;  /* 0x0000004000407245 */ /* 0x000fe20000201400 */
[--C-:B-1----:R-:W-:Y:S01]  /*7680*/  HADD2.F32 R62, -RZ, R60.reuse.H1_H1 ;  /* 0x3000003cff3e7230 */ /* 0x102fe20000004100 */
[----:B------:R-:W-:Y:S01]  /*7690*/  I2FP.F32.S32 R248, R65 ;  /* 0x0000004100f87245 */ /* 0x000fe20000201400 */
[----:B------:R-:W-:Y:S01]  /*76a0*/  HADD2.F32 R60, -RZ, R60.H0_H0 ;  /* 0x2000003cff3c7230 */ /* 0x000fe20000004100 */
[----:B------:R-:W-:-:S02]  /*76b0*/  I2FP.F32.S32 R246, R67 ;  /* 0x0000004300f67245 */ /* 0x000fc40000201400 */
[----:B------:R-:W-:Y:S01]  /*76c0*/  FMUL R63, R62, 8 ;  /* 0x410000003e3f7820 */ /* 0x000fe20000400000 */
[----:B------:R-:W-:-:S03]  /*76d0*/  IADD3 R62, PT, PT, R5, UR11, RZ ;  /* 0x0000000b053e7c10 */ /* 0x000fc6000fffe0ff */
[C-C-:B------:R-:W-:Y:S01]  /*76e0*/  FFMA R245, R60.reuse, R61, -R63.reuse ;  /* 0x0000003d3cf57223 */ /* 0x140fe2000000083f */
[C-C-:B------:R-:W-:Y:S01]  /*76f0*/  FFMA R250, R60.reuse, R64, -R63.reuse ;  /* 0x000000403cfa7223 */ /* 0x140fe2000000083f */
[C-C-:B------:R-:W-:Y:S01]  /*7700*/  FFMA R248, R60.reuse, R248, -R63.reuse ;  /* 0x000000f83cf87223 */ /* 0x140fe2000000083f */
[----:B------:R-:W-:Y:S01]  /*7710*/  FFMA R246, R60, R246, -R63 ;  /* 0x000000f63cf67223 */ /* 0x000fe2000000083f */
[----:B------:R-:W-:Y:S01]  /*7720*/  IADD3 R60, PT, PT, R24, UR11, RZ ;  /* 0x0000000b183c7c10 */ /* 0x000fe2000fffe0ff */
[----:B------:R-:W-:Y:S01]  /*7730*/  LDS.128 R64, [R224+0x410] ;  /* 0x00041000e0407984 */ /* 0x000fe20000000c00 */
[----:B------:R-:W-:Y:S02]  /*7740*/  IADD3 R61, PT, PT, R4, UR11, RZ ;  /* 0x0000000b043d7c10 */ /* 0x000fe4000fffe0ff */
[----:B------:R-:W-:Y:S02]  /*7750*/  LEA R244, R60, UR10, 0x2 ;  /* 0x0000000a3cf47c11 */ /* 0x000fe4000f8e10ff */
[----:B------:R-:W-:-:S02]  /*7760*/  IADD3 R60, PT, PT, R2, UR11, RZ ;  /* 0x0000000b023c7c10 */ /* 0x000fc4000fffe0ff */
[----:B------:R-:W-:Y:S02]  /*7770*/  LEA R241, R61, UR10, 0x2 ;  /* 0x0000000a3df17c11 */ /* 0x000fe4000f8e10ff */
[----:B------:R-:W-:Y:S01]  /*7780*/  LEA R243, R60, UR10, 0x2 ;  /* 0x0000000a3cf37c11 */ /* 0x000fe2000f8e10ff */
[----:B------:R-:W0:Y:S01]  /*7790*/  LDS R244, [R244] ;  /* 0x00000000f4f47984 */ /* 0x000e220000000800 */
[----:B------:R-:W-:-:S03]  /*77a0*/  LEA R239, R62, UR10, 0x2 ;  /* 0x0000000a3eef7c11 */ /* 0x000fc6000f8e10ff */
[----:B------:R-:W1:Y:S04]  /*77b0*/  LDS.128 R60, [R224+0x400] ;  /* 0x00040000e03c7984 */ /* 0x000e680000000c00 */
[----:B------:R-:W2:Y:S04]  /*77c0*/  LDS R241, [R241] ;  /* 0x00000000f1f17984 */ /* 0x000ea80000000800 */
[----:B------:R-:W3:Y:S04]  /*77d0*/  LDS R239, [R239] ;  /* 0x00000000efef7984 */ /* 0x000ee80000000800 */
[----:B------:R-:W4:Y:S01]  /*77e0*/  LDS R243, [R243] ;  /* 0x00000000f3f37984 */ /* 0x000f220000000800 */
[C---:B0-----:R-:W-:Y:S01]  /*77f0*/  FFMA R141, R244.reuse, R245, R141 ;  /* 0x000000f5f48d7223 */ /* 0x041fe2000000008d */
[----:B------:R-:W-:-:S02]  /*7800*/  FFMA R140, R244, R252, R140 ;  /* 0x000000fcf48c7223 */ /* 0x000fc4000000008c */
[----:B------:R-:W-:Y:S01]  /*7810*/  LDS R245, [R226+0xc0] ;  /* 0x0000c000e2f57984 */ /* 0x000fe20000000800 */
[-C--:B-1----:R-:W-:Y:S02]  /*7820*/  IDP.4A.S8.S8 R69, R221, R60.reuse, RZ ;  /* 0x0000003cdd457226 */ /* 0x082fe400000006ff */
[-C--:B------:R-:W-:Y:S02]  /*7830*/  IDP.4A.S8.S8 R70, R215, R60.reuse, RZ ;  /* 0x0000003cd7467226 */ /* 0x080fe400000006ff */
[----:B------:R-:W-:Y:S02]  /*7840*/  IDP.4A.S8.S8 R71, R211, R60, RZ ;  /* 0x0000003cd3477226 */ /* 0x000fe400000006ff */
[----:B--2---:R-:W-:Y:S01]  /*7850*/  FFMA R173, R241, R248, R173 ;  /* 0x000000f8f1ad7223 */ /* 0x004fe200000000ad */
[----:B------:R-:W-:Y:S02]  /*7860*/  IDP.4A.S8.S8 R60, R207, R60, RZ ;  /* 0x0000003ccf3c7226 */ /* 0x000fe400000006ff */
[----:B------:R-:W-:Y:S01]  /*7870*/  FFMA R172, R241, R249, R172 ;  /* 0x000000f9f1ac7223 */ /* 0x000fe200000000ac */
[----:B------:R-:W-:-:S02]  /*7880*/  IDP.4A.S8.S8 R69, R217, R64, R69 ;  /* 0x00000040d9457226 */ /* 0x000fc40000000645 */
[----:B---3--:R-:W-:Y:S01]  /*7890*/  FFMA R188, R239, R247, R188 ;  /* 0x000000f7efbc7223 */ /* 0x008fe200000000bc */
[----:B------:R-:W-:Y:S02]  /*78a0*/  IDP.4A.S8.S8 R70, R213, R64, R70 ;  /* 0x00000040d5467226 */ /* 0x000fe40000000646 */
[----:B------:R-:W-:Y:S01]  /*78b0*/  FFMA R189, R239, R246, R189 ;  /* 0x000000f6efbd7223 */ /* 0x000fe200000000bd */
[----:B------:R-:W-:Y:S02]  /*78c0*/  IDP.4A.S8.S8 R71, R209, R64, R71 ;  /* 0x00000040d1477226 */ /* 0x000fe40000000647 */
[----:B----4-:R-:W-:Y:S01]  /*78d0*/  FFMA R157, R243, R250, R157 ;  /* 0x000000faf39d7223 */ /* 0x010fe2000000009d */
[----:B------:R-:W-:Y:S02]  /*78e0*/  IDP.4A.S8.S8 R60, R205, R64, R60 ;  /* 0x00000040cd3c7226 */ /* 0x000fe4000000063c */
[----:B------:R-:W-:Y:S01]  /*78f0*/  FFMA R156, R243, R251, R156 ;  /* 0x000000fbf39c7223 */ /* 0x000fe2000000009c */
[----:B------:R-:W-:-:S02]  /*7900*/  IDP.4A.S8.S8 R69, R212, R61, R69 ;  /* 0x0000003dd4457226 */ /* 0x000fc40000000645 */
[-C--:B------:R-:W-:Y:S02]  /*7910*/  IDP.4A.S8.S8 R70, R210, R61.reuse, R70 ;  /* 0x0000003dd2467226 */ /* 0x080fe40000000646 */
[-C--:B------:R-:W-:Y:S02]  /*7920*/  IDP.4A.S8.S8 R71, R208, R61.reuse, R71 ;  /* 0x0000003dd0477226 */ /* 0x080fe40000000647 */
[----:B------:R-:W-:Y:S02]  /*7930*/  IDP.4A.S8.S8 R60, R206, R61, R60 ;  /* 0x0000003dce3c7226 */ /* 0x000fe4000000063c */
[-C--:B------:R-:W-:Y:S02]  /*7940*/  IDP.4A.S8.S8 R69, R222, R65.reuse, R69 ;  /* 0x00000041de457226 */ /* 0x080fe40000000645 */
[-C--:B------:R-:W-:Y:S02]  /*7950*/  IDP.4A.S8.S8 R70, R220, R65.reuse, R70 ;  /* 0x00000041dc467226 */ /* 0x080fe40000000646 */
[----:B------:R-:W-:-:S02]  /*7960*/  IDP.4A.S8.S8 R71, R216, R65, R71 ;  /* 0x00000041d8477226 */ /* 0x000fc40000000647 */
[----:B------:R-:W-:Y:S02]  /*7970*/  IDP.4A.S8.S8 R60, R214, R65, R60 ;  /* 0x00000041d63c7226 */ /* 0x000fe4000000063c */
[-C--:B------:R-:W-:Y:S02]  /*7980*/  IDP.4A.S8.S8 R69, R237, R62.reuse, R69 ;  /* 0x0000003eed457226 */ /* 0x080fe40000000645 */
[-C--:B------:R-:W-:Y:S02]  /*7990*/  IDP.4A.S8.S8 R70, R233, R62.reuse, R70 ;  /* 0x0000003ee9467226 */ /* 0x080fe40000000646 */
[-C--:B------:R-:W-:Y:S02]  /*79a0*/  IDP.4A.S8.S8 R71, R229, R62.reuse, R71 ;  /* 0x0000003ee5477226 */ /* 0x080fe40000000647 */
[----:B------:R-:W-:Y:S02]  /*79b0*/  IDP.4A.S8.S8 R60, R225, R62, R60 ;  /* 0x0000003ee13c7226 */ /* 0x000fe4000000063c */
        /* <DEDUP_REMOVED lines=10> */
[----:B------:R-:W-:Y:S01]  /*7a60*/  IDP.4A.S8.S8 R71, R238, R67, R71 ;  /* 0x00000043ee477226 */ /* 0x000fe20000000647 */
[----:B------:R-:W-:Y:S01]  /*7a70*/  I2FP.F32.S32 R69, R69 ;  /* 0x0000004500457245 */ /* 0x000fe20000201400 */
[----:B------:R-:W-:Y:S01]  /*7a80*/  IDP.4A.S8.S8 R67, R236, R67, R60 ;  /* 0x00000043ec437226 */ /* 0x000fe2000000063c */
[----:B------:R-:W-:Y:S01]  /*7a90*/  I2FP.F32.S32 R70, R70 ;  /* 0x0000004600467245 */ /* 0x000fe20000201400 */
[----:B------:R-:W-:-:S02]  /*7aa0*/  HADD2.F32 R60, -RZ, R68.H1_H1 ;  /* 0x30000044ff3c7230 */ /* 0x000fc40000004100 */
[----:B------:R-:W-:Y:S01]  /*7ab0*/  HADD2.F32 R68, -RZ, R68.H0_H0 ;  /* 0x20000044ff447230 */ /* 0x000fe20000004100 */
[----:B------:R-:W-:Y:S02]  /*7ac0*/  I2FP.F32.S32 R62, R67 ;  /* 0x00000043003e7245 */ /* 0x000fe40000201400 */
[----:B------:R-:W-:Y:S01]  /*7ad0*/  FMUL R61, R60, 8 ;  /* 0x410000003c3d7820 */ /* 0x000fe20000400000 */
[----:B------:R-:W-:Y:S01]  /*7ae0*/  I2FP.F32.S32 R60, R71 ;  /* 0x00000047003c7245 */ /* 0x000fe20000201400 */
[----:B------:R-:W-:Y:S02]  /*7af0*/  LDS.128 R64, [R224+0x610] ;  /* 0x00061000e0407984 */ /* 0x000fe40000000c00 */
[C-C-:B------:R-:W-:Y:S01]  /*7b00*/  FFMA R71, R68.reuse, R69, -R61.reuse ;  /* 0x0000004544477223 */ /* 0x140fe2000000083d */
[C-C-:B------:R-:W-:Y:S01]  /*7b10*/  FFMA R70, R68.reuse, R70, -R61.reuse ;  /* 0x0000004644467223 */ /* 0x140fe2000000083d */
[C-C-:B------:R-:W-:Y:S01]  /*7b20*/  FFMA R69, R68.reuse, R60, -R61.reuse ;  /* 0x0000003c44457223 */ /* 0x140fe2000000083d */
[----:B------:R-:W-:Y:S01]  /*7b30*/  FFMA R68, R68, R62, -R61 ;  /* 0x0000003e44447223 */ /* 0x000fe2000000083d */
[----:B------:R-:W-:Y:S01]  /*7b40*/  FFMA R142, R244, R71, R142 ;  /* 0x00000047f48e7223 */ /* 0x000fe2000000008e */
[----:B------:R-:W0:Y:S01]  /*7b50*/  LDS.128 R60, [R224+0x600] ;  /* 0x00060000e03c7984 */ /* 0x000e220000000c00 */
[----:B------:R-:W-:Y:S01]  /*7b60*/  FFMA R158, R243, R70, R158 ;  /* 0x00000046f39e7223 */ /* 0x000fe2000000009e */
[----:B------:R-:W-:Y:S01]  /*7b70*/  FFMA R174, R241, R69, R174 ;  /* 0x00000045f1ae7223 */ /* 0x000fe200000000ae */
[----:B------:R-:W-:Y:S01]  /*7b80*/  FFMA R190, R239, R68, R190 ;  /* 0x00000044efbe7223 */ /* 0x000fe200000000be */
[----:B------:R-:W-:Y:S01]  /*7b90*/  LDS R71, [R226+0x100] ;  /* 0x00010000e2477984 */ /* 0x000fe20000000800 */
[----:B0-----:R-:W-:-:S02]  /*7ba0*/  IDP.4A.S8.S8 R246, R221, R60, RZ ;  /* 0x0000003cddf67226 */ /* 0x001fc400000006ff */
[-C--:B------:R-:W-:Y:S02]  /*7bb0*/  IDP.4A.S8.S8 R247, R215, R60.reuse, RZ ;  /* 0x0000003cd7f77226 */ /* 0x080fe400000006ff */
[-C--:B------:R-:W-:Y:S02]  /*7bc0*/  IDP.4A.S8.S8 R248, R211, R60.reuse, RZ ;  /* 0x0000003cd3f87226 */ /* 0x080fe400000006ff */
[----:B------:R-:W-:Y:S02]  /*7bd0*/  IDP.4A.S8.S8 R60, R207, R60, RZ ;  /* 0x0000003ccf3c7226 */ /* 0x000fe400000006ff */
        /* <DEDUP_REMOVED lines=27> */
[----:B------:R-:W-:Y:S01]  /*7d90*/  IDP.4A.S8.S8 R67, R236, R67, R60 ;  /* 0x00000043ec437226 */ /* 0x000fe2000000063c */
[----:B------:R-:W-:Y:S01]  /*7da0*/  I2FP.F32.S32 R250, R247 ;  /* 0x000000f700fa7245 */ /* 0x000fe20000201400 */
[--C-:B------:R-:W-:Y:S01]  /*7db0*/  HADD2.F32 R61, -RZ, R245.reuse.H1_H1 ;  /* 0x300000f5ff3d7230 */ /* 0x100fe20000004100 */
[----:B------:R-:W-:Y:S01]  /*7dc0*/  I2FP.F32.S32 R248, R248 ;  /* 0x000000f800f87245 */ /* 0x000fe20000201400 */
[----:B------:R-:W-:Y:S01]  /*7dd0*/  HADD2.F32 R60, -RZ, R245.H0_H0 ;  /* 0x200000f5ff3c7230 */ /* 0x000fe20000004100 */
[----:B------:R-:W-:Y:S02]  /*7de0*/  I2FP.F32.S32 R245, R246 ;  /* 0x000000f600f57245 */ /* 0x000fe40000201400 */
[----:B------:R-:W-:Y:S01]  /*7df0*/  FMUL R61, R61, 8 ;  /* 0x410000003d3d7820 */ /* 0x000fe20000400000 */
[----:B------:R-:W-:Y:S02]  /*7e00*/  I2FP.F32.S32 R246, R67 ;  /* 0x0000004300f67245 */ /* 0x000fe40000201400 */
[----:B------:R-:W-:Y:S01]  /*7e10*/  LDS.128 R64, [R224+0x810] ;  /* 0x00081000e0407984 */ /* 0x000fe20000000c00 */
        /* <DEDUP_REMOVED lines=409> */
[----:B------:R-:W1:Y:S01]  /*97b0*/  LDS R245, [R226+0x340] ;  /* 0x00034000e2f57984 */ /* 0x000e620000000800 */
        /* <DEDUP_REMOVED lines=36> */
[----:B------:R-:W-:Y:S01]  /*9a00*/  I2FP.F32.S32 R71, R68 ;  /* 0x0000004400477245 */ /* 0x000fe20000201400 */
[----:B-1----:R-:W-:Y:S02]  /*9a10*/  HADD2.F32 R250, -RZ, R245.H0_H0 ;  /* 0x200000f5fffa7230 */ /* 0x002fe40000004100 */
        /* <DEDUP_REMOVED lines=44> */
[----:B------:R-:W-:Y:S01]  /*9ce0*/  HADD2.F32 R60, -RZ, R245.H1_H1 ;  /* 0x300000f5ff3c7230 */ /* 0x000fe20000004100 */
[----:B------:R-:W-:Y:S02]  /*9cf0*/  I2FP.F32.S32 R245, R246 ;  /* 0x000000f600f57245 */ /* 0x000fe40000201400 */
[----:B------:R-:W-:Y:S02]  /*9d00*/  I2FP.F32.S32 R246, R247 ;  /* 0x000000f700f67245 */ /* 0x000fe40000201400 */
[----:B------:R-:W-:Y:S01]  /*9d10*/  FMUL R61, R60, 8 ;  /* 0x410000003c3d7820 */ /* 0x000fe20000400000 */
[----:B------:R-:W-:Y:S02]  /*9d20*/  I2FP.F32.S32 R248, R248 ;  /* 0x000000f800f87245 */ /* 0x000fe40000201400 */
[----:B------:R-:W-:Y:S01]  /*9d30*/  I2FP.F32.S32 R60, R67 ;  /* 0x00000043003c7245 */ /* 0x000fe20000201400 */
[C-C-:B------:R-:W-:Y:S01]  /*9d40*/  FFMA R245, R250.reuse, R245, -R61.reuse ;  /* 0x000000f5faf57223 */ /* 0x140fe2000000083d */
[----:B------:R-:W0:Y:S01]  /*9d50*/  LDS.128 R64, [R224+0x1c00] ;  /* 0x001c0000e0407984 */ /* 0x000e220000000c00 */
[C-C-:B------:R-:W-:Y:S01]  /*9d60*/  FFMA R246, R250.reuse, R246, -R61.reuse ;  /* 0x000000f6faf67223 */ /* 0x140fe2000000083d */
[C-C-:B------:R-:W-:Y:S01]  /*9d70*/  FFMA R248, R250.reuse, R248, -R61.reuse ;  /* 0x000000f8faf87223 */ /* 0x140fe2000000083d */
[----:B------:R-:W-:Y:S01]  /*9d80*/  FFMA R250, R250, R60, -R61 ;  /* 0x0000003cfafa7223 */ /* 0x000fe2000000083d */
[----:B------:R-:W-:Y:S01]  /*9d90*/  FFMA R153, R244, R245, R153 ;  /* 0x000000f5f4997223 */ /* 0x000fe20000000099 */
[----:B------:R-:W1:Y:S01]  /*9da0*/  LDS.128 R60, [R224+0x1c10] ;  /* 0x001c1000e03c7984 */ /* 0x000e620000000c00 */
[----:B------:R-:W-:Y:S01]  /*9db0*/  FFMA R169, R243, R246, R169 ;  /* 0x000000f6f3a97223 */ /* 0x000fe200000000a9 */
[----:B------:R-:W-:Y:S01]  /*9dc0*/  FFMA R185, R241, R248, R185 ;  /* 0x000000f8f1b97223 */ /* 0x000fe200000000b9 */
[----:B------:R-:W-:Y:S01]  /*9dd0*/  FFMA R201, R239, R250, R201 ;  /* 0x000000faefc97223 */ /* 0x000fe200000000c9 */
[----:B0-----:R-:W-:-:S02]  /*9de0*/  IDP.4A.S8.S8 R68, R221, R64, RZ ;  /* 0x00000040dd447226 */ /* 0x001fc400000006ff */
[-C--:B------:R-:W-:Y:S02]  /*9df0*/  IDP.4A.S8.S8 R69, R215, R64.reuse, RZ ;  /* 0x00000040d7457226 */ /* 0x080fe400000006ff */
[-C--:B------:R-:W-:Y:S02]  /*9e00*/  IDP.4A.S8.S8 R70, R211, R64.reuse, RZ ;  /* 0x00000040d3467226 */ /* 0x080fe400000006ff */
[----:B------:R-:W-:Y:S02]  /*9e10*/  IDP.4A.S8.S8 R64, R207, R64, RZ ;  /* 0x00000040cf407226 */ /* 0x000fe400000006ff */
[-C--:B-1----:R-:W-:Y:S02]  /*9e20*/  IDP.4A.S8.S8 R68, R217, R60.reuse, R68 ;  /* 0x0000003cd9447226 */ /* 0x082fe40000000644 */
[-C--:B------:R-:W-:Y:S02]  /*9e30*/  IDP.4A.S8.S8 R64, R205, R60.reuse, R64 ;  /* 0x0000003ccd407226 */ /* 0x080fe40000000640 */
[----:B------:R-:W-:-:S02]  /*9e40*/  IDP.4A.S8.S8 R69, R213, R60, R69 ;  /* 0x0000003cd5457226 */ /* 0x000fc40000000645 */
[----:B------:R-:W-:Y:S02]  /*9e50*/  IDP.4A.S8.S8 R70, R209, R60, R70 ;  /* 0x0000003cd1467226 */ /* 0x000fe40000000646 */
[-C--:B------:R-:W-:Y:S01]  /*9e60*/  IDP.4A.S8.S8 R64, R206, R65.reuse, R64 ;  /* 0x00000041ce407226 */ /* 0x080fe20000000640 */
[----:B------:R-:W0:Y:S01]  /*9e70*/  LDS R60, [R226+0x380] ;  /* 0x00038000e23c7984 */ /* 0x000e220000000800 */
[-C--:B------:R-:W-:Y:S02]  /*9e80*/  IDP.4A.S8.S8 R68, R212, R65.reuse, R68 ;  /* 0x00000041d4447226 */ /* 0x080fe40000000644 */
[-C--:B------:R-:W-:Y:S01]  /*9e90*/  IDP.4A.S8.S8 R69, R210, R65.reuse, R69 ;  /* 0x00000041d2457226 */ /* 0x080fe20000000645 */
[----:B------:R-:W1:Y:S01]  /*9ea0*/  LDS R226, [R226+0x3c0] ;  /* 0x0003c000e2e27984 */ /* 0x000e620000000800 */
        /* <DEDUP_REMOVED lines=16> */
[----:B------:R-:W-:Y:S01]  /*9fb0*/  IDP.4A.S8.S8 R249, R228, R67, R64 ;  /* 0x00000043e4f97226 */ /* 0x000fe20000000640 */
[----:B------:R-:W-:Y:S01]  /*9fc0*/  LDS.128 R68, [R224+0x1e10] ;  /* 0x001e1000e0447984 */ /* 0x000fe20000000c00 */
[-C--:B------:R-:W-:Y:S02]  /*9fd0*/  IDP.4A.S8.S8 R61, R242, R63.reuse, R61 ;  /* 0x0000003ff23d7226 */ /* 0x080fe4000000063d */
[-C--:B------:R-:W-:Y:S01]  /*9fe0*/  IDP.4A.S8.S8 R62, R240, R63.reuse, R62 ;  /* 0x0000003ff03e7226 */ /* 0x080fe2000000063e */
[----:B------:R2:W3:Y:S01]  /*9ff0*/  LDS.128 R64, [R224+0x1e00] ;  /* 0x001e0000e0407984 */ /* 0x0004e20000000c00 */
[----:B------:R-:W-:Y:S01]  /*a000*/  IDP.4A.S8.S8 R247, R238, R63, R247 ;  /* 0x0000003feef77226 */ /* 0x000fe200000006f7 */
[----:B------:R-:W-:Y:S01]  /*a010*/  I2FP.F32.S32 R61, R61 ;  /* 0x0000003d003d7245 */ /* 0x000fe20000201400 */
[----:B------:R-:W-:Y:S01]  /*a020*/  IDP.4A.S8.S8 R249, R236, R63, R249 ;  /* 0x0000003fecf97226 */ /* 0x000fe200000006f9 */
[----:B------:R-:W-:Y:S01]  /*a030*/  I2FP.F32.S32 R62, R62 ;  /* 0x0000003e003e7245 */ /* 0x000fe20000201400 */
[--C-:B0-----:R-:W-:Y:S01]  /*a040*/  HADD2.F32 R63, -RZ, R60.reuse.H1_H1 ;  /* 0x3000003cff3f7230 */ /* 0x101fe20000004100 */
[----:B------:R-:W-:Y:S01]  /*a050*/  I2FP.F32.S32 R252, R247 ;  /* 0x000000f700fc7245 */ /* 0x000fe20000201400 */
[----:B------:R-:W-:Y:S01]  /*a060*/  HADD2.F32 R60, -RZ, R60.H0_H0 ;  /* 0x2000003cff3c7230 */ /* 0x000fe20000004100 */
[----:B------:R-:W-:-:S02]  /*a070*/  I2FP.F32.S32 R249, R249 ;  /* 0x000000f900f97245 */ /* 0x000fc40000201400 */
[----:B------:R-:W-:-:S04]  /*a080*/  FMUL R63, R63, 8 ;  /* 0x410000003f3f7820 */ /* 0x000fc80000400000 */
[C-C-:B------:R-:W-:Y:S01]  /*a090*/  FFMA R61, R60.reuse, R61, -R63.reuse ;  /* 0x0000003d3c3d7223 */ /* 0x140fe2000000083f */
[C-C-:B------:R-:W-:Y:S01]  /*a0a0*/  FFMA R62, R60.reuse, R62, -R63.reuse ;  /* 0x0000003e3c3e7223 */ /* 0x140fe2000000083f */
[C-C-:B--2---:R-:W-:Y:S01]  /*a0b0*/  FFMA R224, R60.reuse, R252, -R63.reuse ;  /* 0x000000fc3ce07223 */ /* 0x144fe2000000083f */
[----:B------:R-:W-:Y:S01]  /*a0c0*/  FFMA R60, R60, R249, -R63 ;  /* 0x000000f93c3c7223 */ /* 0x000fe2000000083f */
[----:B------:R-:W-:Y:S01]  /*a0d0*/  FFMA R154, R244, R61, R154 ;  /* 0x0000003df49a7223 */ /* 0x000fe2000000009a */
[----:B------:R-:W-:Y:S01]  /*a0e0*/  FFMA R170, R243, R62, R170 ;  /* 0x0000003ef3aa7223 */ /* 0x000fe200000000aa */
[----:B------:R-:W-:Y:S01]  /*a0f0*/  FFMA R186, R241, R224, R186 ;  /* 0x000000e0f1ba7223 */ /* 0x000fe200000000ba */
[----:B------:R-:W-:Y:S01]  /*a100*/  FFMA R202, R239, R60, R202 ;  /* 0x0000003cefca7223 */ /* 0x000fe200000000ca */
[--C-:B-1----:R-:W-:Y:S02]  /*a110*/  HADD2.F32 R60, -RZ, R226.reuse.H1_H1 ;  /* 0x300000e2ff3c7230 */ /* 0x102fe40000004100 */
[----:B------:R-:W-:-:S03]  /*a120*/  HADD2.F32 R226, -RZ, R226.H0_H0 ;  /* 0x200000e2ffe27230 */ /* 0x000fc60000004100 */
[----:B------:R-:W-:Y:S01]  /*a130*/  FMUL R61, R60, 8 ;  /* 0x410000003c3d7820 */ /* 0x000fe20000400000 */
[-C--:B---3--:R-:W-:Y:S02]  /*a140*/  IDP.4A.S8.S8 R221, R221, R64.reuse, RZ ;  /* 0x00000040dddd7226 */ /* 0x088fe400000006ff */
[-C--:B------:R-:W-:Y:S02]  /*a150*/  IDP.4A.S8.S8 R215, R215, R64.reuse, RZ ;  /* 0x00000040d7d77226 */ /* 0x080fe400000006ff */
[-C--:B------:R-:W-:Y:S02]  /*a160*/  IDP.4A.S8.S8 R211, R211, R64.reuse, RZ ;  /* 0x00000040d3d37226 */ /* 0x080fe400000006ff */
[----:B------:R-:W-:Y:S02]  /*a170*/  IDP.4A.S8.S8 R64, R207, R64, RZ ;  /* 0x00000040cf407226 */ /* 0x000fe400000006ff */
        /* <DEDUP_REMOVED lines=26> */
[----:B------:R-:W-:Y:S01]  /*a320*/  IDP.4A.S8.S8 R211, R238, R71, R211 ;  /* 0x00000047eed37226 */ /* 0x000fe200000006d3 */
[----:B------:R-:W-:Y:S01]  /*a330*/  I2FP.F32.S32 R221, R221 ;  /* 0x000000dd00dd7245 */ /* 0x000fe20000201400 */
[----:B------:R-:W-:Y:S01]  /*a340*/  IDP.4A.S8.S8 R64, R236, R71, R64 ;  /* 0x00000047ec407226 */ /* 0x000fe20000000640 */
[----:B------:R-:W-:Y:S02]  /*a350*/  I2FP.F32.S32 R60, R215 ;  /* 0x000000d7003c7245 */ /* 0x000fe40000201400 */
[----:B------:R-:W-:Y:S01]  /*a360*/  I2FP.F32.S32 R62, R211 ;  /* 0x000000d3003e7245 */ /* 0x000fe20000201400 */
[C-C-:B------:R-:W-:Y:S01]  /*a370*/  FFMA R221, R226.reuse, R221, -R61.reuse ;  /* 0x000000dde2dd7223 */ /* 0x140fe2000000083d */
[----:B------:R-:W-:Y:S01]  /*a380*/  I2FP.F32.S32 R64, R64 ;  /* 0x0000004000407245 */ /* 0x000fe20000201400 */
[C-C-:B------:R-:W-:Y:S02]  /*a390*/  FFMA R60, R226.reuse, R60, -R61.reuse ;  /* 0x0000003ce23c7223 */ /* 0x140fe4000000083d */
[----:B------:R-:W-:Y:S01]  /*a3a0*/  FFMA R62, R226, R62, -R61 ;  /* 0x0000003ee23e7223 */ /* 0x000fe2000000083d */
[----:B------:R-:W-:Y:S01]  /*a3b0*/  FFMA R155, R244, R221, R155 ;  /* 0x000000ddf49b7223 */ /* 0x000fe2000000009b */
[----:B------:R-:W-:Y:S01]  /*a3c0*/  FFMA R64, R226, R64, -R61 ;  /* 0x00000040e2407223 */ /* 0x000fe2000000083d */
[----:B------:R-:W-:Y:S01]  /*a3d0*/  FFMA R171, R243, R60, R171 ;  /* 0x0000003cf3ab7223 */ /* 0x000fe200000000ab */
[----:B------:R-:W-:-:S02]  /*a3e0*/  FFMA R187, R241, R62, R187 ;  /* 0x0000003ef1bb7223 */ /* 0x000fc400000000bb */
[----:B------:R-:W-:Y:S01]  /*a3f0*/  FFMA R203, R239, R64, R203 ;  /* 0x00000040efcb7223 */ /* 0x000fe200000000cb */
[----:B------:R-:W-:Y:S06]  /*a400*/  BRA.U !UP0, `(.L_x_9) ;  /* 0xffffffc908187547 */ /* 0x000fec000b83ffff */
[----:B------:R-:W-:Y:S01]  /*a410*/  IADD3 R22, PT, PT, R22, 0x8, RZ ;  /* 0x0000000816167810 */ /* 0x000fe20007ffe0ff */
[----:B------:R-:W-:Y:S03]  /*a420*/  BAR.SYNC.DEFER_BLOCKING 0x0 ;  /* 0x0000000000007b1d */ /* 0x000fe60000010000 */
[----:B------:R-:W-:-:S13]  /*a430*/  ISETP.GE.AND P0, PT, R22, UR4, PT ;  /* 0x0000000416007c0c */ /* 0x000fda000bf06270 */
[----:B------:R-:W-:Y:S05]  /*a440*/  @!P0 BRA `(.L_x_10) ;  /* 0xffffff7000108947 */ /* 0x000fea000383ffff */
.L_x_7:
[----:B------:R-:W0:Y:S01]  /*a450*/  S2R R3, SR_TID.Y ;  /* 0x0000000000037919 */ /* 0x000e220000002200 */
[----:B------:R-:W1:Y:S01]  /*a460*/  LDCU UR4, c[0x0][0x3a0] ;  /* 0x00007400ff0477ac */ /* 0x000e620008000800 */
[----:B0-----:R-:W-:Y:S02]  /*a470*/  LEA R11, R0, R3, 0x6 ;  /* 0x00000003000b7211 */ /* 0x001fe400078e30ff */
[----:B------:R-:W0:Y:S02]  /*a480*/  S2R R3, SR_TID.X ;  /* 0x0000000000037919 */ /* 0x000e240000002100 */
[----:B-1----:R-:W-:-:S13]  /*a490*/  ISETP.GE.AND P0, PT, R11, UR4, PT ;  /* 0x000000040b007c0c */ /* 0x002fda000bf06270 */
[----:B------:R-:W-:Y:S05]  /*a4a0*/  @P0 EXIT ;  /* 0x000000000000094d */ /* 0x000fea0003800000 */
[----:B------:R-:W1:Y:S01]  /*a4b0*/  LDC R6, c[0x0][0x3a8] ;  /* 0x0000ea00ff067b82 */ /* 0x000e620000000800 */
[----:B0-----:R-:W-:-:S04]  /*a4c0*/  IADD3 R204, PT, PT, R204, R3, RZ ;  /* 0x00000003cccc7210 */ /* 0x001fc80007ffe0ff */
[C---:B------:R-:W-:Y:S02]  /*a4d0*/  IADD3 R0, PT, PT, R204.reuse, 0x20, RZ ;  /* 0x00000020cc007810 */ /* 0x040fe40007ffe0ff */
[C---:B------:R-:W-:Y:S01]  /*a4e0*/  IADD3 R2, PT, PT, R204.reuse, 0x40, RZ ;  /* 0x00000040cc027810 */ /* 0x040fe20007ffe0ff */
[----:B------:R-:W0:Y:S01]  /*a4f0*/  LDC.64 R4, c[0x0][0x390] ;  /* 0x0000e400ff047b82 */ /* 0x000e220000000a00 */
[----:B------:R-:W-:Y:S02]  /*a500*/  IADD3 R3, PT, PT, R204, 0x60, RZ ;  /* 0x00000060cc037810 */ /* 0x000fe40007ffe0ff */
[-C--:B-1----:R-:W-:Y:S01]  /*a510*/  ISETP.GE.AND P1, PT, R0, R6.reuse, PT ;  /* 0x000000060000720c */ /* 0x082fe20003f26270 */
[CC--:B------:R-:W-:Y:S01]  /*a520*/  IMAD R7, R11.reuse, R6.reuse, R204 ;  /* 0x000000060b077224 */ /* 0x0c0fe200078e02cc */
[----:B------:R-:W-:Y:S02]  /*a530*/  IADD3 R0, PT, PT, R11, 0x4, RZ ;  /* 0x000000040b007810 */ /* 0x000fe40007ffe0ff */
[----:B------:R-:W-:-:S02]  /*a540*/  ISETP.GE.AND P0, PT, R204, R6, PT ;  /* 0x00000006cc00720c */ /* 0x000fc40003f06270 */
[-C--:B------:R-:W-:Y:S02]  /*a550*/  ISETP.GE.AND P2, PT, R2, R6.reuse, PT ;  /* 0x000000060200720c */ /* 0x080fe40003f46270 */
[----:B------:R-:W-:Y:S01]  /*a560*/  ISETP.GE.AND P3, PT, R3, R6, PT ;  /* 0x000000060300720c */ /* 0x000fe20003f66270 */
[----:B0-----:R-:W-:Y:S01]  /*a570*/  IMAD.WIDE R2, R7, 0x4, R4 ;  /* 0x0000000407027825 */ /* 0x001fe200078e0204 */
[----:B------:R-:W-:-:S04]  /*a580*/  ISETP.GE.AND P4, PT, R0, UR4, PT ;  /* 0x0000000400007c0c */ /* 0x000fc8000bf86270 */
[----:B------:R0:W-:Y:S04]  /*a590*/  @!P1 STG.E desc[UR12][R2.64+0x80], R156 ;  /* 0x0000809c02009986 */ /* 0x0001e8000c10190c */
[----:B------:R0:W-:Y:S04]  /*a5a0*/  @!P0 STG.E desc[UR12][R2.64], R140 ;  /* 0x0000008c02008986 */ /* 0x0001e8000c10190c */
[----:B------:R0:W-:Y:S04]  /*a5b0*/  @!P2 STG.E desc[UR12][R2.64+0x100], R172 ;  /* 0x000100ac0200a986 */ /* 0x0001e8000c10190c */
[----:B------:R0:W-:Y:S01]  /*a5c0*/  @!P3 STG.E desc[UR12][R2.64+0x180], R188 ;  /* 0x000180bc0200b986 */ /* 0x0001e2000c10190c */
[----:B------:R-:W-:Y:S05]  /*a5d0*/  @P4 EXIT ;  /* 0x000000000000494d */ /* 0x000fea0003800000 */
[----:B------:R-:W-:Y:S02]  /*a5e0*/  IADD3 R0, PT, PT, R11, 0x8, RZ ;  /* 0x000000080b007810 */ /* 0x000fe40007ffe0ff */
[----:B0-----:R-:W-:Y:S02]  /*a5f0*/  LEA R3, R6, R7, 0x2 ;  /* 0x0000000706037211 */ /* 0x001fe400078e10ff */
[----:B------:R-:W-:-:S03]  /*a600*/  ISETP.GE.AND P4, PT, R0, UR4, PT ;  /* 0x0000000400007c0c */ /* 0x000fc6000bf86270 */
[----:B------:R-:W-:-:S05]  /*a610*/  IMAD.WIDE R2, R3, 0x4, R4 ;  /* 0x0000000403027825 */ /* 0x000fca00078e0204 */
[----:B------:R0:W-:Y:S04]  /*a620*/  @!P0 STG.E desc[UR12][R2.64], R141 ;  /* 0x0000008d02008986 */ /* 0x0001e8000c10190c */
[----:B------:R0:W-:Y:S04]  /*a630*/  @!P1 STG.E desc[UR12][R2.64+0x80], R157 ;  /* 0x0000809d02009986 */ /* 0x0001e8000c10190c */
[----:B------:R0:W-:Y:S04]  /*a640*/  @!P2 STG.E desc[UR12][R2.64+0x100], R173 ;  /* 0x000100ad0200a986 */ /* 0x0001e8000c10190c */
[----:B------:R0:W-:Y:S01]  /*a650*/  @!P3 STG.E desc[UR12][R2.64+0x180], R189 ;  /* 0x000180bd0200b986 */ /* 0x0001e2000c10190c */
[----:B------:R-:W-:Y:S05]  /*a660*/  @P4 EXIT ;  /* 0x000000000000494d */ /* 0x000fea0003800000 */
[----:B------:R-:W-:Y:S02]  /*a670*/  IADD3 R0, PT, PT, R11, 0xc, RZ ;  /* 0x0000000c0b007810 */ /* 0x000fe40007ffe0ff */
[----:B------:R-:W-:Y:S02]  /*a680*/  LEA R9, R6, R7, 0x3 ;  /* 0x0000000706097211 */ /* 0x000fe400078e18ff */
[----:B------:R-:W-:-:S03]  /*a690*/  ISETP.GE.AND P4, PT, R0, UR4, PT ;  /* 0x0000000400007c0c */ /* 0x000fc6000bf86270 */
[----:B0-----:R-:W-:-:S05]  /*a6a0*/  IMAD.WIDE R2, R9, 0x4, R4 ;  /* 0x0000000409027825 */ /* 0x001fca00078e0204 */
        /* <DEDUP_REMOVED lines=113> */
[----:B0-----:R-:W-:-:S05]  /*adc0*/  LEA R3, R6, R7, 0x2 ;  /* 0x0000000706037211 */ /* 0x001fca00078e10ff */
[----:B------:R-:W-:-:S05]  /*add0*/  IMAD.WIDE R2, R3, 0x4, R4 ;  /* 0x0000000403027825 */ /* 0x000fca00078e0204 */
[----:B------:R0:W-:Y:S04]  /*ade0*/  @!P0 STG.E desc[UR12][R2.64], R155 ;  /* 0x0000009b02008986 */ /* 0x0001e8000c10190c */
[----:B------:R0:W-:Y:S04]  /*adf0*/  @!P1 STG.E desc[UR12][R2.64+0x80], R171 ;  /* 0x000080ab02009986 */ /* 0x0001e8000c10190c */
[----:B------:R0:W-:Y:S01]  /*ae00*/  @!P2 STG.E desc[UR12][R2.64+0x100], R187 ;  /* 0x000100bb0200a986 */ /* 0x0001e2000c10190c */
[----:B------:R-:W-:Y:S05]  /*ae10*/  @P3 EXIT ;  /* 0x000000000000394d */ /* 0x000fea0003800000 */
[----:B------:R-:W-:Y:S01]  /*ae20*/  STG.E desc[UR12][R2.64+0x180], R203 ;  /* 0x000180cb02007986 */ /* 0x000fe2000c10190c */
[----:B------:R-:W-:Y:S05]  /*ae30*/  EXIT ;  /* 0x000000000000794d */ /* 0x000fea0003800000 */
.L_x_6:
[----:B------:R-:W0:Y:S01]  /*ae40*/  LDC R0, c[0x0][0x398] ;  /* 0x0000e600ff007b82 */ /* 0x000e220000000800 */
[----:B------:R-:W-:Y:S01]  /*ae50*/  HFMA2 R164, -RZ, RZ, 0, 0 ;  /* 0x00000000ffa47431 */ /* 0x000fe200000001ff */
[----:B------:R-:W-:Y:S02]  /*ae60*/  CS2R R162, SRZ ;  /* 0x0000000000a27805 */ /* 0x000fe4000001ff00 */
[----:B------:R-:W-:Y:S02]  /*ae70*/  CS2R R160, SRZ ;  /* 0x0000000000a07805 */ /* 0x000fe4000001ff00 */
[----:B------:R-:W-:Y:S02]  /*ae80*/  CS2R R158, SRZ ;  /* 0x00000000009e7805 */ /* 0x000fe4000001ff00 */
[----:B------:R-:W-:Y:S02]  /*ae90*/  CS2R R156, SRZ ;  /* 0x00000000009c7805 */ /* 0x000fe4000001ff00 */
[----:B------:R-:W-:-:S02]  /*aea0*/  CS2R R154, SRZ ;  /* 0x00000000009a7805 */ /* 0x000fc4000001ff00 */
[----:B------:R-:W-:Y:S01]  /*aeb0*/  CS2R R152, SRZ ;  /* 0x0000000000987805 */ /* 0x000fe2000001ff00 */
[----:B------:R-:W1:Y:S01]  /*aec0*/  S2UR UR4, SR_CTAID.X ;  /* 0x00000000000479c3 */ /* 0x000e620000002500 */
        /* <DEDUP_REMOVED lines=15> */
[----:B0-----:R-:W-:Y:S02]  /*afc0*/  SHF.R.S32.HI R3, RZ, 0x1f, R0 ;  /* 0x0000001fff037819 */ /* 0x001fe40000011400 */
[----:B------:R-:W-:-:S02]  /*afd0*/  CS2R R120, SRZ ;  /* 0x0000000000787805 */ /* 0x000fc4000001ff00 */
[----:B------:R-:W-:Y:S02]  /*afe0*/  ISETP.GE.AND P0, PT, R0, 0x20, PT ;  /* 0x000000200000780c */ /* 0x000fe40003f06270 */
[----:B------:R-:W-:Y:S02]  /*aff0*/  CS2R R118, SRZ ;  /* 0x0000000000767805 */ /* 0x000fe4000001ff00 */
[----:B------:R-:W-:Y:S02]  /*b000*/  LEA.HI R15, R3, R0, RZ, 0x5 ;  /* 0x00000000030f7211 */ /* 0x000fe400078f28ff */
[----:B------:R-:W-:Y:S01]  /*b010*/  CS2R R116, SRZ ;  /* 0x0000000000747805 */ /* 0x000fe2000001ff00 */
[----:B------:R-:W0:Y:S01]  /*b020*/  S2R R0, SR_CTAID.Y ;  /* 0x0000000000007919 */ /* 0x000e220000002600 */
[----:B------:R-:W-:Y:S01]  /*b030*/  CS2R R114, SRZ ;  /* 0x0000000000727805 */ /* 0x000fe2000001ff00 */
[----:B-1----:R-:W-:Y:S01]  /*b040*/  USHF.L.U32 UR7, UR4, 0x7, URZ ;  /* 0x0000000704077899 */ /* 0x002fe200080006ff */
[----:B------:R-:W-:-:S02]  /*b050*/  CS2R R112, SRZ ;  /* 0x0000000000707805 */ /* 0x000fc4000001ff00 */
[----:B------:R-:W-:Y:S02]  /*b060*/  CS2R R110, SRZ ;  /* 0x00000000006e7805 */ /* 0x000fe4000001ff00 */
[----:B------:R-:W-:Y:S02]  /*b070*/  CS2R R108, SRZ ;  /* 0x00000000006c7805 */ /* 0x000fe4000001ff00 */
[----:B------:R-:W-:Y:S02]  /*b080*/  CS2R R106, SRZ ;  /* 0x00000000006a7805 */ /* 0x000fe4000001ff00 */
[----:B------:R-:W-:Y:S02]  /*b090*/  CS2R R104, SRZ ;  /* 0x0000000000687805 */ /* 0x000fe4000001ff00 */
[----:B------:R-:W-:Y:S02]  /*b0a0*/  CS2R R102, SRZ ;  /* 0x0000000000667805 */ /* 0x000fe4000001ff00 */
[----:B------:R-:W-:Y:S01]  /*b0b0*/  MOV R100, RZ ;  /* 0x000000ff00647202 */ /* 0x000fe20000000f00 */
[----:B------:R-:W-:Y:S06]  /*b0c0*/  @!P0 BRA `(.L_x_11) ;  /* 0x0000008c00e88947 */ /* 0x000fec0003800000 */
[----:B------:R-:W1:Y:S01]  /*b0d0*/  S2R R2, SR_TID.X ;  /* 0x0000000000027919 */ /* 0x000e620000002100 */
[----:B------:R-:W2:Y:S01]  /*b0e0*/  LDC.64 R18, c[0x0][0x3a0] ;  /* 0x0000e800ff127b82 */ /* 0x000ea20000000a00 */
[----:B------:R-:W3:Y:S01]  /*b0f0*/  LDCU.64 UR8, c[0x0][0x388] ;  /* 0x00007100ff0877ac */ /* 0x000ee20008000a00 */
[----:B------:R-:W-:Y:S01]  /*b100*/  MOV R164, RZ ;  /* 0x000000ff00a47202 */ /* 0x000fe20000000f00 */
[----:B------:R-:W4:Y:S01]  /*b110*/  S2R R3, SR_TID.Y ;  /* 0x0000000000037919 */ /* 0x000f220000002200 */
[----:B------:R-:W-:Y:S02]  /*b120*/  UMOV UR5, 0x400 ;  /* 0x0000040000057882 */ /* 0x000fe40000000000 */
[----:B------:R-:W-:Y:S02]  /*b130*/  UIADD3 UR4, UPT, UPT, UR5, 0x7680, URZ ;  /* 0x0000768005047890 */ /* 0x000fe4000fffe0ff */
[----:B------:R-:W5:Y:S01]  /*b140*/  S2UR UR6, SR_CgaCtaId ;  /* 0x00000000000679c3 */ /* 0x000f620000008800 */
[----:B--2---:R-:W-:-:S02]  /*b150*/  IADD3 R18, PT, PT, R18, -0x1, RZ ;  /* 0xffffffff12127810 */ /* 0x004fc40007ffe0ff */
[C---:B-1----:R-:W-:Y:S01]  /*b160*/  IADD3 R4, PT, PT, R2.reuse, 0x40, RZ ;  /* 0x0000004002047810 */ /* 0x042fe20007ffe0ff */
[----:B-----5:R-:W-:Y:S01]  /*b170*/  ULEA UR4, UR6, UR4, 0x18 ;  /* 0x0000000406047291 */ /* 0x020fe2000f8ec0ff */
[----:B------:R-:W-:Y:S02]  /*b180*/  IADD3 R6, PT, PT, R2, 0x60, RZ ;  /* 0x0000006002067810 */ /* 0x000fe40007ffe0ff */
[C---:B----4-:R-:W-:Y:S01]  /*b190*/  SHF.L.U32 R5, R3.reuse, 0x2, RZ ;  /* 0x0000000203057819 */ /* 0x050fe200000006ff */
[----:B------:R-:W-:Y:S01]  /*b1a0*/  IMAD R36, R3, 0x21, R2 ;  /* 0x0000002103247824 */ /* 0x000fe200078e0202 */
[----:B------:R-:W-:Y:S02]  /*b1b0*/  SHF.L.U32 R7, R4, 0x3, RZ ;  /* 0x0000000304077819 */ /* 0x000fe400000006ff */
[----:B------:R-:W-:Y:S02]  /*b1c0*/  SHF.L.U32 R9, R6, 0x3, RZ ;  /* 0x0000000306097819 */ /* 0x000fe400000006ff */
[----:B------:R-:W-:-:S02]  /*b1d0*/  LEA.HI R17, R2, R5, RZ, 0x1d ;  /* 0x0000000502117211 */ /* 0x000fc400078fe8ff */
[----:B------:R-:W-:Y:S02]  /*b1e0*/  LEA.HI R4, R4, R7, RZ, 0x1e ;  /* 0x0000000704047211 */ /* 0x000fe400078ff0ff */
[----:B------:R-:W-:Y:S02]  /*b1f0*/  LEA.HI R6, R6, R9, RZ, 0x1e ;  /* 0x0000000906067211 */ /* 0x000fe400078ff0ff */
[----:B------:R-:W-:Y:S02]  /*b200*/  LOP3.LUT R16, R2, 0x7, RZ, 0xc0, !PT ;  /* 0x0000000702107812 */ /* 0x000fe400078ec0ff */
[C---:B------:R-:W-:Y:S02]  /*b210*/  IADD3 R7, PT, PT, R17.reuse, 0x10, RZ ;  /* 0x0000001011077810 */ /* 0x040fe40007ffe0ff */
[C---:B------:R-:W-:Y:S02]  /*b220*/  IADD3 R9, PT, PT, R17.reuse, 0x20, RZ ;  /* 0x0000002011097810 */ /* 0x040fe40007ffe0ff */
[----:B------:R-:W-:-:S02]  /*b230*/  IADD3 R11, PT, PT, R17, 0x30, RZ ;  /* 0x00000030110b7810 */ /* 0x000fc40007ffe0ff */
[----:B------:R-:W-:Y:S02]  /*b240*/  IADD3 R13, PT, PT, R17, 0x40, RZ ;  /* 0x00000040110d7810 */ /* 0x000fe40007ffe0ff */
[-C--:B------:R-:W-:Y:S02]  /*b250*/  LEA.HI R8, R7, R16.reuse, RZ, 0x1e ;  /* 0x0000001007087211 */ /* 0x080fe400078ff0ff */
[-C--:B------:R-:W-:Y:S02]  /*b260*/  LEA.HI R10, R9, R16.reuse, RZ, 0x1e ;  /* 0x00000010090a7211 */ /* 0x080fe400078ff0ff */
[-C--:B------:R-:W-:Y:S02]  /*b270*/  LEA.HI R12, R11, R16.reuse, RZ, 0x1e ;  /* 0x000000100b0c7211 */ /* 0x080fe400078ff0ff */
[----:B------:R-:W-:Y:S02]  /*b280*/  LEA.HI R14, R13, R16, RZ, 0x1e ;  /* 0x000000100d0e7211 */ /* 0x000fe400078ff0ff */
[----:B------:R-:W-:-:S02]  /*b290*/  LEA R46, R7, R8, 0x3 ;  /* 0x00000008072e7211 */ /* 0x000fc400078e18ff */
[----:B------:R-:W-:Y:S02]  /*b2a0*/  LEA R48, R9, R10, 0x3 ;  /* 0x0000000a09307211 */ /* 0x000fe400078e18ff */
[----:B------:R-:W-:Y:S02]  /*b2b0*/  LEA R49, R11, R12, 0x3 ;  /* 0x0000000c0b317211 */ /* 0x000fe400078e18ff */
[----:B------:R-:W-:Y:S02]  /*b2c0*/  LEA R50, R13, R14, 0x3 ;  /* 0x0000000e0d327211 */ /* 0x000fe400078e18ff */
[----:B------:R-:W-:Y:S02]  /*b2d0*/  SHF.R.S32.HI R8, RZ, 0x5, R15 ;  /* 0x00000005ff087819 */ /* 0x000fe4000001140f */
[C---:B------:R-:W-:Y:S02]  /*b2e0*/  LEA.HI R7, R17.reuse, R16, RZ, 0x1e ;  /* 0x0000001011077211 */ /* 0x040fe400078ff0ff */
[C---:B------:R-:W-:Y:S01]  /*b2f0*/  IADD3 R9, PT, PT, R17.reuse, 0x50, RZ ;  /* 0x0000005011097810 */ /* 0x040fe20007ffe0ff */
[----:B------:R-:W-:Y:S01]  /*b300*/  IMAD R32, R8, UR7, RZ ;  /* 0x0000000708207c24 */ /* 0x000fe2000f8e02ff */
[----:B------:R-:W-:-:S02]  /*b310*/  IADD3 R11, PT, PT, R17, 0x60, RZ ;  /* 0x00000060110b7810 */ /* 0x000fc40007ffe0ff */
[C---:B------:R-:W-:Y:S02]  /*b320*/  IADD3 R13, PT, PT, R17.reuse, 0x70, RZ ;  /* 0x00000070110d7810 */ /* 0x040fe40007ffe0ff */
[----:B------:R-:W-:Y:S01]  /*b330*/  LEA R38, R17, R7, 0x3 ;  /* 0x0000000711267211 */ /* 0x000fe200078e18ff */
[----:B------:R-:W-:Y:S01]  /*b340*/  IMAD R7, R8, R17, R16 ;  /* 0x0000001108077224 */ /* 0x000fe200078e0210 */
[-C--:B------:R-:W-:Y:S02]  /*b350*/  LEA.HI R10, R9, R16.reuse, RZ, 0x1e ;  /* 0x00000010090a7211 */ /* 0x080fe400078ff0ff */
[-C--:B------:R-:W-:Y:S02]  /*b360*/  LEA.HI R12, R11, R16.reuse, RZ, 0x1e ;  /* 0x000000100b0c7211 */ /* 0x080fe400078ff0ff */
[----:B------:R-:W-:Y:S02]  /*b370*/  LEA.HI R14, R13, R16, RZ, 0x1e ;  /* 0x000000100d0e7211 */ /* 0x000fe400078ff0ff */
[----:B------:R-:W-:-:S02]  /*b380*/  SHF.R.U32.HI R31, RZ, 0x2, R2 ;  /* 0x00000002ff1f7819 */ /* 0x000fc40000011602 */
[----:B------:R-:W-:Y:S02]  /*b390*/  SHF.R.S32.HI R16, RZ, 0x1f, R19 ;  /* 0x0000001fff107819 */ /* 0x000fe40000011413 */
[----:B------:R-:W-:Y:S01]  /*b3a0*/  LEA R51, R9, R10, 0x3 ;  /* 0x0000000a09337211 */ /* 0x000fe200078e18ff */
[----:B------:R-:W-:Y:S01]  /*b3b0*/  IMAD R101, R8, R3, R31 ;  /* 0x0000000308657224 */ /* 0x000fe200078e021f */
[----:B------:R-:W-:Y:S02]  /*b3c0*/  LEA.HI R16, R16, R19, RZ, 0x5 ;  /* 0x0000001310107211 */ /* 0x000fe400078f28ff */
[----:B------:R-:W-:Y:S02]  /*b3d0*/  SHF.L.U32 R29, R2, 0x2, RZ ;  /* 0x00000002021d7819 */ /* 0x000fe400000006ff */
[----:B0-----:R-:W-:Y:S02]  /*b3e0*/  LEA R9, R0, R3, 0x6 ;  /* 0x0000000300097211 */ /* 0x001fe400078e30ff */
[----:B------:R-:W-:-:S02]  /*b3f0*/  LEA R33, R3, R31, 0x3 ;  /* 0x0000001f03217211 */ /* 0x000fc400078e18ff */
[----:B------:R-:W-:Y:S02]  /*b400*/  LEA R52, R11, R12, 0x3 ;  /* 0x0000000c0b347211 */ /* 0x000fe400078e18ff */
[----:B------:R-:W-:Y:S02]  /*b410*/  LOP3.LUT R180, R29, 0x1c, RZ, 0xc0, !PT ;  /* 0x0000001c1db47812 */ /* 0x000fe400078ec0ff */
[C---:B------:R-:W-:Y:S02]  /*b420*/  VIMNMX.U32 R11, PT, PT, R9.reuse, R18, PT ;  /* 0x00000012090b7248 */ /* 0x040fe40003fe0000 */
[----:B------:R-:W-:Y:S02]  /*b430*/  LEA R55, R0, R33, 0x6 ;  /* 0x0000002100377211 */ /* 0x000fe400078e30ff */
[----:B------:R-:W-:Y:S02]  /*b440*/  SHF.R.S32.HI R26, RZ, 0x5, R16 ;  /* 0x00000005ff1a7819 */ /* 0x000fe40000011410 */
[----:B------:R-:W-:-:S02]  /*b450*/  VIADDMNMX.U32 R15, R9, 0x8, R18, PT ;  /* 0x00000008090f7846 */ /* 0x000fc40003800012 */
[C-C-:B------:R-:W-:Y:S02]  /*b460*/  VIADDMNMX.U32 R35, R9.reuse, 0x24, R18.reuse, PT ;  /* 0x0000002409237846 */ /* 0x140fe40003800012 */
[----:B------:R-:W-:Y:S02]  /*b470*/  LEA R83, R8, R101, 0x6 ;  /* 0x0000006508537211 */ /* 0x000fe400078e30ff */
[C-C-:B------:R-:W-:Y:S02]  /*b480*/  VIADDMNMX.U32 R21, R9.reuse, 0x14, R18.reuse, PT ;  /* 0x0000001409157846 */ /* 0x140fe40003800012 */
[--C-:B------:R-:W-:Y:S02]  /*b490*/  VIADDMNMX.U32 R23, R9, 0x18, R18.reuse, PT ;  /* 0x0000001809177846 */ /* 0x100fe40003800012 */
[----:B------:R-:W-:Y:S01]  /*b4a0*/  LEA R53, R13, R14, 0x3 ;  /* 0x0000000e0d357211 */ /* 0x000fe200078e18ff */
[----:B------:R-:W-:Y:S01]  /*b4b0*/  IMAD R14, R26, R21, RZ ;  /* 0x000000151a0e7224 */ /* 0x000fe200078e02ff */
[----:B------:R-:W-:-:S02]  /*b4c0*/  VIADDMNMX.U32 R41, R9, 0x30, R18, PT ;  /* 0x0000003009297846 */ /* 0x000fc40003800012 */
[C-C-:B------:R-:W-:Y:S02]  /*b4d0*/  VIADDMNMX.U32 R45, R9.reuse, 0x38, R18.reuse, PT ;  /* 0x00000038092d7846 */ /* 0x140fe40003800012 */
[C-C-:B------:R-:W-:Y:S01]  /*b4e0*/  VIADDMNMX.U32 R13, R9.reuse, 0x4, R18.reuse, PT ;  /* 0x00000004090d7846 */ /* 0x140fe20003800012 */
[C---:B------:R-:W-:Y:S01]  /*b4f0*/  IMAD R21, R26.reuse, R41, RZ ;  /* 0x000000291a157224 */ /* 0x040fe200078e02ff */
[C-C-:B------:R-:W-:Y:S02]  /*b500*/  VIADDMNMX.U32 R17, R9.reuse, 0xc, R18.reuse, PT ;  /* 0x0000000c09117846 */ /* 0x140fe40003800012 */
        /* <DEDUP_REMOVED lines=12> */
[--C-:B------:R-:W-:Y:S01]  /*b5d0*/  VIADDMNMX.U32 R47, R9, 0x3c, R18.reuse, PT ;  /* 0x0000003c092f7846 */ /* 0x100fe20003800012 */
[----:B------:R-:W-:Y:S01]  /*b5e0*/  IMAD R9, R26, R11, RZ ;  /* 0x0000000b1a097224 */ /* 0x000fe200078e02ff */
[----:B------:R-:W-:Y:S01]  /*b5f0*/  VIMNMX R57, PT, PT, R18, R55, PT ;  /* 0x0000003712397248 */ /* 0x000fe20003fe0100 */
[----:B------:R-:W-:Y:S01]  /*b600*/  IMAD R11, R26, R15, RZ ;  /* 0x0000000f1a0b7224 */ /* 0x000fe200078e02ff */
[----:B---3--:R-:W-:Y:S01]  /*b610*/  IADD3 R180, P0, PT, R180, UR8, RZ ;  /* 0x00000008b4b47c10 */ /* 0x008fe2000ff1e0ff */
[C---:B------:R-:W-:Y:S01]  /*b620*/  IMAD R15, R26.reuse, R23, RZ ;  /* 0x000000171a0f7224 */ /* 0x040fe200078e02ff */
[----:B------:R-:W-:Y:S01]  /*b630*/  VIADDMNMX R55, R55, 0x20, R18, PT ;  /* 0x0000002037377846 */ /* 0x000fe20003800112 */
[----:B------:R-:W-:Y:S01]  /*b640*/  IMAD R18, R26, R35, RZ ;  /* 0x000000231a127224 */ /* 0x000fe200078e02ff */
[C---:B------:R-:W-:Y:S01]  /*b650*/  LEA R91, R8.reuse, R101, 0x5 ;  /* 0x00000065085b7211 */ /* 0x040fe200078e28ff */
[----:B------:R-:W-:Y:S01]  /*b660*/  UIADD3 UR8, UPT, UPT, UR5, 0x4200, URZ ;  /* 0x0000420005087890 */ /* 0x000fe2000fffe0ff */
[----:B------:R-:W-:Y:S01]  /*b670*/  LEA R59, R8, R83, 0x5 ;  /* 0x00000053083b7211 */ /* 0x000fe200078e28ff */
[C---:B------:R-:W-:Y:S01]  /*b680*/  IMAD R23, R26.reuse, R45, RZ ;  /* 0x0000002d1a177224 */ /* 0x040fe200078e02ff */
[----:B------:R-:W-:Y:S01]  /*b690*/  MOV R35, 0x21 ;  /* 0x0000002100237802 */ /* 0x000fe20000000f00 */
[----:B------:R-:W-:Y:S01]  /*b6a0*/  IMAD R20, R26, R39, RZ ;  /* 0x000000271a147224 */ /* 0x000fe200078e02ff */
[----:B------:R-:W-:Y:S01]  /*b6b0*/  IADD3.X R181, PT, PT, RZ, UR9, RZ, P0, !PT ;  /* 0x00000009ffb57c10 */ /* 0x000fe200087fe4ff */
[----:B------:R-:W-:Y:S01]  /*b6c0*/  ULEA UR9, UR6, UR5, 0x18 ;  /* 0x0000000506097291 */ /* 0x000fe2000f8ec0ff */
[----:B------:R-:W-:Y:S01]  /*b6d0*/  IADD3 R30, PT, PT, R2, 0x20, RZ ;  /* 0x00000020021e7810 */ /* 0x000fe20007ffe0ff */
[----:B------:R-:W-:Y:S01]  /*b6e0*/  IMAD R22, R26, R43, RZ ;  /* 0x0000002b1a167224 */ /* 0x000fe200078e02ff */
[----:B------:R-:W-:Y:S01]  /*b6f0*/  LEA R95, R8, R101, 0x4 ;  /* 0x00000065085f7211 */ /* 0x000fe200078e20ff */
[----:B------:R-:W-:Y:S01]  /*b700*/  IMAD R24, R26, R47, RZ ;  /* 0x0000002f1a187224 */ /* 0x000fe200078e02ff */
[----:B------:R-:W-:Y:S01]  /*b710*/  LEA R87, R8, R91, 0x4 ;  /* 0x0000005b08577211 */ /* 0x000fe200078e20ff */
[----:B------:R-:W-:Y:S01]  /*b720*/  IMAD R25, R26, R57, RZ ;  /* 0x000000391a197224 */ /* 0x000fe200078e02ff */
[C---:B------:R-:W-:Y:S01]  /*b730*/  LEA R79, R8.reuse, R83, 0x4 ;  /* 0x00000053084f7211 */ /* 0x040fe200078e20ff */
[----:B------:R-:W-:Y:S01]  /*b740*/  ULEA UR8, UR6, UR8, 0x18 ;  /* 0x0000000806087291 */ /* 0x000fe2000f8ec0ff */
[----:B------:R-:W-:Y:S01]  /*b750*/  LEA R41, R8, R7, 0x6 ;  /* 0x0000000708297211 */ /* 0x000fe200078e30ff */
[----:B------:R-:W-:Y:S01]  /*b760*/  IMAD R26, R26, R55, RZ ;  /* 0x000000371a1a7224 */ /* 0x000fe200078e02ff */
[----:B------:R-:W-:Y:S01]  /*b770*/  LEA R45, R8, R59, 0x4 ;  /* 0x0000003b082d7211 */ /* 0x000fe200078e20ff */
[----:B------:R-:W-:Y:S01]  /*b780*/  IMAD R28, R2, R35, 0xc60 ;  /* 0x00000c60021c7424 */ /* 0x000fe200078e0223 */
[----:B------:R-:W-:Y:S01]  /*b790*/  SHF.L.U32 R37, R30, 0x3, RZ ;  /* 0x000000031e257819 */ /* 0x000fe200000006ff */
[----:B------:R-:W-:Y:S01]  /*b7a0*/  UIADD3 UR5, UPT, UPT, UR5, 0x9680, URZ ;  /* 0x0000968005057890 */ /* 0x000fe2000fffe0ff */
[----:B------:R-:W-:-:S02]  /*b7b0*/  LOP3.LUT R29, R29, 0xc, RZ, 0xc0, !PT ;  /* 0x0000000c1d1d7812 */ /* 0x000fc400078ec0ff */
[----:B------:R-:W-:Y:S01]  /*b7c0*/  IADD3 R35, PT, PT, R36, -R3, RZ ;  /* 0x8000000324237210 */ /* 0x000fe20007ffe0ff */
[----:B------:R-:W-:Y:S01]  /*b7d0*/  ULEA UR5, UR6, UR5, 0x18 ;  /* 0x0000000506057291 */ /* 0x000fe2000f8ec0ff */
[C---:B------:R-:W-:Y:S02]  /*b7e0*/  LEA R97, R8.reuse, R101, 0x3 ;  /* 0x0000006508617211 */ /* 0x040fe400078e18ff */
[C---:B------:R-:W-:Y:S02]  /*b7f0*/  LEA R93, R8.reuse, R95, 0x3 ;  /* 0x0000005f085d7211 */ /* 0x040fe400078e18ff */
[C---:B------:R-:W-:Y:S02]  /*b800*/  LEA R89, R8.reuse, R91, 0x3 ;  /* 0x0000005b08597211 */ /* 0x040fe400078e18ff */
[C---:B------:R-:W-:Y:S02]  /*b810*/  LEA R81, R8.reuse, R83, 0x3 ;  /* 0x0000005308517211 */ /* 0x040fe400078e18ff */
[----:B------:R-:W-:-:S02]  /*b820*/  LEA R39, R8, R7, 0x5 ;  /* 0x0000000708277211 */ /* 0x000fc400078e28ff */
[C---:B------:R-:W-:Y:S02]  /*b830*/  LEA R85, R8.reuse, R87, 0x3 ;  /* 0x0000005708557211 */ /* 0x040fe400078e18ff */
[C---:B------:R-:W-:Y:S02]  /*b840*/  LEA R77, R8.reuse, R79, 0x3 ;  /* 0x0000004f084d7211 */ /* 0x040fe400078e18ff */
[C---:B------:R-:W-:Y:S02]  /*b850*/  LEA R43, R8.reuse, R59, 0x3 ;  /* 0x0000003b082b7211 */ /* 0x040fe400078e18ff */
[C---:B------:R-:W-:Y:S02]  /*b860*/  LEA R47, R8.reuse, R41, 0x5 ;  /* 0x00000029082f7211 */ /* 0x040fe400078e28ff */
[----:B------:R-:W-:Y:S02]  /*b870*/  LEA R55, R8, R45, 0x3 ;  /* 0x0000002d08377211 */ /* 0x000fe400078e18ff */
[----:B------:R-:W-:-:S02]  /*b880*/  LEA R99, R36, UR9, 0x2 ;  /* 0x0000000924637c11 */ /* 0x000fc4000f8e10ff */
[----:B------:R-:W-:Y:S02]  /*b890*/  LEA.HI R36, R30, R37, RZ, 0x1e ;  /* 0x000000251e247211 */ /* 0x000fe400078ff0ff */
[----:B------:R-:W-:Y:S02]  /*b8a0*/  MOV R27, RZ ;  /* 0x000000ff001b7202 */ /* 0x000fe40000000f00 */
[C---:B------:R-:W-:Y:S02]  /*b8b0*/  LOP3.LUT R34, R2.reuse, 0x3, RZ, 0xc0, !PT ;  /* 0x0000000302227812 */ /* 0x040fe400078ec0ff */
[----:B------:R-:W-:Y:S02]  /*b8c0*/  LEA R31, R2, R31, 0x3 ;  /* 0x0000001f021f7211 */ /* 0x000fe400078e18ff */
[----:B------:R-:W-:Y:S02]  /*b8d0*/  LEA R33, R33, R29, 0x4 ;  /* 0x0000001d21217211 */ /* 0x000fe400078e20ff */
[----:B------:R-:W-:-:S02]  /*b8e0*/  LEA R35, R35, UR4, 0x2 ;  /* 0x0000000423237c11 */ /* 0x000fc4000f8e10ff */
[C---:B------:R-:W-:Y:S02]  /*b8f0*/  LEA R98, R8.reuse, R101, 0x2 ;  /* 0x0000006508627211 */ /* 0x040fe400078e10ff */
[C---:B------:R-:W-:Y:S02]  /*b900*/  LEA R96, R8.reuse, R97, 0x2 ;  /* 0x0000006108607211 */ /* 0x040fe400078e10ff */
[C---:B------:R-:W-:Y:S02]  /*b910*/  LEA R94, R8.reuse, R95, 0x2 ;  /* 0x0000005f085e7211 */ /* 0x040fe400078e10ff */
[C---:B------:R-:W-:Y:S02]  /*b920*/  LEA R90, R8.reuse, R91, 0x2 ;  /* 0x0000005b085a7211 */ /* 0x040fe400078e10ff */
[C---:B------:R-:W-:Y:S02]  /*b930*/  LEA R82, R8.reuse, R83, 0x2 ;  /* 0x0000005308527211 */ /* 0x040fe400078e10ff */
[----:B------:R-:W-:-:S02]  /*b940*/  LEA R37, R8, R7, 0x4 ;  /* 0x0000000708257211 */ /* 0x000fc400078e20ff */
[----:B------:R-:W-:Y:S02]  /*b950*/  LEA R38, R38, UR8, 0x2 ;  /* 0x0000000826267c11 */ /* 0x000fe4000f8e10ff */
[C---:B------:R-:W-:Y:S02]  /*b960*/  LEA R92, R8.reuse, R93, 0x2 ;  /* 0x0000005d085c7211 */ /* 0x040fe400078e10ff */
[C---:B------:R-:W-:Y:S02]  /*b970*/  LEA R88, R8.reuse, R89, 0x2 ;  /* 0x0000005908587211 */ /* 0x040fe400078e10ff */
[C---:B------:R-:W-:Y:S02]  /*b980*/  LEA R86, R8.reuse, R87, 0x2 ;  /* 0x0000005708567211 */ /* 0x040fe400078e10ff */
[C---:B------:R-:W-:Y:S02]  /*b990*/  LEA R80, R8.reuse, R81, 0x2 ;  /* 0x0000005108507211 */ /* 0x040fe400078e10ff */
[----:B------:R-:W-:-:S02]  /*b9a0*/  LEA R78, R8, R79, 0x2 ;  /* 0x0000004f084e7211 */ /* 0x000fc400078e10ff */
[C---:B------:R-:W-:Y:S02]  /*b9b0*/  LEA R40, R8.reuse, R59, 0x2 ;  /* 0x0000003b08287211 */ /* 0x040fe400078e10ff */
[C---:B------:R-:W-:Y:S02]  /*b9c0*/  LEA R42, R8.reuse, R39, 0x4 ;  /* 0x00000027082a7211 */ /* 0x040fe400078e20ff */
[----:B------:R-:W-:Y:S02]  /*b9d0*/  LEA R44, R8, R41, 0x4 ;  /* 0x00000029082c7211 */ /* 0x000fe400078e20ff */
[----:B------:R-:W-:Y:S02]  /*b9e0*/  LEA R46, R46, UR8, 0x2 ;  /* 0x000000082e2e7c11 */ /* 0x000fe4000f8e10ff */
[----:B------:R-:W-:Y:S02]  /*b9f0*/  LEA R48, R48, UR8, 0x2 ;  /* 0x0000000830307c11 */ /* 0x000fe4000f8e10ff */
[----:B------:R-:W-:-:S02]  /*ba00*/  LEA R49, R49, UR8, 0x2 ;  /* 0x0000000831317c11 */ /* 0x000fc4000f8e10ff */
[----:B------:R-:W-:Y:S02]  /*ba10*/  LEA R50, R50, UR8, 0x2 ;  /* 0x0000000832327c11 */ /* 0x000fe4000f8e10ff */
[----:B------:R-:W-:Y:S02]  /*ba20*/  LEA R51, R51, UR8, 0x2 ;  /* 0x0000000833337c11 */ /* 0x000fe4000f8e10ff */
[----:B------:R-:W-:Y:S02]  /*ba30*/  LEA R52, R52, UR8, 0x2 ;  /* 0x0000000834347c11 */ /* 0x000fe4000f8e10ff */
[----:B------:R-:W-:Y:S02]  /*ba40*/  LEA R53, R53, UR8, 0x2 ;  /* 0x0000000835357c11 */ /* 0x000fe4000f8e10ff */
[C---:B------:R-:W-:Y:S02]  /*ba50*/  LEA R84, R8.reuse, R85, 0x2 ;  /* 0x0000005508547211 */ /* 0x040fe400078e10ff */
[----:B------:R-:W-:-:S02]  /*ba60*/  LEA R76, R8, R77, 0x2 ;  /* 0x0000004d084c7211 */ /* 0x000fc400078e10ff */
[C---:B------:R-:W-:Y:S02]  /*ba70*/  LEA R54, R8.reuse, R43, 0x2 ;  /* 0x0000002b08367211 */ /* 0x040fe400078e10ff */
[C---:B------:R-:W-:Y:S02]  /*ba80*/  LEA R56, R8.reuse, R45, 0x2 ;  /* 0x0000002d08387211 */ /* 0x040fe400078e10ff */
[C---:B------:R-:W-:Y:S02]  /*ba90*/  LEA R57, R8.reuse, R47, 0x4 ;  /* 0x0000002f08397211 */ /* 0x040fe400078e20ff */
[----:B------:R-:W-:-:S07]  /*baa0*/  LEA R58, R8, R55, 0x2 ;  /* 0x00000037083a7211 */ /* 0x000fce00078e10ff */
.L_x_14:
[----:B------:R-:W0:Y:S01]  /*bab0*/  LDC.64 R168, c[0x0][0x380] ;  /* 0x0000e000ffa87b82 */ /* 0x000e220000000a00 */
[-C--:B------:R-:W-:Y:S02]  /*bac0*/  IADD3 R61, P0, PT, R32, R27.reuse, RZ ;  /* 0x0000001b203d7210 */ /* 0x080fe40007f1e0ff */
[----:B------:R-:W-:Y:S02]  /*bad0*/  LEA.HI R243, R2, R27, RZ, 0x1d ;  /* 0x0000001b02f37211 */ /* 0x000fe400078fe8ff */
[----:B------:R-:W-:Y:S02]  /*bae0*/  LEA.HI.X.SX32 R60, R32, RZ, 0x1, P0 ;  /* 0x000000ff203c7211 */ /* 0x000fe400000f0eff */
[-C--:B------:R-:W-:Y:S01]  /*baf0*/  IADD3 R179, PT, PT, R9, R243.reuse, RZ ;  /* 0x000000f309b37210 */ /* 0x080fe20007ffe0ff */
[----:B------:R-:W1:Y:S01]  /*bb00*/  LDC.64 R208, c[0x0][0x388] ;  /* 0x0000e200ffd07b82 */ /* 0x000e620000000a00 */
[-C--:B------:R-:W-:Y:S02]  /*bb10*/  IADD3 R177, PT, PT, R10, R243.reuse, RZ ;  /* 0x000000f30ab17210 */ /* 0x080fe40007ffe0ff */
[----:B------:R-:W-:Y:S01]  /*bb20*/  IADD3 R175, PT, PT, R11, R243, RZ ;  /* 0x000000f30baf7210 */ /* 0x000fe20007ffe0ff */
[----:B------:R-:W-:-:S04]  /*bb30*/  IMAD.WIDE R178, R179, 0x24, R180 ;  /* 0x00000024b3b27825 */ /* 0x000fc800078e02b4 */
[--C-:B------:R-:W-:Y:S02]  /*bb40*/  IMAD.WIDE R176, R177, 0x24, R180.reuse ;  /* 0x00000024b1b07825 */ /* 0x100fe400078e02b4 */
[----:B------:R-:W2:Y:S02]  /*bb50*/  LDG.E.CONSTANT R178, desc[UR12][R178.64+0x4] ;  /* 0x0000040cb2b27981 */ /* 0x000ea4000c1e9900 */
[----:B------:R-:W-:Y:S02]  /*bb60*/  IMAD.WIDE R174, R175, 0x24, R180 ;  /* 0x00000024afae7825 */ /* 0x000fe400078e02b4 */
[----:B------:R-:W3:Y:S02]  /*bb70*/  LDG.E.CONSTANT R176, desc[UR12][R176.64+0x4] ;  /* 0x0000040cb0b07981 */ /* 0x000ee4000c1e9900 */
[----:B0-----:R-:W-:Y:S02]  /*bb80*/  IMAD.WIDE.U32 R168, R61, 0x12, R168 ;  /* 0x000000123da87825 */ /* 0x001fe400078e00a8 */
[----:B------:R-:W4:Y:S02]  /*bb90*/  LDG.E.CONSTANT R174, desc[UR12][R174.64+0x4] ;  /* 0x0000040caeae7981 */ /* 0x000f24000c1e9900 */
[----:B------:R-:W-:Y:S01]  /*bba0*/  IMAD R61, R60, 0x12, RZ ;  /* 0x000000123c3d7824 */ /* 0x000fe200078e02ff */
[----:B------:R-:W-:-:S04]  /*bbb0*/  IADD3 R66, P0, PT, R29, R168, RZ ;  /* 0x000000a81d427210 */ /* 0x000fc80007f1e0ff */
[----:B------:R-:W-:-:S04]  /*bbc0*/  IADD3 R169, PT, PT, R169, R61, RZ ;  /* 0x0000003da9a97210 */ /* 0x000fc80007ffe0ff */
[----:B------:R-:W-:Y:S01]  /*bbd0*/  IADD3.X R67, PT, PT, RZ, R169, RZ, P0, !PT ;  /* 0x000000a9ff437210 */ /* 0x000fe200007fe4ff */
[----:B------:R-:W-:-:S04]  /*bbe0*/  IMAD.WIDE.U32 R70, R37, 0x12, R168 ;  /* 0x0000001225467825 */ /* 0x000fc800078e00a8 */
[--C-:B------:R-:W-:Y:S01]  /*bbf0*/  IMAD.WIDE.U32 R64, R39, 0x12, R168.reuse ;  /* 0x0000001227407825 */ /* 0x100fe200078e00a8 */
[----:B------:R-:W5:Y:S03]  /*bc00*/  LDG.E.U16.CONSTANT R184, desc[UR12][R70.64] ;  /* 0x0000000c46b87981 */ /* 0x000f66000c1e9500 */
[----:B------:R-:W-:Y:S01]  /*bc10*/  IMAD.WIDE.U32 R62, R42, 0x12, R168 ;  /* 0x000000122a3e7825 */ /* 0x000fe200078e00a8 */
[----:B------:R0:W2:Y:S03]  /*bc20*/  LDG.E.U16.CONSTANT R183, desc[UR12][R64.64] ;  /* 0x0000000c40b77981 */ /* 0x0000a6000c1e9500 */
[----:B------:R-:W-:Y:S01]  /*bc30*/  IMAD.WIDE.U32 R68, R101, 0x12, R66 ;  /* 0x0000001265447825 */ /* 0x000fe200078e0042 */
[----:B------:R1:W3:Y:S03]  /*bc40*/  LDG.E.U16.CONSTANT R179, desc[UR12][R62.64] ;  /* 0x0000000c3eb37981 */ /* 0x0002e6000c1e9500 */
[--C-:B------:R-:W-:Y:S01]  /*bc50*/  IMAD.WIDE.U32 R72, R7, 0x12, R168.reuse ;  /* 0x0000001207487825 */ /* 0x100fe200078e00a8 */
[----:B------:R-:W4:Y:S03]  /*bc60*/  LDG.E.U16.CONSTANT R70, desc[UR12][R68.64+0x2] ;  /* 0x0000020c44467981 */ /* 0x000f26000c1e9500 */
[----:B------:R-:W-:Y:S01]  /*bc70*/  IMAD.WIDE.U32 R60, R41, 0x12, R168 ;  /* 0x00000012293c7825 */ /* 0x000fe200078e00a8 */
[----:B------:R1:W4:Y:S03]  /*bc80*/  LDG.E.U16.CONSTANT R71, desc[UR12][R68.64+0x4] ;  /* 0x0000040c44477981 */ /* 0x000326000c1e9500 */
[--C-:B0-----:R-:W-:Y:S01]  /*bc90*/  IMAD.WIDE.U32 R64, R98, 0x12, R66.reuse ;  /* 0x0000001262407825 */ /* 0x101fe200078e0042 */
[----:B------:R-:W5:Y:S03]  /*bca0*/  LDG.E.U16.CONSTANT R185, desc[UR12][R72.64] ;  /* 0x0000000c48b97981 */ /* 0x000f66000c1e9500 */
[--C-:B-1----:R-:W-:Y:S01]  /*bcb0*/  IMAD.WIDE.U32 R62, R96, 0x12, R66.reuse ;  /* 0x00000012603e7825 */ /* 0x102fe200078e0042 */
[----:B------:R0:W3:Y:S03]  /*bcc0*/  LDG.E.U16.CONSTANT R171, desc[UR12][R60.64] ;  /* 0x0000000c3cab7981 */ /* 0x0000e6000c1e9500 */
[----:B------:R-:W-:Y:S01]  /*bcd0*/  IMAD.WIDE.U32 R68, R92, 0x12, R66 ;  /* 0x000000125c447825 */ /* 0x000fe200078e0042 */
[----:B------:R-:W2:Y:S03]  /*bce0*/  LDG.E.U16.CONSTANT R167, desc[UR12][R64.64+0x2] ;  /* 0x0000020c40a77981 */ /* 0x000ea6000c1e9500 */
[--C-:B------:R-:W-:Y:S01]  /*bcf0*/  IMAD.WIDE.U32 R186, R44, 0x12, R168.reuse ;  /* 0x000000122cba7825 */ /* 0x100fe200078e00a8 */
[----:B------:R1:W2:Y:S03]  /*bd00*/  LDG.E.U16.CONSTANT R72, desc[UR12][R64.64+0x4] ;  /* 0x0000040c40487981 */ /* 0x0002a6000c1e9500 */
[--C-:B------:R-:W-:Y:S01]  /*bd10*/  IMAD.WIDE.U32 R74, R47, 0x12, R168.reuse ;  /* 0x000000122f4a7825 */ /* 0x100fe200078e00a8 */
[----:B------:R-:W3:Y:S03]  /*bd20*/  LDG.E.U16.CONSTANT R166, desc[UR12][R62.64+0x2] ;  /* 0x0000020c3ea67981 */ /* 0x000ee6000c1e9500 */
[----:B------:R-:W-:Y:S01]  /*bd30*/  IMAD.WIDE.U32 R168, R57, 0x12, R168 ;  /* 0x0000001239a87825 */ /* 0x000fe200078e00a8 */
[----:B------:R1:W3:Y:S03]  /*bd40*/  LDG.E.U16.CONSTANT R73, desc[UR12][R62.64+0x4] ;  /* 0x0000040c3e497981 */ /* 0x0002e6000c1e9500 */
[--C-:B0-----:R-:W-:Y:S01]  /*bd50*/  IMAD.WIDE.U32 R60, R95, 0x12, R66.reuse ;  /* 0x000000125f3c7825 */ /* 0x101fe200078e0042 */
[----:B------:R-:W3:Y:S03]  /*bd60*/  LDG.E.U16.CONSTANT R236, desc[UR12][R68.64+0x2] ;  /* 0x0000020c44ec7981 */ /* 0x000ee6000c1e9500 */
[--C-:B-1----:R-:W-:Y:S01]  /*bd70*/  IMAD.WIDE.U32 R64, R91, 0x12, R66.reuse ;  /* 0x000000125b407825 */ /* 0x102fe200078e0042 */
[----:B------:R0:W3:Y:S03]  /*bd80*/  LDG.E.U16.CONSTANT R239, desc[UR12][R68.64+0x4] ;  /* 0x0000040c44ef7981 */ /* 0x0000e6000c1e9500 */
[--C-:B------:R-:W-:Y:S01]  /*bd90*/  IMAD.WIDE.U32 R62, R90, 0x12, R66.reuse ;  /* 0x000000125a3e7825 */ /* 0x100fe200078e0042 */
[----:B------:R1:W3:Y:S03]  /*bda0*/  LDG.E.U16.CONSTANT R177, desc[UR12][R186.64] ;  /* 0x0000000cbab17981 */ /* 0x0002e6000c1e9500 */
[--C-:B------:R-:W-:Y:S01]  /*bdb0*/  IMAD.WIDE.U32 R190, R97, 0x12, R66.reuse ;  /* 0x0000001261be7825 */ /* 0x100fe200078e0042 */
[----:B------:R-:W3:Y:S03]  /*bdc0*/  LDG.E.U16.CONSTANT R175, desc[UR12][R74.64] ;  /* 0x0000000c4aaf7981 */ /* 0x000ee6000c1e9500 */
[--C-:B0-----:R-:W-:Y:S01]  /*bdd0*/  IMAD.WIDE.U32 R68, R85, 0x12, R66.reuse ;  /* 0x0000001255447825 */ /* 0x101fe200078e0042 */
[----:B------:R-:W3:Y:S03]  /*bde0*/  LDG.E.U16.CONSTANT R173, desc[UR12][R168.64] ;  /* 0x0000000ca8ad7981 */ /* 0x000ee6000c1e9500 */
[--C-:B-1----:R-:W-:Y:S01]  /*bdf0*/  IMAD.WIDE.U32 R186, R93, 0x12, R66.reuse ;  /* 0x000000125dba7825 */ /* 0x102fe200078e0042 */
[----:B------:R-:W3:Y:S04]  /*be00*/  LDG.E.U16.CONSTANT R235, desc[UR12][R64.64+0x2] ;  /* 0x0000020c40eb7981 */ /* 0x000ee8000c1e9500 */
[----:B------:R-:W3:Y:S04]  /*be10*/  LDG.E.U16.CONSTANT R75, desc[UR12][R60.64+0x4] ;  /* 0x0000040c3c4b7981 */ /* 0x000ee8000c1e9500 */
[----:B------:R0:W3:Y:S04]  /*be20*/  LDG.E.U16.CONSTANT R168, desc[UR12][R60.64+0x2] ;  /* 0x0000020c3ca87981 */ /* 0x0000e8000c1e9500 */
[----:B------:R1:W3:Y:S04]  /*be30*/  LDG.E.U16.CONSTANT R238, desc[UR12][R64.64+0x4] ;  /* 0x0000040c40ee7981 */ /* 0x0002e8000c1e9500 */
[----:B------:R-:W3:Y:S01]  /*be40*/  LDG.E.U16.CONSTANT R234, desc[UR12][R62.64+0x2] ;  /* 0x0000020c3eea7981 */ /* 0x000ee2000c1e9500 */
[----:B0-----:R-:W-:-:S03]  /*be50*/  IMAD.WIDE.U32 R60, R88, 0x12, R66 ;  /* 0x00000012583c7825 */ /* 0x001fc600078e0042 */
[----:B------:R0:W3:Y:S01]  /*be60*/  LDG.E.U16.CONSTANT R237, desc[UR12][R62.64+0x4] ;  /* 0x0000040c3eed7981 */ /* 0x0000e2000c1e9500 */
[----:B-1----:R-:W-:-:S03]  /*be70*/  IMAD.WIDE.U32 R64, R84, 0x12, R66 ;  /* 0x0000001254407825 */ /* 0x002fc600078e0042 */
[----:B------:R-:W3:Y:S04]  /*be80*/  LDG.E.U16.CONSTANT R224, desc[UR12][R68.64+0x2] ;  /* 0x0000020c44e07981 */ /* 0x000ee8000c1e9500 */
[----:B------:R1:W3:Y:S01]  /*be90*/  LDG.E.U16.CONSTANT R227, desc[UR12][R68.64+0x4] ;  /* 0x0000040c44e37981 */ /* 0x0002e2000c1e9500 */
[----:B0-----:R-:W-:-:S03]  /*bea0*/  IMAD.WIDE.U32 R62, R83, 0x12, R66 ;  /* 0x00000012533e7825 */ /* 0x001fc600078e0042 */
[----:B------:R-:W3:Y:S01]  /*beb0*/  LDG.E.U16.CONSTANT R165, desc[UR12][R190.64+0x2] ;  /* 0x0000020cbea57981 */ /* 0x000ee2000c1e9500 */
[----:B------:R-:W-:-:S03]  /*bec0*/  IMAD.WIDE.U32 R188, R94, 0x12, R66 ;  /* 0x000000125ebc7825 */ /* 0x000fc600078e0042 */
[----:B------:R0:W3:Y:S01]  /*bed0*/  LDG.E.U16.CONSTANT R74, desc[UR12][R190.64+0x4] ;  /* 0x0000040cbe4a7981 */ /* 0x0000e2000c1e9500 */
[----:B-1----:R-:W-:-:S03]  /*bee0*/  IMAD.WIDE.U32 R68, R78, 0x12, R66 ;  /* 0x000000124e447825 */ /* 0x002fc600078e0042 */
[----:B------:R-:W3:Y:S04]  /*bef0*/  LDG.E.U16.CONSTANT R232, desc[UR12][R186.64+0x2] ;  /* 0x0000020cbae87981 */ /* 0x000ee8000c1e9500 */
[----:B------:R1:W3:Y:S01]  /*bf00*/  LDG.E.U16.CONSTANT R241, desc[UR12][R186.64+0x4] ;  /* 0x0000040cbaf17981 */ /* 0x0002e2000c1e9500 */
[----:B0-----:R-:W-:-:S03]  /*bf10*/  IMAD.WIDE.U32 R190, R89, 0x12, R66 ;  /* 0x0000001259be7825 */ /* 0x001fc600078e0042 */
[----:B------:R-:W3:Y:S04]  /*bf20*/  LDG.E.U16.CONSTANT R222, desc[UR12][R60.64+0x2] ;  /* 0x0000020c3cde7981 */ /* 0x000ee8000c1e9500 */
        /* <DEDUP_REMOVED lines=14> */
[----:B------:R-:W3:Y:S01]  /*c010*/  LDG.E.U16.CONSTANT R233, desc[UR12][R190.64+0x2] ;  /* 0x0000020cbee97981 */ /* 0x000ee2000c1e9500 */
[----:B------:R-:W-:-:S03]  /*c020*/  IMAD.WIDE.U32 R210, R40, 0x12, R66 ;  /* 0x0000001228d27825 */ /* 0x000fc600078e0042 */
[----:B------:R1:W3:Y:S01]  /*c030*/  LDG.E.U16.CONSTANT R230, desc[UR12][R190.64+0x4] ;  /* 0x0000040cbee67981 */ /* 0x0002e2000c1e9500 */
[----:B0-----:R-:W-:-:S03]  /*c040*/  IMAD.WIDE.U32 R188, R87, 0x12, R66 ;  /* 0x0000001257bc7825 */ /* 0x001fc600078e0042 */
[----:B------:R-:W3:Y:S04]  /*c050*/  LDG.E.U16.CONSTANT R225, desc[UR12][R186.64+0x2] ;  /* 0x0000020cbae17981 */ /* 0x000ee8000c1e9500 */
[----:B------:R0:W3:Y:S01]  /*c060*/  LDG.E.U16.CONSTANT R228, desc[UR12][R186.64+0x4] ;  /* 0x0000040cbae47981 */ /* 0x0000e2000c1e9500 */
[----:B-1----:R-:W-:-:S03]  /*c070*/  IMAD.WIDE.U32 R190, R81, 0x12, R66 ;  /* 0x0000001251be7825 */ /* 0x002fc600078e0042 */
[----:B------:R-:W3:Y:S01]  /*c080*/  LDG.E.U16.CONSTANT R216, desc[UR12][R60.64+0x2] ;  /* 0x0000020c3cd87981 */ /* 0x000ee2000c1e9500 */
[----:B------:R-:W-:-:S03]  /*c090*/  IADD3 R172, PT, PT, R34, R27, RZ ;  /* 0x0000001b22ac7210 */ /* 0x000fc60007ffe0ff */
        /* <DEDUP_REMOVED lines=13> */
[----:B0-----:R-:W-:-:S03]  /*c170*/  IADD3 R69, PT, PT, R12, R243, RZ ;  /* 0x000000f30c457210 */ /* 0x001fc60007ffe0ff */
[----:B------:R-:W3:Y:S01]  /*c180*/  LDG.E.U16.CONSTANT R215, desc[UR12][R190.64+0x2] ;  /* 0x0000020cbed77981 */ /* 0x000ee2000c1e9500 */
[----:B------:R-:W-:-:S03]  /*c190*/  IADD3 R245, PT, PT, R26, R172, RZ ;  /* 0x000000ac1af57210 */ /* 0x000fc60007ffe0ff */
[----:B------:R-:W3:Y:S01]  /*c1a0*/  LDG.E.U16.CONSTANT R218, desc[UR12][R190.64+0x4] ;  /* 0x0000040cbeda7981 */ /* 0x000ee2000c1e9500 */
[----:B-1----:R-:W-:-:S03]  /*c1b0*/  IMAD.WIDE.U32 R188, R80, 0x12, R66 ;  /* 0x0000001250bc7825 */ /* 0x002fc600078e0042 */
[----:B------:R-:W3:Y:S04]  /*c1c0*/  LDG.E.U16.CONSTANT R213, desc[UR12][R186.64+0x2] ;  /* 0x0000020cbad57981 */ /* 0x000ee8000c1e9500 */
[----:B------:R0:W3:Y:S04]  /*c1d0*/  LDG.E.U16.CONSTANT R206, desc[UR12][R186.64+0x4] ;  /* 0x0000040cbace7981 */ /* 0x0000e8000c1e9500 */
        /* <DEDUP_REMOVED lines=10> */
[----:B------:R-:W-:-:S03]  /*c280*/  IMAD.WIDE.U32 R66, R58, 0x12, R66 ;  /* 0x000000123a427825 */ /* 0x000fc600078e0042 */
[----:B------:R0:W3:Y:S01]  /*c290*/  LDG.E.U16.CONSTANT R193, desc[UR12][R62.64+0x4] ;  /* 0x0000040c3ec17981 */ /* 0x0000e2000c1e9500 */
[----:B-1----:R-:W-:Y:S01]  /*c2a0*/  IMAD.WIDE R64, R69, 0x24, R180 ;  /* 0x0000002445407825 */ /* 0x002fe200078e02b4 */
[----:B------:R-:W-:Y:S02]  /*c2b0*/  IADD3 R69, PT, PT, R14, R243, RZ ;  /* 0x000000f30e457210 */ /* 0x000fe40007ffe0ff */
[----:B------:R-:W3:Y:S01]  /*c2c0*/  LDG.E.U16.CONSTANT R214, desc[UR12][R188.64+0x2] ;  /* 0x0000020cbcd67981 */ /* 0x000ee2000c1e9500 */
[----:B------:R-:W-:-:S03]  /*c2d0*/  IMAD.WIDE R210, R211, 0x24, R208 ;  /* 0x00000024d3d27825 */ /* 0x000fc600078e02d0 */
[----:B------:R-:W3:Y:S01]  /*c2e0*/  LDG.E.U16.CONSTANT R217, desc[UR12][R188.64+0x4] ;  /* 0x0000040cbcd97981 */ /* 0x000ee2000c1e9500 */
[----:B0-----:R-:W-:-:S03]  /*c2f0*/  IADD3 R63, PT, PT, R13, R243, RZ ;  /* 0x000000f30d3f7210 */ /* 0x001fc60007ffe0ff */
[----:B------:R-:W3:Y:S01]  /*c300*/  LDG.E.U16.CONSTANT R197, desc[UR12][R186.64+0x4] ;  /* 0x0000040cbac57981 */ /* 0x000ee2000c1e9500 */
[----:B------:R-:W-:Y:S01]  /*c310*/  IMAD.WIDE R208, R245, 0x24, R208 ;  /* 0x00000024f5d07825 */ /* 0x000fe200078e02d0 */
[----:B------:R-:W-:Y:S02]  /*c320*/  IADD3 R245, PT, PT, R18, R243, RZ ;  /* 0x000000f312f57210 */ /* 0x000fe40007ffe0ff */
[----:B------:R-:W3:Y:S01]  /*c330*/  LDG.E.U16.CONSTANT R182, desc[UR12][R66.64+0x2] ;  /* 0x0000020c42b67981 */ /* 0x000ee2000c1e9500 */
[----:B------:R-:W-:-:S03]  /*c340*/  IMAD.WIDE R62, R63, 0x24, R180 ;  /* 0x000000243f3e7825 */ /* 0x000fc600078e02b4 */
[----:B------:R-:W3:Y:S04]  /*c350*/  LDG.E.U16.CONSTANT R188, desc[UR12][R186.64+0x2] ;  /* 0x0000020cbabc7981 */ /* 0x000ee8000c1e9500 */
[----:B------:R-:W3:Y:S04]  /*c360*/  LDG.E.U16.CONSTANT R189, desc[UR12][R60.64+0x2] ;  /* 0x0000020c3cbd7981 */ /* 0x000ee8000c1e9500 */
[----:B------:R-:W3:Y:S04]  /*c370*/  LDG.E.CONSTANT R240, desc[UR12][R62.64+0x4] ;  /* 0x0000040c3ef07981 */ /* 0x000ee8000c1e9900 */
[----:B------:R0:W3:Y:S04]  /*c380*/  LDG.E.U16.CONSTANT R186, desc[UR12][R60.64+0x4] ;  /* 0x0000040c3cba7981 */ /* 0x0000e8000c1e9500 */
[----:B------:R1:W3:Y:S04]  /*c390*/  LDG.E.U16.CONSTANT R187, desc[UR12][R66.64+0x4] ;  /* 0x0000040c42bb7981 */ /* 0x0002e8000c1e9500 */
[----:B------:R4:W3:Y:S01]  /*c3a0*/  LDG.E.CONSTANT R172, desc[UR12][R64.64+0x4] ;  /* 0x0000040c40ac7981 */ /* 0x0008e2000c1e9900 */
[----:B0-----:R-:W-:Y:S01]  /*c3b0*/  IMAD.WIDE R60, R69, 0x24, R180 ;  /* 0x00000024453c7825 */ /* 0x001fe200078e02b4 */
[----:B------:R-:W-:-:S02]  /*c3c0*/  IADD3 R69, PT, PT, R15, R243, RZ ;  /* 0x000000f30f457210 */ /* 0x000fc40007ffe0ff */
[-C--:B-1----:R-:W-:Y:S01]  /*c3d0*/  IADD3 R67, PT, PT, R16, R243.reuse, RZ ;  /* 0x000000f310437210 */ /* 0x082fe20007ffe0ff */
[--C-:B------:R-:W-:Y:S01]  /*c3e0*/  IMAD.WIDE R62, R245, 0x24, R180.reuse ;  /* 0x00000024f53e7825 */ /* 0x100fe200078e02b4 */
[----:B------:R0:W3:Y:S01]  /*c3f0*/  LDG.E.CONSTANT R242, desc[UR12][R60.64+0x4] ;  /* 0x0000040c3cf27981 */ /* 0x0000e2000c1e9900 */
[-C--:B------:R-:W-:Y:S02]  /*c400*/  IADD3 R245, PT, PT, R20, R243.reuse, RZ ;  /* 0x000000f314f57210 */ /* 0x080fe40007ffe0ff */
[--C-:B------:R-:W-:Y:S01]  /*c410*/  IMAD.WIDE R68, R69, 0x24, R180.reuse ;  /* 0x0000002445447825 */ /* 0x100fe200078e02b4 */
[-C--:B----4-:R-:W-:Y:S01]  /*c420*/  IADD3 R65, PT, PT, R17, R243.reuse, RZ ;  /* 0x000000f311417210 */ /* 0x090fe20007ffe0ff */
[----:B------:R1:W4:Y:S02]  /*c430*/  LDG.E.CONSTANT R250, desc[UR12][R62.64+0x4] ;  /* 0x0000040c3efa7981 */ /* 0x000324000c1e9900 */
[--C-:B------:R-:W-:Y:S02]  /*c440*/  IMAD.WIDE R66, R67, 0x24, R180.reuse ;  /* 0x0000002443427825 */ /* 0x100fe400078e02b4 */
[----:B------:R5:W4:Y:S01]  /*c450*/  LDG.E.CONSTANT R244, desc[UR12][R68.64+0x4] ;  /* 0x0000040c44f47981 */ /* 0x000b22000c1e9900 */
[----:B0-----:R-:W-:Y:S01]  /*c460*/  IADD3 R61, PT, PT, R19, R243, RZ ;  /* 0x000000f3133d7210 */ /* 0x001fe20007ffe0ff */
[----:B------:R-:W-:-:S02]  /*c470*/  IMAD.WIDE R64, R65, 0x24, R180 ;  /* 0x0000002441407825 */ /* 0x000fc400078e02b4 */
[----:B------:R0:W4:Y:S02]  /*c480*/  LDG.E.CONSTANT R246, desc[UR12][R66.64+0x4] ;  /* 0x0000040c42f67981 */ /* 0x000124000c1e9900 */
[--C-:B------:R-:W-:Y:S01]  /*c490*/  IMAD.WIDE R60, R61, 0x24, R180.reuse ;  /* 0x000000243d3c7825 */ /* 0x100fe200078e02b4 */
[-C--:B-1----:R-:W-:Y:S01]  /*c4a0*/  IADD3 R63, PT, PT, R23, R243.reuse, RZ ;  /* 0x000000f3173f7210 */ /* 0x082fe20007ffe0ff */
[----:B------:R1:W4:Y:S02]  /*c4b0*/  LDG.E.CONSTANT R248, desc[UR12][R64.64+0x4] ;  /* 0x0000040c40f87981 */ /* 0x000324000c1e9900 */
[--C-:B-----5:R-:W-:Y:S01]  /*c4c0*/  IMAD.WIDE R68, R245, 0x24, R180.reuse ;  /* 0x00000024f5447825 */ /* 0x120fe200078e02b4 */
[-C--:B------:R-:W-:Y:S01]  /*c4d0*/  IADD3 R245, PT, PT, R22, R243.reuse, RZ ;  /* 0x000000f316f57210 */ /* 0x080fe20007ffe0ff */
[----:B------:R5:W4:Y:S01]  /*c4e0*/  LDG.E.CONSTANT R252, desc[UR12][R60.64+0x4] ;  /* 0x0000040c3cfc7981 */ /* 0x000b22000c1e9900 */
[-C--:B0-----:R-:W-:Y:S02]  /*c4f0*/  IADD3 R67, PT, PT, R21, R243.reuse, RZ ;  /* 0x000000f315437210 */ /* 0x081fe40007ffe0ff */
[----:B------:R-:W-:Y:S01]  /*c500*/  IADD3 R243, PT, PT, R24, R243, RZ ;  /* 0x000000f318f37210 */ /* 0x000fe20007ffe0ff */
[--C-:B------:R-:W-:Y:S01]  /*c510*/  IMAD.WIDE R62, R63, 0x24, R180.reuse ;  /* 0x000000243f3e7825 */ /* 0x100fe200078e02b4 */
[----:B------:R-:W4:Y:S03]  /*c520*/  LDG.E.CONSTANT R68, desc[UR12][R68.64+0x4] ;  /* 0x0000040c44447981 */ /* 0x000f26000c1e9900 */
[----:B------:R-:W-:-:S02]  /*c530*/  IMAD.WIDE R66, R67, 0x24, R180 ;  /* 0x0000002443427825 */ /* 0x000fc400078e02b4 */
[----:B------:R-:W4:Y:S02]  /*c540*/  LDG.E.CONSTANT R62, desc[UR12][R62.64+0x4] ;  /* 0x0000040c3e3e7981 */ /* 0x000f24000c1e9900 */
[--C-:B-1----:R-:W-:Y:S02]  /*c550*/  IMAD.WIDE R64, R245, 0x24, R180.reuse ;  /* 0x00000024f5407825 */ /* 0x102fe400078e02b4 */
[----:B------:R-:W4:Y:S02]  /*c560*/  LDG.E.CONSTANT R66, desc[UR12][R66.64+0x4] ;  /* 0x0000040c42427981 */ /* 0x000f24000c1e9900 */
[----:B-----5:R-:W-:Y:S02]  /*c570*/  IMAD.WIDE R60, R243, 0x24, R180 ;  /* 0x00000024f33c7825 */ /* 0x020fe400078e02b4 */
[----:B------:R-:W5:Y:S04]  /*c580*/  LDG.E.CONSTANT R64, desc[UR12][R64.64+0x4] ;  /* 0x0000040c40407981 */ /* 0x000f68000c1e9900 */
[----:B------:R0:W5:Y:S04]  /*c590*/  LDG.E.CONSTANT R60, desc[UR12][R60.64+0x4] ;  /* 0x0000040c3c3c7981 */ /* 0x000168000c1e9900 */
[----:B------:R-:W5:Y:S04]  /*c5a0*/  LDG.E.CONSTANT R243, desc[UR12][R210.64] ;  /* 0x0000000cd2f37981 */ /* 0x000f68000c1e9900 */
[----:B------:R-:W5:Y:S01]  /*c5b0*/  LDG.E.CONSTANT R69, desc[UR12][R208.64] ;  /* 0x0000000cd0457981 */ /* 0x000f62000c1e9900 */
[----:B------:R-:W-:Y:S01]  /*c5c0*/  LEA R70, R71, R70, 0x10 ;  /* 0x0000004647467211 */ /* 0x000fe200078e80ff */
[----:B------:R-:W-:Y:S01]  /*c5d0*/  HADD2.F32 R185, -RZ, R185.H0_H0 ;  /* 0x200000b9ffb97230 */ /* 0x000fe20000004100 */
[----:B--2---:R-:W-:-:S02]  /*c5e0*/  LEA R72, R72, R167, 0x10 ;  /* 0x000000a748487211 */ /* 0x004fc400078e80ff */
[----:B---3--:R-:W-:Y:S02]  /*c5f0*/  LEA R166, R73, R166, 0x10 ;  /* 0x000000a649a67211 */ /* 0x008fe400078e80ff */
[----:B------:R-:W-:Y:S01]  /*c600*/  LEA R236, R239, R236, 0x10 ;  /* 0x000000ecefec7211 */ /* 0x000fe200078e80ff */
[----:B0-----:R-:W-:Y:S01]  /*c610*/  HADD2.F32 R61, -RZ, R184.H0_H0 ;  /* 0x200000b8ff3d7230 */ /* 0x001fe20000004100 */
[----:B------:R0:W-:Y:S01]  /*c620*/  STS [R99], R70 ;  /* 0x0000004663007388 */ /* 0x0001e20000000800 */
[----:B------:R-:W-:Y:S02]  /*c630*/  HADD2.F32 R183, -RZ, R183.H0_H0 ;  /* 0x200000b7ffb77230 */ /* 0x000fe40000004100 */
[----:B------:R-:W-:Y:S01]  /*c640*/  HADD2.F32 R171, -RZ, R171.H0_H0 ;  /* 0x200000abffab7230 */ /* 0x000fe20000004100 */
[----:B------:R1:W-:Y:S01]  /*c650*/  STS [R99+0x210], R72 ;  /* 0x0002104863007388 */ /* 0x0003e20000000800 */
[----:B------:R-:W-:Y:S02]  /*c660*/  LEA R168, R75, R168, 0x10 ;  /* 0x000000a84ba87211 */ /* 0x000fe400078e80ff */
[----:B------:R-:W-:Y:S01]  /*c670*/  LEA R238, R238, R235, 0x10 ;  /* 0x000000ebeeee7211 */ /* 0x000fe200078e80ff */
[----:B0-----:R-:W-:Y:S01]  /*c680*/  HADD2.F32 R70, -RZ, R179.H0_H0 ;  /* 0x200000b3ff467230 */ /* 0x001fe20000004100 */
[----:B------:R-:W-:Y:S01]  /*c690*/  STS [R99+0x630], R166 ;  /* 0x000630a663007388 */ /* 0x000fe20000000800 */
[----:B------:R-:W-:-:S03]  /*c6a0*/  LEA R234, R237, R234, 0x10 ;  /* 0x000000eaedea7211 */ /* 0x000fc600078e80ff */
[----:B------:R-:W-:Y:S01]  /*c6b0*/  STS [R99+0x840], R168 ;  /* 0x000840a863007388 */ /* 0x000fe20000000800 */
[----:B-1----:R-:W-:Y:S01]  /*c6c0*/  HADD2.F32 R72, -RZ, R177.H0_H0 ;  /* 0x200000b1ff487230 */ /* 0x002fe20000004100 */
[----:B------:R-:W-:Y:S02]  /*c6d0*/  LEA R224, R227, R224, 0x10 ;  /* 0x000000e0e3e07211 */ /* 0x000fe400078e80ff */
[----:B------:R-:W-:Y:S01]  /*c6e0*/  STS [R99+0xe70], R236 ;  /* 0x000e70ec63007388 */ /* 0x000fe20000000800 */
[----:B------:R-:W-:-:S03]  /*c6f0*/  LEA R74, R74, R165, 0x10 ;  /* 0x000000a54a4a7211 */ /* 0x000fc600078e80ff */
[----:B------:R-:W-:Y:S01]  /*c700*/  STS [R99+0x1080], R238 ;  /* 0x001080ee63007388 */ /* 0x000fe20000000800 */
[----:B------:R-:W-:-:S03]  /*c710*/  LEA R232, R241, R232, 0x10 ;  /* 0x000000e8f1e87211 */ /* 0x000fc600078e80ff */
[----:B------:R0:W-:Y:S01]  /*c720*/  STS [R99+0x420], R74 ;  /* 0x0004204a63007388 */ /* 0x0001e20000000800 */
        /* <DEDUP_REMOVED lines=38> */
[----:B------:R-:W-:-:S03]  /*c990*/  HADD2.F32 R175, -RZ, R175.H0_H0 ;  /* 0x200000afffaf7230 */ /* 0x000fc60000004100 */
[----:B------:R1:W-:Y:S01]  /*c9a0*/  STS [R99+0x2730], R214 ;  /* 0x002730d663007388 */ /* 0x0003e20000000800 */
[----:B------:R-:W-:-:S03]  /*c9b0*/  LEA R188, R197, R188, 0x10 ;  /* 0x000000bcc5bc7211 */ /* 0x000fc600078e80ff */
[----:B------:R1:W-:Y:S01]  /*c9c0*/  STS [R99+0x39c0], R194 ;  /* 0x0039c0c263007388 */ /* 0x0003e20000000800 */
[----:B0-----:R-:W-:-:S03]  /*c9d0*/  HADD2.F32 R74, -RZ, R173.H0_H0 ;  /* 0x200000adff4a7230 */ /* 0x001fc60000004100 */
[----:B------:R1:W-:Y:S01]  /*c9e0*/  STS [R99+0x35a0], R188 ;  /* 0x0035a0bc63007388 */ /* 0x0003e20000000800 */
[----:B------:R-:W-:Y:S02]  /*c9f0*/  LEA R186, R186, R189, 0x10 ;  /* 0x000000bdbaba7211 */ /* 0x000fe400078e80ff */
[----:B------:R-:W-:Y:S01]  /*ca00*/  LEA R182, R187, R182, 0x10 ;  /* 0x000000b6bbb67211 */ /* 0x000fe200078e80ff */
[----:B------:R1:W-:Y:S04]  /*ca10*/  STS [R99+0x3bd0], R190 ;  /* 0x003bd0be63007388 */ /* 0x0003e80000000800 */
[----:B------:R1:W-:Y:S04]  /*ca20*/  STS [R99+0x3de0], R186 ;  /* 0x003de0ba63007388 */ /* 0x0003e80000000800 */
[----:B------:R1:W-:Y:S04]  /*ca30*/  STS [R99+0x3ff0], R182 ;  /* 0x003ff0b663007388 */ /* 0x0003e80000000800 */
[----:B------:R1:W-:Y:S04]  /*ca40*/  STS [R38], R185 ;  /* 0x000000b926007388 */ /* 0x0003e80000000800 */
        /* <DEDUP_REMOVED lines=8> */
[----:B------:R1:W-:Y:S04]  /*cad0*/  STS [R35+0x200], R176 ;  /* 0x000200b023007388 */ /* 0x0003e80000000800 */
[----:B------:R1:W-:Y:S04]  /*cae0*/  STS [R35+0x400], R174 ;  /* 0x000400ae23007388 */ /* 0x0003e80000000800 */
[----:B------:R1:W-:Y:S04]  /*caf0*/  STS [R35+0x600], R172 ;  /* 0x000600ac23007388 */ /* 0x0003e80000000800 */
[----:B------:R1:W-:Y:S04]  /*cb00*/  STS [R35+0x800], R240 ;  /* 0x000800f023007388 */ /* 0x0003e80000000800 */
[----:B------:R1:W-:Y:S04]  /*cb10*/  STS [R35+0xa00], R242 ;  /* 0x000a00f223007388 */ /* 0x0003e80000000800 */
[----:B----4-:R1:W-:Y:S04]  /*cb20*/  STS [R35+0xc00], R244 ;  /* 0x000c00f423007388 */ /* 0x0103e80000000800 */
[----:B------:R1:W-:Y:S04]  /*cb30*/  STS [R35+0xe00], R246 ;  /* 0x000e00f623007388 */ /* 0x0003e80000000800 */
[----:B------:R1:W-:Y:S04]  /*cb40*/  STS [R35+0x1000], R248 ;  /* 0x001000f823007388 */ /* 0x0003e80000000800 */
[----:B------:R1:W-:Y:S04]  /*cb50*/  STS [R35+0x1200], R250 ;  /* 0x001200fa23007388 */ /* 0x0003e80000000800 */
[----:B------:R1:W-:Y:S04]  /*cb60*/  STS [R35+0x1400], R252 ;  /* 0x001400fc23007388 */ /* 0x0003e80000000800 */
[----:B------:R1:W-:Y:S04]  /*cb70*/  STS [R35+0x1600], R68 ;  /* 0x0016004423007388 */ /* 0x0003e80000000800 */
[----:B------:R1:W-:Y:S04]  /*cb80*/  STS [R35+0x1800], R66 ;  /* 0x0018004223007388 */ /* 0x0003e80000000800 */
[----:B-----5:R1:W-:Y:S04]  /*cb90*/  STS [R35+0x1a00], R64 ;  /* 0x001a004023007388 */ /* 0x0203e80000000800 */
[----:B------:R1:W-:Y:S04]  /*cba0*/  STS [R35+0x1c00], R62 ;  /* 0x001c003e23007388 */ /* 0x0003e80000000800 */
[----:B------:R1:W-:Y:S04]  /*cbb0*/  STS [R35+0x1e00], R60 ;  /* 0x001e003c23007388 */ /* 0x0003e80000000800 */
[----:B------:R1:W-:Y:S04]  /*cbc0*/  STS [R33+UR5], R243 ;  /* 0x000000f321007988 */ /* 0x0003e80008000805 */
[----:B------:R1:W-:Y:S01]  /*cbd0*/  STS [R33+UR5+0x200], R69 ;  /* 0x0002004521007988 */ /* 0x0003e20008000805 */
[----:B------:R-:W-:Y:S01]  /*cbe0*/  HFMA2 R203, -RZ, RZ, 0, 0 ;  /* 0x00000000ffcb7431 */ /* 0x000fe200000001ff */
[----:B------:R-:W-:Y:S06]  /*cbf0*/  BAR.SYNC.DEFER_BLOCKING 0x0 ;  /* 0x0000000000007b1d */ /* 0x000fec0000010000 */
.L_x_12:
[----:B------:R-:W0:Y:S01]  /*cc00*/  S2UR UR6, SR_CgaCtaId ;  /* 0x00000000000679c3 */ /* 0x000e220000008800 */
[----:B------:R-:W-:Y:S01]  /*cc10*/  UMOV UR4, 0x400 ;  /* 0x0000040000047882 */ /* 0x000fe20000000000 */
[C---:B-1----:R-:W-:Y:S01]  /*cc20*/  SHF.L.U32 R212, R203.reuse, 0x1, RZ ;  /* 0x00000001cbd47819 */ /* 0x042fe200000006ff */
[----:B------:R-:W-:Y:S01]  /*cc30*/  UIADD3 UR8, UPT, UPT, UR4, 0x7680, URZ ;  /* 0x0000768004087890 */ /* 0x000fe2000fffe0ff */
[----:B------:R-:W-:Y:S02]  /*cc40*/  IADD3 R60, PT, PT, R28, R203, RZ ;  /* 0x000000cb1c3c7210 */ /* 0x000fe40007ffe0ff */
[----:B------:R-:W-:Y:S02]  /*cc50*/  LOP3.LUT R62, R212, 0x18, RZ, 0xc0, !PT ;  /* 0x00000018d43e7812 */ /* 0x000fe400078ec0ff */
[----:B------:R-:W-:Y:S02]  /*cc60*/  LEA.HI R186, R203, R5, RZ, 0x1e ;  /* 0x00000005cbba7211 */ /* 0x000fe400078ff0ff */
[----:B------:R-:W-:-:S02]  /*cc70*/  LEA R62, R3, R62, 0x5 ;  /* 0x0000003e033e7211 */ /* 0x000fc400078e28ff */
[----:B------:R-:W-:Y:S01]  /*cc80*/  ISETP.GE.U32.AND P0, PT, R203, 0xc, PT ;  /* 0x0000000ccb00780c */ /* 0x000fe20003f06070 */
[----:B0-----:R-:W-:Y:S02]  /*cc90*/  ULEA UR15, UR6, UR4, 0x18 ;  /* 0x00000004060f7291 */ /* 0x001fe4000f8ec0ff */
[----:B------:R-:W-:Y:S02]  /*cca0*/  ULEA UR9, UR6, UR8, 0x18 ;  /* 0x0000000806097291 */ /* 0x000fe4000f8ec0ff */
[----:B------:R-:W-:Y:S02]  /*ccb0*/  UIADD3 UR8, UPT, UPT, UR4, 0x9680, URZ ;  /* 0x0000968004087890 */ /* 0x000fe4000fffe0ff */
[----:B------:R-:W-:Y:S01]  /*ccc0*/  LEA R60, R60, UR15, 0x2 ;  /* 0x0000000f3c3c7c11 */ /* 0x000fe2000f8e10ff */
[----:B------:R-:W-:Y:S01]  /*ccd0*/  UIADD3 UR4, UPT, UPT, UR4, 0x4200, URZ ;  /* 0x0000420004047890 */ /* 0x000fe2000fffe0ff */
[----:B------:R-:W-:Y:S01]  /*cce0*/  LEA R184, R62, UR9, 0x2 ;  /* 0x000000093eb87c11 */ /* 0x000fe2000f8e10ff */
[----:B------:R-:W-:-:S02]  /*ccf0*/  ULEA UR8, UR6, UR8, 0x18 ;  /* 0x0000000806087291 */ /* 0x000fc4000f8ec0ff */
[----:B------:R-:W0:Y:S01]  /*cd00*/  LDS R64, [R60+-0x2100] ;  /* 0xffdf00003c407984 */ /* 0x000e220000000800 */
[----:B------:R-:W-:-:S03]  /*cd10*/  ULEA UR10, UR6, UR4, 0x18 ;  /* 0x00000004060a7291 */ /* 0x000fc6000f8ec0ff */
[----:B------:R-:W1:Y:S01]  /*cd20*/  LDS R66, [R60+-0x1080] ;  /* 0xffef80003c427984 */ /* 0x000e620000000800 */
[----:B------:R-:W-:-:S03]  /*cd30*/  LEA R186, R186, UR8, 0x2 ;  /* 0x00000008baba7c11 */ /* 0x000fc6000f8e10ff */
[----:B------:R-:W2:Y:S04]  /*cd40*/  LDS.128 R68, [R184] ;  /* 0x00000000b8447984 */ /* 0x000ea80000000c00 */
[----:B------:R-:W3:Y:S04]  /*cd50*/  LDS R65, [R60+-0x20fc] ;  /* 0xffdf04003c417984 */ /* 0x000ee80000000800 */
[----:B------:R-:W4:Y:S04]  /*cd60*/  LDS.128 R72, [R184+0x10] ;  /* 0x00001000b8487984 */ /* 0x000f280000000c00 */
[----:B------:R-:W5:Y:S04]  /*cd70*/  LDS R166, [R60+-0x107c] ;  /* 0xffef84003ca67984 */ /* 0x000f680000000800 */
[----:B------:R-:W5:Y:S04]  /*cd80*/  LDS R61, [R60+-0x3180] ;  /* 0xffce80003c3d7984 */ /* 0x000f680000000800 */
[----:B------:R-:W5:Y:S04]  /*cd90*/  LDS R165, [R60] ;  /* 0x000000003ca57984 */ /* 0x000f680000000800 */
[----:B------:R-:W5:Y:S04]  /*cda0*/  LDS R62, [R60+-0x317c] ;  /* 0xffce84003c3e7984 */ /* 0x000f680000000800 */
[----:B------:R-:W5:Y:S04]  /*cdb0*/  LDS R183, [R60+0x4] ;  /* 0x000004003cb77984 */ /* 0x000f680000000800 */
[----:B------:R-:W5:Y:S01]  /*cdc0*/  LDS R191, [R60+0x8] ;  /* 0x000008003cbf7984 */ /* 0x000f620000000800 */
[----:B0-----:R-:W-:-:S02]  /*cdd0*/  LOP3.LUT R175, R64, 0xf0f0f0f, RZ, 0xc0, !PT ;  /* 0x0f0f0f0f40af7812 */ /* 0x001fc400078ec0ff */
[----:B------:R-:W-:Y:S01]  /*cde0*/  SHF.R.U32.HI R173, RZ, 0x4, R64 ;  /* 0x00000004ffad7819 */ /* 0x000fe20000011640 */
[----:B------:R-:W0:Y:S01]  /*cdf0*/  LDS R63, [R60+-0x3178] ;  /* 0xffce88003c3f7984 */ /* 0x000e220000000800 */
[----:B-1----:R-:W-:Y:S02]  /*ce00*/  LOP3.LUT R171, R66, 0xf0f0f0f, RZ, 0xc0, !PT ;  /* 0x0f0f0f0f42ab7812 */ /* 0x002fe400078ec0ff */
[----:B------:R-:W-:Y:S01]  /*ce10*/  SHF.R.U32.HI R169, RZ, 0x4, R66 ;  /* 0x00000004ffa97819 */ /* 0x000fe20000011642 */
[-C--:B--2---:R-:W-:Y:S01]  /*ce20*/  IDP.4A.S8.S8 R64, R175, R68.reuse, RZ ;  /* 0x00000044af407226 */ /* 0x084fe200000006ff */
[----:B------:R-:W-:Y:S01]  /*ce30*/  LOP3.LUT R173, R173, 0xf0f0f0f, RZ, 0xc0, !PT ;  /* 0x0f0f0f0fadad7812 */ /* 0x000fe200078ec0ff */
[----:B------:R-:W1:Y:S01]  /*ce40*/  LDS R188, [R60+-0x1078] ;  /* 0xffef88003cbc7984 */ /* 0x000e620000000800 */
[----:B------:R-:W-:Y:S01]  /*ce50*/  LOP3.LUT R169, R169, 0xf0f0f0f, RZ, 0xc0, !PT ;  /* 0x0f0f0f0fa9a97812 */ /* 0x000fe200078ec0ff */
[----:B------:R-:W-:Y:S01]  /*ce60*/  IDP.4A.S8.S8 R66, R171, R68, RZ ;  /* 0x00000044ab427226 */ /* 0x000fe200000006ff */
[----:B---3--:R-:W-:Y:S01]  /*ce70*/  LOP3.LUT R176, R65, 0xf0f0f0f, RZ, 0xc0, !PT ;  /* 0x0f0f0f0f41b07812 */ /* 0x008fe200078ec0ff */
[----:B------:R-:W2:Y:S01]  /*ce80*/  LDS R67, [R60+-0x20f8] ;  /* 0xffdf08003c437984 */ /* 0x000ea20000000800 */
[----:B------:R-:W-:Y:S01]  /*ce90*/  SHF.R.U32.HI R174, RZ, 0x4, R65 ;  /* 0x00000004ffae7819 */ /* 0x000fe20000011641 */
[----:B----4-:R-:W-:-:S02]  /*cea0*/  IDP.4A.S8.S8 R64, R173, R72, R64 ;  /* 0x00000048ad407226 */ /* 0x010fc40000000640 */
[----:B------:R-:W-:Y:S01]  /*ceb0*/  IDP.4A.S8.S8 R66, R169, R72, R66 ;  /* 0x00000048a9427226 */ /* 0x000fe20000000642 */
[----:B------:R-:W-:Y:S01]  /*cec0*/  LOP3.LUT R174, R174, 0xf0f0f0f, RZ, 0xc0, !PT ;  /* 0x0f0f0f0faeae7812 */ /* 0x000fe200078ec0ff */
[-C--:B------:R-:W-:Y:S01]  /*ced0*/  IDP.4A.S8.S8 R64, R176, R69.reuse, R64 ;  /* 0x00000045b0407226 */ /* 0x080fe20000000640 */
[----:B-----5:R-:W-:Y:S01]  /*cee0*/  LOP3.LUT R172, R166, 0xf0f0f0f, RZ, 0xc0, !PT ;  /* 0x0f0f0f0fa6ac7812 */ /* 0x020fe200078ec0ff */
[----:B------:R-:W-:Y:S01]  /*cef0*/  LDS R190, [R60+-0x1074] ;  /* 0xffef8c003cbe7984 */ /* 0x000fe20000000800 */
[----:B------:R-:W-:Y:S02]  /*cf00*/  SHF.R.U32.HI R170, RZ, 0x4, R166 ;  /* 0x00000004ffaa7819 */ /* 0x000fe400000116a6 */
[----:B------:R-:W-:Y:S01]  /*cf10*/  LOP3.LUT R179, R61, 0xf0f0f0f, RZ, 0xc0, !PT ;  /* 0x0f0f0f0f3db37812 */ /* 0x000fe200078ec0ff */
[----:B------:R-:W-:Y:S01]  /*cf20*/  IDP.4A.S8.S8 R65, R172, R69, R66 ;  /* 0x00000045ac417226 */ /* 0x000fe20000000642 */
[----:B------:R-:W-:Y:S01]  /*cf30*/  SHF.R.U32.HI R177, RZ, 0x4, R61 ;  /* 0x00000004ffb17819 */ /* 0x000fe2000001163d */
[----:B------:R-:W-:Y:S01]  /*cf40*/  IDP.4A.S8.S8 R66, R174, R73, R64 ;  /* 0x00000049ae427226 */ /* 0x000fe20000000640 */
[----:B------:R-:W-:Y:S01]  /*cf50*/  LOP3.LUT R167, R165, 0xf0f0f0f, RZ, 0xc0, !PT ;  /* 0x0f0f0f0fa5a77812 */ /* 0x000fe200078ec0ff */
[----:B------:R-:W3:Y:S01]  /*cf60*/  LDS R64, [R60+-0x3174] ;  /* 0xffce8c003c407984 */ /* 0x000ee20000000800 */
[----:B------:R-:W-:Y:S01]  /*cf70*/  SHF.R.U32.HI R165, RZ, 0x4, R165 ;  /* 0x00000004ffa57819 */ /* 0x000fe200000116a5 */
[-C--:B------:R-:W-:Y:S01]  /*cf80*/  IDP.4A.S8.S8 R61, R179, R68.reuse, RZ ;  /* 0x00000044b33d7226 */ /* 0x080fe200000006ff */
[----:B------:R-:W-:Y:S01]  /*cf90*/  LOP3.LUT R177, R177, 0xf0f0f0f, RZ, 0xc0, !PT ;  /* 0x0f0f0f0fb1b17812 */ /* 0x000fe200078ec0ff */
[----:B------:R-:W-:Y:S01]  /*cfa0*/  IDP.4A.S8.S8 R68, R167, R68, RZ ;  /* 0x00000044a7447226 */ /* 0x000fe200000006ff */
[----:B------:R-:W-:Y:S01]  /*cfb0*/  LOP3.LUT R165, R165, 0xf0f0f0f, RZ, 0xc0, !PT ;  /* 0x0f0f0f0fa5a57812 */ /* 0x000fe200078ec0ff */
[----:B------:R-:W-:Y:S01]  /*cfc0*/  LDS R201, [R60+0xc] ;  /* 0x00000c003cc97984 */ /* 0x000fe20000000800 */
[----:B------:R-:W-:Y:S01]  /*cfd0*/  LOP3.LUT R182, R62, 0xf0f0f0f, RZ, 0xc0, !PT ;  /* 0x0f0f0f0f3eb67812 */ /* 0x000fe200078ec0ff */
[-C--:B------:R-:W-:Y:S01]  /*cfe0*/  IDP.4A.S8.S8 R61, R177, R72.reuse, R61 ;  /* 0x00000048b13d7226 */ /* 0x080fe2000000063d */
[----:B------:R-:W-:Y:S01]  /*cff0*/  LOP3.LUT R168, R183, 0xf0f0f0f, RZ, 0xc0, !PT ;  /* 0x0f0f0f0fb7a87812 */ /* 0x000fe200078ec0ff */
[----:B------:R-:W-:Y:S01]  /*d000*/  IDP.4A.S8.S8 R68, R165, R72, R68 ;  /* 0x00000048a5447226 */ /* 0x000fe20000000644 */
[----:B------:R-:W-:Y:S01]  /*d010*/  SHF.R.U32.HI R166, RZ, 0x4, R183 ;  /* 0x00000004ffa67819 */ /* 0x000fe200000116b7 */
[-C--:B------:R-:W-:Y:S01]  /*d020*/  IDP.4A.S8.S8 R61, R182, R69.reuse, R61 ;  /* 0x00000045b63d7226 */ /* 0x080fe2000000063d */
[----:B------:R4:W5:Y:S01]  /*d030*/  LDS R72, [R60+-0x20f4] ;  /* 0xffdf0c003c487984 */ /* 0x0009620000000800 */
[----:B------:R-:W-:Y:S01]  /*d040*/  IDP.4A.S8.S8 R69, R168, R69, R68 ;  /* 0x00000045a8457226 */ /* 0x000fe20000000644 */
[----:B------:R-:W-:-:S02]  /*d050*/  LOP3.LUT R166, R166, 0xf0f0f0f, RZ, 0xc0, !PT ;  /* 0x0f0f0f0fa6a67812 */ /* 0x000fc400078ec0ff */
[----:B------:R-:W-:Y:S01]  /*d060*/  SHF.R.U32.HI R178, RZ, 0x4, R62 ;  /* 0x00000004ffb27819 */ /* 0x000fe2000001163e */
[----:B------:R-:W-:Y:S01]  /*d070*/  LDS R205, [R186+0x40] ;  /* 0x00004000bacd7984 */ /* 0x000fe20000000800 */
[----:B------:R-:W-:Y:S01]  /*d080*/  LOP3.LUT R183, R191, 0xf0f0f0f, RZ, 0xc0, !PT ;  /* 0x0f0f0f0fbfb77812 */ /* 0x000fe200078ec0ff */
[-C--:B------:R-:W-:Y:S01]  /*d090*/  IDP.4A.S8.S8 R69, R166, R73.reuse, R69 ;  /* 0x00000049a6457226 */ /* 0x080fe20000000645 */
[----:B------:R-:W-:Y:S02]  /*d0a0*/  LOP3.LUT R178, R178, 0xf0f0f0f, RZ, 0xc0, !PT ;  /* 0x0f0f0f0fb2b27812 */ /* 0x000fe400078ec0ff */
[----:B------:R-:W-:Y:S01]  /*d0b0*/  LOP3.LUT R170, R170, 0xf0f0f0f, RZ, 0xc0, !PT ;  /* 0x0f0f0f0faaaa7812 */ /* 0x000fe200078ec0ff */
[-C--:B------:R-:W-:Y:S01]  /*d0c0*/  IDP.4A.S8.S8 R194, R183, R70.reuse, R69 ;  /* 0x00000046b7c27226 */ /* 0x080fe20000000645 */
[----:B0-----:R-:W-:Y:S01]  /*d0d0*/  LOP3.LUT R189, R63, 0xf0f0f0f, RZ, 0xc0, !PT ;  /* 0x0f0f0f0f3fbd7812 */ /* 0x001fe200078ec0ff */
[----:B------:R-:W0:Y:S01]  /*d0e0*/  LDS R69, [R186] ;  /* 0x00000000ba457984 */ /* 0x000e220000000800 */
[----:B------:R-:W-:Y:S01]  /*d0f0*/  IDP.4A.S8.S8 R62, R178, R73, R61 ;  /* 0x00000049b23e7226 */ /* 0x000fe2000000063d */
[----:B------:R-:W-:Y:S01]  /*d100*/  LEA.HI R61, R203, R31, RZ, 0x1e ;  /* 0x0000001fcb3d7211 */ /* 0x000fe200078ff0ff */
[----:B------:R-:W-:Y:S01]  /*d110*/  IDP.4A.S8.S8 R68, R170, R73, R65 ;  /* 0x00000049aa447226 */ /* 0x000fe20000000641 */
[----:B------:R-:W-:Y:S01]  /*d120*/  SHF.R.U32.HI R197, RZ, 0x4, R63 ;  /* 0x00000004ffc57819 */ /* 0x000fe2000001163f */
[----:B------:R-:W-:Y:S01]  /*d130*/  IDP.4A.S8.S8 R62, R189, R70, R62 ;  /* 0x00000046bd3e7226 */ /* 0x000fe2000000063e */
[----:B-1----:R-:W-:-:S02]  /*d140*/  LOP3.LUT R185, R188, 0xf0f0f0f, RZ, 0xc0, !PT ;  /* 0x0f0f0f0fbcb97812 */ /* 0x002fc400078ec0ff */
[----:B------:R-:W-:Y:S02]  /*d150*/  LEA R199, R61, UR10, 0x2 ;  /* 0x0000000a3dc77c11 */ /* 0x000fe4000f8e10ff */
[----:B------:R-:W-:Y:S01]  /*d160*/  LEA.HI R65, R203, R36, RZ, 0x1e ;  /* 0x00000024cb417211 */ /* 0x000fe200078ff0ff */
[----:B------:R-:W-:Y:S01]  /*d170*/  IDP.4A.S8.S8 R73, R185, R70, R68 ;  /* 0x00000046b9497226 */ /* 0x000fe20000000644 */
[----:B--2---:R-:W-:Y:S02]  /*d180*/  LOP3.LUT R187, R67, 0xf0f0f0f, RZ, 0xc0, !PT ;  /* 0x0f0f0f0f43bb7812 */ /* 0x004fe400078ec0ff */
[----:B----4-:R-:W-:Y:S01]  /*d190*/  LEA.HI R60, R203, R4, RZ, 0x1e ;  /* 0x00000004cb3c7211 */ /* 0x010fe200078ff0ff */
[----:B------:R-:W1:Y:S01]  /*d1a0*/  LDS R199, [R199] ;  /* 0x00000000c7c77984 */ /* 0x000e620000000800 */
[----:B------:R-:W-:Y:S01]  /*d1b0*/  LOP3.LUT R197, R197, 0xf0f0f0f, RZ, 0xc0, !PT ;  /* 0x0f0f0f0fc5c57812 */ /* 0x000fe200078ec0ff */
[----:B------:R-:W-:Y:S01]  /*d1c0*/  IDP.4A.S8.S8 R66, R187, R70, R66 ;  /* 0x00000046bb427226 */ /* 0x000fe20000000642 */
[----:B------:R-:W-:-:S02]  /*d1d0*/  SHF.R.U32.HI R195, RZ, 0x4, R67 ;  /* 0x00000004ffc37819 */ /* 0x000fc40000011643 */
[----:B------:R-:W-:Y:S01]  /*d1e0*/  LEA R198, R65, UR10, 0x2 ;  /* 0x0000000a41c67c11 */ /* 0x000fe2000f8e10ff */
[-C--:B------:R-:W-:Y:S01]  /*d1f0*/  IDP.4A.S8.S8 R68, R197, R74.reuse, R62 ;  /* 0x0000004ac5447226 */ /* 0x080fe2000000063e */
[----:B------:R-:W-:Y:S02]  /*d200*/  LOP3.LUT R195, R195, 0xf0f0f0f, RZ, 0xc0, !PT ;  /* 0x0f0f0f0fc3c37812 */ /* 0x000fe400078ec0ff */
[----:B------:R-:W-:Y:S02]  /*d210*/  LEA R192, R60, UR10, 0x2 ;  /* 0x0000000a3cc07c11 */ /* 0x000fe4000f8e10ff */
[----:B------:R-:W2:Y:S01]  /*d220*/  LDS.128 R60, [R184+0x200] ;  /* 0x00020000b83c7984 */ /* 0x000ea20000000c00 */
[----:B------:R-:W-:Y:S01]  /*d230*/  IDP.4A.S8.S8 R70, R195, R74, R66 ;  /* 0x0000004ac3467226 */ /* 0x000fe20000000642 */
[----:B---3--:R-:W-:Y:S02]  /*d240*/  LOP3.LUT R206, R64, 0xf0f0f0f, RZ, 0xc0, !PT ;  /* 0x0f0f0f0f40ce7812 */ /* 0x008fe400078ec0ff */
[----:B------:R-:W3:Y:S01]  /*d250*/  LDS R198, [R198] ;  /* 0x00000000c6c67984 */ /* 0x000ee20000000800 */
[----:B------:R-:W-:-:S02]  /*d260*/  SHF.R.U32.HI R204, RZ, 0x4, R64 ;  /* 0x00000004ffcc7819 */ /* 0x000fc40000011640 */
[----:B------:R-:W-:Y:S01]  /*d270*/  SHF.R.U32.HI R193, RZ, 0x4, R188 ;  /* 0x00000004ffc17819 */ /* 0x000fe200000116bc */
[----:B------:R-:W4:Y:S01]  /*d280*/  LDS R192, [R192] ;  /* 0x00000000c0c07984 */ /* 0x000f220000000800 */
[----:B------:R-:W-:Y:S01]  /*d290*/  SHF.R.U32.HI R191, RZ, 0x4, R191 ;  /* 0x00000004ffbf7819 */ /* 0x000fe200000116bf */
[-C--:B------:R-:W-:Y:S01]  /*d2a0*/  IDP.4A.S8.S8 R68, R206, R71.reuse, R68 ;  /* 0x00000047ce447226 */ /* 0x080fe20000000644 */
[----:B------:R-:W-:Y:S01]  /*d2b0*/  LOP3.LUT R193, R193, 0xf0f0f0f, RZ, 0xc0, !PT ;  /* 0x0f0f0f0fc1c17812 */ /* 0x000fe200078ec0ff */
[----:B------:R-:W4:Y:S01]  /*d2c0*/  LDS.128 R64, [R184+0x210] ;  /* 0x00021000b8407984 */ /* 0x000f220000000c00 */
[----:B------:R-:W-:Y:S02]  /*d2d0*/  LOP3.LUT R191, R191, 0xf0f0f0f, RZ, 0xc0, !PT ;  /* 0x0f0f0f0fbfbf7812 */ /* 0x000fe400078ec0ff */
[----:B-----5:R-:W-:Y:S01]  /*d2e0*/  LOP3.LUT R202, R72, 0xf0f0f0f, RZ, 0xc0, !PT ;  /* 0x0f0f0f0f48ca7812 */ /* 0x020fe200078ec0ff */
[-C--:B------:R-:W-:Y:S01]  /*d2f0*/  IDP.4A.S8.S8 R73, R193, R74.reuse, R73 ;  /* 0x0000004ac1497226 */ /* 0x080fe20000000649 */
[----:B------:R-:W-:Y:S01]  /*d300*/  SHF.R.U32.HI R200, RZ, 0x4, R72 ;  /* 0x00000004ffc87819 */ /* 0x000fe20000011648 */
[----:B------:R-:W-:Y:S01]  /*d310*/  IDP.4A.S8.S8 R74, R191, R74, R194 ;  /* 0x0000004abf4a7226 */ /* 0x000fe200000006c2 */
[----:B------:R-:W-:Y:S01]  /*d320*/  LOP3.LUT R196, R190, 0xf0f0f0f, RZ, 0xc0, !PT ;  /* 0x0f0f0f0fbec47812 */ /* 0x000fe200078ec0ff */
[----:B------:R-:W-:Y:S01]  /*d330*/  IDP.4A.S8.S8 R70, R202, R71, R70 ;  /* 0x00000047ca467226 */ /* 0x000fe20000000646 */
[----:B------:R-:W-:-:S02]  /*d340*/  SHF.R.U32.HI R194, RZ, 0x4, R190 ;  /* 0x00000004ffc27819 */ /* 0x000fc400000116be */
[----:B------:R-:W-:Y:S01]  /*d350*/  LOP3.LUT R190, R201, 0xf0f0f0f, RZ, 0xc0, !PT ;  /* 0x0f0f0f0fc9be7812 */ /* 0x000fe200078ec0ff */
[-C--:B------:R-:W-:Y:S01]  /*d360*/  IDP.4A.S8.S8 R73, R196, R71.reuse, R73 ;  /* 0x00000047c4497226 */ /* 0x080fe20000000649 */
[----:B------:R-:W-:Y:S02]  /*d370*/  SHF.R.U32.HI R188, RZ, 0x4, R201 ;  /* 0x00000004ffbc7819 */ /* 0x000fe400000116c9 */
[----:B------:R-:W-:Y:S01]  /*d380*/  LOP3.LUT R204, R204, 0xf0f0f0f, RZ, 0xc0, !PT ;  /* 0x0f0f0f0fcccc7812 */ /* 0x000fe200078ec0ff */
[----:B------:R-:W-:Y:S01]  /*d390*/  IDP.4A.S8.S8 R74, R190, R71, R74 ;  /* 0x00000047be4a7226 */ /* 0x000fe2000000064a */
[----:B------:R-:W-:Y:S02]  /*d3a0*/  LOP3.LUT R200, R200, 0xf0f0f0f, RZ, 0xc0, !PT ;  /* 0x0f0f0f0fc8c87812 */ /* 0x000fe400078ec0ff */
[----:B------:R-:W-:Y:S01]  /*d3b0*/  LOP3.LUT R194, R194, 0xf0f0f0f, RZ, 0xc0, !PT ;  /* 0x0f0f0f0fc2c27812 */ /* 0x000fe200078ec0ff */
[-C--:B------:R-:W-:Y:S01]  /*d3c0*/  IDP.4A.S8.S8 R68, R204, R75.reuse, R68 ;  /* 0x0000004bcc447226 */ /* 0x080fe20000000644 */
[----:B------:R-:W-:Y:S01]  /*d3d0*/  LOP3.LUT R188, R188, 0xf0f0f0f, RZ, 0xc0, !PT ;  /* 0x0f0f0f0fbcbc7812 */ /* 0x000fe200078ec0ff */
[-C--:B------:R-:W-:Y:S01]  /*d3e0*/  IDP.4A.S8.S8 R71, R200, R75.reuse, R70 ;  /* 0x0000004bc8477226 */ /* 0x080fe20000000646 */
[----:B------:R-:W-:Y:S01]  /*d3f0*/  IADD3 R201, PT, PT, R212, 0x4, -R203 ;  /* 0x00000004d4c97810 */ /* 0x000fe20007ffe8cb */
        /* <DEDUP_REMOVED lines=13> */
[----:B-1----:R-:W-:Y:S01]  /*d4d0*/  FFMA R100, R199, R68, R100 ;  /* 0x00000044c7647223 */ /* 0x002fe20000000064 */
[----:B------:R-:W-:Y:S01]  /*d4e0*/  LEA.HI R72, R203, R6, RZ, 0x1e ;  /* 0x00000006cb487211 */ /* 0x000fe200078ff0ff */
[----:B--2---:R-:W-:-:S02]  /*d4f0*/  IDP.4A.S8.S8 R68, R179, R60, RZ ;  /* 0x0000003cb3447226 */ /* 0x004fc400000006ff */
[----:B---3--:R-:W-:Y:S01]  /*d500*/  FFMA R117, R198, R71, R117 ;  /* 0x00000047c6757223 */ /* 0x008fe20000000075 */
[-C--:B------:R-:W-:Y:S01]  /*d510*/  IDP.4A.S8.S8 R69, R175, R60.reuse, RZ ;  /* 0x0000003caf457226 */ /* 0x080fe200000006ff */
[----:B------:R-:W-:Y:S01]  /*d520*/  LEA R203, R72, UR10, 0x2 ;  /* 0x0000000a48cb7c11 */ /* 0x000fe2000f8e10ff */
[-C--:B------:R-:W-:Y:S02]  /*d530*/  IDP.4A.S8.S8 R70, R171, R60.reuse, RZ ;  /* 0x0000003cab467226 */ /* 0x080fe400000006ff */
[----:B----4-:R-:W-:Y:S01]  /*d540*/  FFMA R133, R192, R73, R133 ;  /* 0x00000049c0857223 */ /* 0x010fe20000000085 */
[----:B------:R-:W-:Y:S01]  /*d550*/  IDP.4A.S8.S8 R60, R167, R60, RZ ;  /* 0x0000003ca73c7226 */ /* 0x000fe200000006ff */
[----:B------:R-:W-:Y:S01]  /*d560*/  LDS.128 R72, [R184+0x400] ;  /* 0x00040000b8487984 */ /* 0x000fe20000000c00 */
[-C--:B------:R-:W-:Y:S02]  /*d570*/  IDP.4A.S8.S8 R68, R177, R64.reuse, R68 ;  /* 0x00000040b1447226 */ /* 0x080fe40000000644 */
[-C--:B------:R-:W-:Y:S01]  /*d580*/  IDP.4A.S8.S8 R69, R173, R64.reuse, R69 ;  /* 0x00000040ad457226 */ /* 0x080fe20000000645 */
[----:B------:R-:W0:Y:S01]  /*d590*/  LDS R203, [R203] ;  /* 0x00000000cbcb7984 */ /* 0x000e220000000800 */
[----:B------:R-:W-:-:S02]  /*d5a0*/  IDP.4A.S8.S8 R70, R169, R64, R70 ;  /* 0x00000040a9467226 */ /* 0x000fc40000000646 */
[----:B------:R-:W-:Y:S02]  /*d5b0*/  IDP.4A.S8.S8 R71, R165, R64, R60 ;  /* 0x00000040a5477226 */ /* 0x000fe4000000063c */
[-C--:B------:R-:W-:Y:S02]  /*d5c0*/  IDP.4A.S8.S8 R60, R182, R61.reuse, R68 ;  /* 0x0000003db63c7226 */ /* 0x080fe40000000644 */
[-C--:B------:R-:W-:Y:S02]  /*d5d0*/  IDP.4A.S8.S8 R64, R176, R61.reuse, R69 ;  /* 0x0000003db0407226 */ /* 0x080fe40000000645 */
[-C--:B------:R-:W-:Y:S02]  /*d5e0*/  IDP.4A.S8.S8 R207, R172, R61.reuse, R70 ;  /* 0x0000003daccf7226 */ /* 0x080fe40000000646 */
[----:B------:R-:W-:Y:S02]  /*d5f0*/  IDP.4A.S8.S8 R61, R168, R61, R71 ;  /* 0x0000003da83d7226 */ /* 0x000fe40000000647 */
[----:B------:R-:W1:Y:S01]  /*d600*/  LDS.128 R68, [R184+0x410] ;  /* 0x00041000b8447984 */ /* 0x000e620000000c00 */
        /* <DEDUP_REMOVED lines=14> */
[----:B0-----:R-:W-:Y:S01]  /*d6f0*/  FFMA R149, R203, R212, R149 ;  /* 0x000000d4cb957223 */ /* 0x001fe20000000095 */
[-C--:B------:R-:W-:Y:S02]  /*d700*/  IDP.4A.S8.S8 R207, R196, R63.reuse, R207 ;  /* 0x0000003fc4cf7226 */ /* 0x080fe400000006cf */
[----:B------:R-:W-:Y:S02]  /*d710*/  IDP.4A.S8.S8 R62, R190, R63, R61 ;  /* 0x0000003fbe3e7226 */ /* 0x000fe4000000063d */
[----:B------:R-:W-:Y:S02]  /*d720*/  HADD2.F32 R61, -RZ, R205.H1_H1 ;  /* 0x300000cdff3d7230 */ /* 0x000fe40000004100 */
[-C--:B------:R-:W-:Y:S02]  /*d730*/  IDP.4A.S8.S8 R60, R204, R67.reuse, R60 ;  /* 0x00000043cc3c7226 */ /* 0x080fe4000000063c */
[----:B------:R-:W-:-:S02]  /*d740*/  IDP.4A.S8.S8 R64, R200, R67, R64 ;  /* 0x00000043c8407226 */ /* 0x000fc40000000640 */
[-C--:B------:R-:W-:Y:S01]  /*d750*/  IDP.4A.S8.S8 R63, R194, R67.reuse, R207 ;  /* 0x00000043c23f7226 */ /* 0x080fe200000006cf */
[----:B------:R-:W-:Y:S01]  /*d760*/  I2FP.F32.S32 R60, R60 ;  /* 0x0000003c003c7245 */ /* 0x000fe20000201400 */
[----:B------:R-:W-:Y:S02]  /*d770*/  IDP.4A.S8.S8 R67, R188, R67, R62 ;  /* 0x00000043bc437226 */ /* 0x000fe4000000063e */
[----:B------:R-:W-:Y:S01]  /*d780*/  FMUL R62, R61, 8 ;  /* 0x410000003d3e7820 */ /* 0x000fe20000400000 */
[----:B------:R-:W0:Y:S01]  /*d790*/  LDS R207, [R186+0x80] ;  /* 0x00008000bacf7984 */ /* 0x000e220000000800 */
[----:B------:R-:W-:Y:S01]  /*d7a0*/  HADD2.F32 R205, -RZ, R205.H0_H0 ;  /* 0x200000cdffcd7230 */ /* 0x000fe20000004100 */
[----:B------:R-:W-:Y:S02]  /*d7b0*/  I2FP.F32.S32 R61, R64 ;  /* 0x00000040003d7245 */ /* 0x000fe40000201400 */
[----:B------:R-:W-:Y:S02]  /*d7c0*/  I2FP.F32.S32 R63, R63 ;  /* 0x0000003f003f7245 */ /* 0x000fe40000201400 */
[----:B------:R-:W-:Y:S01]  /*d7d0*/  I2FP.F32.S32 R67, R67 ;  /* 0x0000004300437245 */ /* 0x000fe20000201400 */
[C-C-:B------:R-:W-:Y:S01]  /*d7e0*/  FFMA R60, R205.reuse, R60, -R62.reuse ;  /* 0x0000003ccd3c7223 */ /* 0x140fe2000000083e */
[C-C-:B------:R-:W-:Y:S01]  /*d7f0*/  FFMA R61, R205.reuse, R61, -R62.reuse ;  /* 0x0000003dcd3d7223 */ /* 0x140fe2000000083e */
[----:B------:R-:W-:-:S02]  /*d800*/  FFMA R63, R205, R63, -R62 ;  /* 0x0000003fcd3f7223 */ /* 0x000fc4000000083e */
[----:B------:R-:W-:Y:S01]  /*d810*/  FFMA R205, R205, R67, -R62 ;  /* 0x00000043cdcd7223 */ /* 0x000fe2000000083e */
[----:B------:R-:W-:Y:S01]  /*d820*/  FFMA R102, R199, R60, R102 ;  /* 0x0000003cc7667223 */ /* 0x000fe20000000066 */
[----:B------:R-:W-:Y:S01]  /*d830*/  FFMA R118, R198, R61, R118 ;  /* 0x0000003dc6767223 */ /* 0x000fe20000000076 */
[-C--:B------:R-:W-:Y:S02]  /*d840*/  IDP.4A.S8.S8 R60, R179, R72.reuse, RZ ;  /* 0x00000048b33c7226 */ /* 0x080fe400000006ff */
[----:B------:R-:W-:Y:S01]  /*d850*/  FFMA R134, R192, R63, R134 ;  /* 0x0000003fc0867223 */ /* 0x000fe20000000086 */
[-C--:B------:R-:W-:Y:S02]  /*d860*/  IDP.4A.S8.S8 R61, R175, R72.reuse, RZ ;  /* 0x00000048af3d7226 */ /* 0x080fe400000006ff */
[----:B------:R-:W-:Y:S01]  /*d870*/  FFMA R150, R203, R205, R150 ;  /* 0x000000cdcb967223 */ /* 0x000fe20000000096 */
[-C--:B------:R-:W-:Y:S02]  /*d880*/  IDP.4A.S8.S8 R62, R171, R72.reuse, RZ ;  /* 0x00000048ab3e7226 */ /* 0x080fe400000006ff */
[----:B------:R-:W-:-:S02]  /*d890*/  IDP.4A.S8.S8 R72, R167, R72, RZ ;  /* 0x00000048a7487226 */ /* 0x000fc400000006ff */
[-C--:B-1----:R-:W-:Y:S02]  /*d8a0*/  IDP.4A.S8.S8 R64, R177, R68.reuse, R60 ;  /* 0x00000044b1407226 */ /* 0x082fe4000000063c */
[-C--:B------:R-:W-:Y:S02]  /*d8b0*/  IDP.4A.S8.S8 R65, R173, R68.reuse, R61 ;  /* 0x00000044ad417226 */ /* 0x080fe4000000063d */
[-C--:B------:R-:W-:Y:S02]  /*d8c0*/  IDP.4A.S8.S8 R66, R169, R68.reuse, R62 ;  /* 0x00000044a9427226 */ /* 0x080fe4000000063e */
[----:B------:R-:W-:Y:S01]  /*d8d0*/  IDP.4A.S8.S8 R67, R165, R68, R72 ;  /* 0x00000044a5437226 */ /* 0x000fe20000000648 */
[----:B------:R-:W1:Y:S01]  /*d8e0*/  LDS.128 R60, [R184+0x600] ;  /* 0x00060000b83c7984 */ /* 0x000e620000000c00 */
[-C--:B------:R-:W-:Y:S02]  /*d8f0*/  IDP.4A.S8.S8 R68, R182, R73.reuse, R64 ;  /* 0x00000049b6447226 */ /* 0x080fe40000000640 */
[----:B------:R-:W-:-:S02]  /*d900*/  IDP.4A.S8.S8 R72, R176, R73, R65 ;  /* 0x00000049b0487226 */ /* 0x000fc40000000641 */
[-C--:B------:R-:W-:Y:S02]  /*d910*/  IDP.4A.S8.S8 R212, R172, R73.reuse, R66 ;  /* 0x00000049acd47226 */ /* 0x080fe40000000642 */
[----:B------:R-:W-:Y:S02]  /*d920*/  IDP.4A.S8.S8 R73, R168, R73, R67 ;  /* 0x00000049a8497226 */ /* 0x000fe40000000643 */
[----:B------:R-:W2:Y:S01]  /*d930*/  LDS.128 R64, [R184+0x610] ;  /* 0x00061000b8407984 */ /* 0x000ea20000000c00 */
[-C--:B------:R-:W-:Y:S02]  /*d940*/  IDP.4A.S8.S8 R68, R178, R69.reuse, R68 ;  /* 0x00000045b2447226 */ /* 0x080fe40000000644 */
[-C--:B------:R-:W-:Y:S02]  /*d950*/  IDP.4A.S8.S8 R72, R174, R69.reuse, R72 ;  /* 0x00000045ae487226 */ /* 0x080fe40000000648 */
[----:B------:R-:W-:Y:S02]  /*d960*/  IDP.4A.S8.S8 R212, R170, R69, R212 ;  /* 0x00000045aad47226 */ /* 0x000fe400000006d4 */
[----:B------:R-:W-:-:S02]  /*d970*/  IDP.4A.S8.S8 R68, R189, R74, R68 ;  /* 0x0000004abd447226 */ /* 0x000fc40000000644 */
[-C--:B------:R-:W-:Y:S02]  /*d980*/  IDP.4A.S8.S8 R72, R187, R74.reuse, R72 ;  /* 0x0000004abb487226 */ /* 0x080fe40000000648 */
[----:B------:R-:W-:Y:S02]  /*d990*/  IDP.4A.S8.S8 R212, R185, R74, R212 ;  /* 0x0000004ab9d47226 */ /* 0x000fe400000006d4 */
[-C--:B------:R-:W-:Y:S02]  /*d9a0*/  IDP.4A.S8.S8 R68, R197, R70.reuse, R68 ;  /* 0x00000046c5447226 */ /* 0x080fe40000000644 */
[-C--:B------:R-:W-:Y:S02]  /*d9b0*/  IDP.4A.S8.S8 R72, R195, R70.reuse, R72 ;  /* 0x00000046c3487226 */ /* 0x080fe40000000648 */
[----:B------:R-:W-:Y:S02]  /*d9c0*/  IDP.4A.S8.S8 R73, R166, R69, R73 ;  /* 0x00000045a6497226 */ /* 0x000fe40000000649 */
[----:B------:R-:W-:-:S02]  /*d9d0*/  IDP.4A.S8.S8 R212, R193, R70, R212 ;  /* 0x00000046c1d47226 */ /* 0x000fc400000006d4 */
[-C--:B------:R-:W-:Y:S02]  /*d9e0*/  IDP.4A.S8.S8 R68, R206, R75.reuse, R68 ;  /* 0x0000004bce447226 */ /* 0x080fe40000000644 */
[-C--:B------:R-:W-:Y:S02]  /*d9f0*/  IDP.4A.S8.S8 R72, R202, R75.reuse, R72 ;  /* 0x0000004bca487226 */ /* 0x080fe40000000648 */
[----:B------:R-:W-:Y:S02]  /*da00*/  IDP.4A.S8.S8 R73, R183, R74, R73 ;  /* 0x0000004ab7497226 */ /* 0x000fe40000000649 */
[----:B------:R-:W-:Y:S02]  /*da10*/  IDP.4A.S8.S8 R212, R196, R75, R212 ;  /* 0x0000004bc4d47226 */ /* 0x000fe400000006d4 */
[----:B0-----:R-:W-:Y:S02]  /*da20*/  HADD2.F32 R69, -RZ, R207.H1_H1 ;  /* 0x300000cfff457230 */ /* 0x001fe40000004100 */
[----:B------:R-:W-:-:S02]  /*da30*/  IDP.4A.S8.S8 R68, R204, R71, R68 ;  /* 0x00000047cc447226 */ /* 0x000fc40000000644 */
[-C--:B------:R-:W-:Y:S02]  /*da40*/  IDP.4A.S8.S8 R72, R200, R71.reuse, R72 ;  /* 0x00000047c8487226 */ /* 0x080fe40000000648 */
[----:B------:R-:W-:Y:S01]  /*da50*/  FMUL R214, R69, 8 ;  /* 0x4100000045d67820 */ /* 0x000fe20000400000 */
[----:B------:R-:W-:Y:S01]  /*da60*/  IDP.4A.S8.S8 R73, R191, R70, R73 ;  /* 0x00000046bf497226 */ /* 0x000fe20000000649 */
[----:B------:R-:W-:Y:S01]  /*da70*/  I2FP.F32.S32 R68, R68 ;  /* 0x0000004400447245 */ /* 0x000fe20000201400 */
[----:B------:R-:W-:Y:S01]  /*da80*/  IDP.4A.S8.S8 R70, R194, R71, R212 ;  /* 0x00000047c2467226 */ /* 0x000fe200000006d4 */
[----:B------:R-:W-:Y:S01]  /*da90*/  I2FP.F32.S32 R69, R72 ;  /* 0x0000004800457245 */ /* 0x000fe20000201400 */
[----:B------:R-:W-:Y:S01]  /*daa0*/  IDP.4A.S8.S8 R73, R190, R75, R73 ;  /* 0x0000004bbe497226 */ /* 0x000fe20000000649 */
[----:B------:R-:W0:Y:S01]  /*dab0*/  LDS R212, [R186+0xc0] ;  /* 0x0000c000bad47984 */ /* 0x000e220000000800 */
[----:B------:R-:W-:Y:S02]  /*dac0*/  HADD2.F32 R207, -RZ, R207.H0_H0 ;  /* 0x200000cfffcf7230 */ /* 0x000fe40000004100 */
[----:B------:R-:W-:Y:S01]  /*dad0*/  IDP.4A.S8.S8 R73, R188, R71, R73 ;  /* 0x00000047bc497226 */ /* 0x000fe20000000649 */
[----:B------:R-:W-:Y:S01]  /*dae0*/  I2FP.F32.S32 R71, R70 ;  /* 0x0000004600477245 */ /* 0x000fe20000201400 */
[----:B-1----:R-:W-:-:S02]  /*daf0*/  IDP.4A.S8.S8 R70, R171, R60, RZ ;  /* 0x0000003cab467226 */ /* 0x002fc400000006ff */
[C-C-:B------:R-:W-:Y:S01]  /*db00*/  FFMA R68, R207.reuse, R68, -R214.reuse ;  /* 0x00000044cf447223 */ /* 0x140fe200000008d6 */
[C-C-:B------:R-:W-:Y:S01]  /*db10*/  FFMA R69, R207.reuse, R69, -R214.reuse ;  /* 0x00000045cf457223 */ /* 0x140fe200000008d6 */
[----:B------:R-:W-:Y:S01]  /*db20*/  I2FP.F32.S32 R73, R73 ;  /* 0x0000004900497245 */ /* 0x000fe20000201400 */
[--C-:B------:R-:W-:Y:S01]  /*db30*/  FFMA R71, R207, R71, -R214.reuse ;  /* 0x00000047cf477223 */ /* 0x100fe200000008d6 */
[----:B------:R-:W-:Y:S01]  /*db40*/  FFMA R103, R199, R68, R103 ;  /* 0x00000044c7677223 */ /* 0x000fe20000000067 */
[----:B------:R-:W-:Y:S01]  /*db50*/  FFMA R119, R198, R69, R119 ;  /* 0x00000045c6777223 */ /* 0x000fe20000000077 */
[-C--:B------:R-:W-:Y:S02]  /*db60*/  IDP.4A.S8.S8 R68, R179, R60.reuse, RZ ;  /* 0x0000003cb3447226 */ /* 0x080fe400000006ff */
[----:B------:R-:W-:Y:S01]  /*db70*/  FFMA R135, R192, R71, R135 ;  /* 0x00000047c0877223 */ /* 0x000fe20000000087 */
[-C--:B------:R-:W-:Y:S02]  /*db80*/  IDP.4A.S8.S8 R69, R175, R60.reuse, RZ ;  /* 0x0000003caf457226 */ /* 0x080fe400000006ff */
[----:B------:R-:W-:Y:S01]  /*db90*/  FFMA R214, R207, R73, -R214 ;  /* 0x00000049cfd67223 */ /* 0x000fe200000008d6 */
[----:B------:R-:W-:Y:S01]  /*dba0*/  IDP.4A.S8.S8 R60, R167, R60, RZ ;  /* 0x0000003ca73c7226 */ /* 0x000fe200000006ff */
[----:B------:R-:W1:Y:S01]  /*dbb0*/  LDS.128 R72, [R184+0x800] ;  /* 0x00080000b8487984 */ /* 0x000e620000000c00 */
[----:B--2---:R-:W-:-:S02]  /*dbc0*/  IDP.4A.S8.S8 R68, R177, R64, R68 ;  /* 0x00000040b1447226 */ /* 0x004fc40000000644 */
[----:B------:R-:W-:Y:S01]  /*dbd0*/  FFMA R151, R203, R214, R151 ;  /* 0x000000d6cb977223 */ /* 0x000fe20000000097 */
[-C--:B------:R-:W-:Y:S02]  /*dbe0*/  IDP.4A.S8.S8 R69, R173, R64.reuse, R69 ;  /* 0x00000040ad457226 */ /* 0x080fe40000000645 */
[-C--:B------:R-:W-:Y:S02]  /*dbf0*/  IDP.4A.S8.S8 R70, R169, R64.reuse, R70 ;  /* 0x00000040a9467226 */ /* 0x080fe40000000646 */
[----:B------:R-:W-:Y:S02]  /*dc00*/  IDP.4A.S8.S8 R71, R165, R64, R60 ;  /* 0x00000040a5477226 */ /* 0x000fe4000000063c */
[-C--:B------:R-:W-:Y:S02]  /*dc10*/  IDP.4A.S8.S8 R60, R182, R61.reuse, R68 ;  /* 0x0000003db63c7226 */ /* 0x080fe40000000644 */
[-C--:B------:R-:W-:Y:S02]  /*dc20*/  IDP.4A.S8.S8 R64, R176, R61.reuse, R69 ;  /* 0x0000003db0407226 */ /* 0x080fe40000000645 */
[----:B------:R-:W-:-:S02]  /*dc30*/  IDP.4A.S8.S8 R205, R172, R61, R70 ;  /* 0x0000003daccd7226 */ /* 0x000fc40000000646 */
[----:B------:R-:W-:Y:S02]  /*dc40*/  IDP.4A.S8.S8 R61, R168, R61, R71 ;  /* 0x0000003da83d7226 */ /* 0x000fe40000000647 */
[----:B------:R-:W2:Y:S01]  /*dc50*/  LDS.128 R68, [R184+0x810] ;  /* 0x00081000b8447984 */ /* 0x000ea20000000c00 */
        /* <DEDUP_REMOVED lines=16> */
[----:B0-----:R-:W-:-:S02]  /*dd60*/  HADD2.F32 R61, -RZ, R212.H1_H1 ;  /* 0x300000d4ff3d7230 */ /* 0x001fc40000004100 */
[-C--:B------:R-:W-:Y:S02]  /*dd70*/  IDP.4A.S8.S8 R60, R204, R67.reuse, R60 ;  /* 0x00000043cc3c7226 */ /* 0x080fe4000000063c */
[-C--:B------:R-:W-:Y:S02]  /*dd80*/  IDP.4A.S8.S8 R64, R200, R67.reuse, R64 ;  /* 0x00000043c8407226 */ /* 0x080fe40000000640 */
[-C--:B------:R-:W-:Y:S01]  /*dd90*/  IDP.4A.S8.S8 R63, R194, R67.reuse, R205 ;  /* 0x00000043c23f7226 */ /* 0x080fe200000006cd */
[----:B------:R-:W-:Y:S01]  /*dda0*/  I2FP.F32.S32 R60, R60 ;  /* 0x0000003c003c7245 */ /* 0x000fe20000201400 */
[----:B------:R-:W-:Y:S02]  /*ddb0*/  IDP.4A.S8.S8 R67, R188, R67, R62 ;  /* 0x00000043bc437226 */ /* 0x000fe4000000063e */
[----:B------:R-:W-:Y:S01]  /*ddc0*/  FMUL R62, R61, 8 ;  /* 0x410000003d3e7820 */ /* 0x000fe20000400000 */
[----:B------:R-:W0:Y:S01]  /*ddd0*/  LDS R205, [R186+0x100] ;  /* 0x00010000bacd7984 */ /* 0x000e220000000800 */
[----:B------:R-:W-:Y:S01]  /*dde0*/  HADD2.F32 R207, -RZ, R212.H0_H0 ;  /* 0x200000d4ffcf7230 */ /* 0x000fe20000004100 */
[----:B------:R-:W-:-:S02]  /*ddf0*/  I2FP.F32.S32 R61, R64 ;  /* 0x00000040003d7245 */ /* 0x000fc40000201400 */
[----:B------:R-:W-:Y:S02]  /*de00*/  I2FP.F32.S32 R63, R63 ;  /* 0x0000003f003f7245 */ /* 0x000fe40000201400 */
[----:B------:R-:W-:Y:S01]  /*de10*/  I2FP.F32.S32 R67, R67 ;  /* 0x0000004300437245 */ /* 0x000fe20000201400 */
[C-C-:B------:R-:W-:Y:S01]  /*de20*/  FFMA R60, R207.reuse, R60, -R62.reuse ;  /* 0x0000003ccf3c7223 */ /* 0x140fe2000000083e */
[C-C-:B------:R-:W-:Y:S01]  /*de30*/  FFMA R61, R207.reuse, R61, -R62.reuse ;  /* 0x0000003dcf3d7223 */ /* 0x140fe2000000083e */
[C-C-:B------:R-:W-:Y:S02]  /*de40*/  FFMA R63, R207.reuse, R63, -R62.reuse ;  /* 0x0000003fcf3f7223 */ /* 0x140fe4000000083e */
[----:B------:R-:W-:Y:S01]  /*de50*/  FFMA R207, R207, R67, -R62 ;  /* 0x00000043cfcf7223 */ /* 0x000fe2000000083e */
[----:B------:R-:W-:Y:S01]  /*de60*/  FFMA R104, R199, R60, R104 ;  /* 0x0000003cc7687223 */ /* 0x000fe20000000068 */
[----:B------:R-:W-:Y:S01]  /*de70*/  FFMA R120, R198, R61, R120 ;  /* 0x0000003dc6787223 */ /* 0x000fe20000000078 */
[----:B-1----:R-:W-:-:S02]  /*de80*/  IDP.4A.S8.S8 R60, R179, R72, RZ ;  /* 0x00000048b33c7226 */ /* 0x002fc400000006ff */
[----:B------:R-:W-:Y:S01]  /*de90*/  FFMA R136, R192, R63, R136 ;  /* 0x0000003fc0887223 */ /* 0x000fe20000000088 */
[-C--:B------:R-:W-:Y:S02]  /*dea0*/  IDP.4A.S8.S8 R61, R175, R72.reuse, RZ ;  /* 0x00000048af3d7226 */ /* 0x080fe400000006ff */
[----:B------:R-:W-:Y:S01]  /*deb0*/  FFMA R152, R203, R207, R152 ;  /* 0x000000cfcb987223 */ /* 0x000fe20000000098 */
[-C--:B------:R-:W-:Y:S02]  /*dec0*/  IDP.4A.S8.S8 R62, R171, R72.reuse, RZ ;  /* 0x00000048ab3e7226 */ /* 0x080fe400000006ff */
[----:B------:R-:W-:Y:S02]  /*ded0*/  IDP.4A.S8.S8 R72, R167, R72, RZ ;  /* 0x00000048a7487226 */ /* 0x000fe400000006ff */
[-C--:B--2---:R-:W-:Y:S02]  /*dee0*/  IDP.4A.S8.S8 R64, R177, R68.reuse, R60 ;  /* 0x00000044b1407226 */ /* 0x084fe4000000063c */
[----:B------:R-:W-:-:S02]  /*def0*/  IDP.4A.S8.S8 R65, R173, R68, R61 ;  /* 0x00000044ad417226 */ /* 0x000fc4000000063d */
[-C--:B------:R-:W-:Y:S02]  /*df00*/  IDP.4A.S8.S8 R66, R169, R68.reuse, R62 ;  /* 0x00000044a9427226 */ /* 0x080fe4000000063e */
[----:B------:R-:W-:Y:S01]  /*df10*/  IDP.4A.S8.S8 R67, R165, R68, R72 ;  /* 0x00000044a5437226 */ /* 0x000fe20000000648 */
[----:B------:R-:W1:Y:S01]  /*df20*/  LDS.128 R60, [R184+0xa00] ;  /* 0x000a0000b83c7984 */ /* 0x000e620000000c00 */
[-C--:B------:R-:W-:Y:S02]  /*df30*/  IDP.4A.S8.S8 R68, R182, R73.reuse, R64 ;  /* 0x00000049b6447226 */ /* 0x080fe40000000640 */
[-C--:B------:R-:W-:Y:S02]  /*df40*/  IDP.4A.S8.S8 R72, R176, R73.reuse, R65 ;  /* 0x00000049b0487226 */ /* 0x080fe40000000641 */
[-C--:B------:R-:W-:Y:S02]  /*df50*/  IDP.4A.S8.S8 R212, R172, R73.reuse, R66 ;  /* 0x00000049acd47226 */ /* 0x080fe40000000642 */
[----:B------:R-:W-:-:S02]  /*df60*/  IDP.4A.S8.S8 R73, R168, R73, R67 ;  /* 0x00000049a8497226 */ /* 0x000fc40000000643 */
[----:B------:R-:W2:Y:S01]  /*df70*/  LDS.128 R64, [R184+0xa10] ;  /* 0x000a1000b8407984 */ /* 0x000ea20000000c00 */
[-C--:B------:R-:W-:Y:S02]  /*df80*/  IDP.4A.S8.S8 R68, R178, R69.reuse, R68 ;  /* 0x00000045b2447226 */ /* 0x080fe40000000644 */
[-C--:B------:R-:W-:Y:S02]  /*df90*/  IDP.4A.S8.S8 R72, R174, R69.reuse, R72 ;  /* 0x00000045ae487226 */ /* 0x080fe40000000648 */
[----:B------:R-:W-:Y:S02]  /*dfa0*/  IDP.4A.S8.S8 R212, R170, R69, R212 ;  /* 0x00000045aad47226 */ /* 0x000fe400000006d4 */
[-C--:B------:R-:W-:Y:S02]  /*dfb0*/  IDP.4A.S8.S8 R68, R189, R74.reuse, R68 ;  /* 0x0000004abd447226 */ /* 0x080fe40000000644 */
[-C--:B------:R-:W-:Y:S02]  /*dfc0*/  IDP.4A.S8.S8 R72, R187, R74.reuse, R72 ;  /* 0x0000004abb487226 */ /* 0x080fe40000000648 */
[----:B------:R-:W-:-:S02]  /*dfd0*/  IDP.4A.S8.S8 R212, R185, R74, R212 ;  /* 0x0000004ab9d47226 */ /* 0x000fc400000006d4 */
[-C--:B------:R-:W-:Y:S02]  /*dfe0*/  IDP.4A.S8.S8 R68, R197, R70.reuse, R68 ;  /* 0x00000046c5447226 */ /* 0x080fe40000000644 */
[-C--:B------:R-:W-:Y:S02]  /*dff0*/  IDP.4A.S8.S8 R72, R195, R70.reuse, R72 ;  /* 0x00000046c3487226 */ /* 0x080fe40000000648 */
[----:B------:R-:W-:Y:S02]  /*e000*/  IDP.4A.S8.S8 R73, R166, R69, R73 ;  /* 0x00000045a6497226 */ /* 0x000fe40000000649 */
[----:B------:R-:W-:Y:S02]  /*e010*/  IDP.4A.S8.S8 R212, R193, R70, R212 ;  /* 0x00000046c1d47226 */ /* 0x000fe400000006d4 */
[-C--:B------:R-:W-:Y:S02]  /*e020*/  IDP.4A.S8.S8 R68, R206, R75.reuse, R68 ;  /* 0x0000004bce447226 */ /* 0x080fe40000000644 */
[----:B------:R-:W-:-:S02]  /*e030*/  IDP.4A.S8.S8 R72, R202, R75, R72 ;  /* 0x0000004bca487226 */ /* 0x000fc40000000648 */
[----:B------:R-:W-:Y:S02]  /*e040*/  IDP.4A.S8.S8 R73, R183, R74, R73 ;  /* 0x0000004ab7497226 */ /* 0x000fe40000000649 */
[----:B------:R-:W-:Y:S02]  /*e050*/  IDP.4A.S8.S8 R212, R196, R75, R212 ;  /* 0x0000004bc4d47226 */ /* 0x000fe400000006d4 */
[--C-:B0-----:R-:W-:Y:S02]  /*e060*/  HADD2.F32 R69, -RZ, R205.reuse.H1_H1 ;  /* 0x300000cdff457230 */ /* 0x101fe40000004100 */
[-C--:B------:R-:W-:Y:S02]  /*e070*/  IDP.4A.S8.S8 R68, R204, R71.reuse, R68 ;  /* 0x00000047cc447226 */ /* 0x080fe40000000644 */
        /* <DEDUP_REMOVED lines=8> */
[----:B------:R-:W-:-:S02]  /*e100*/  HADD2.F32 R205, -RZ, R205.H0_H0 ;  /* 0x200000cdffcd7230 */ /* 0x000fc40000004100 */
[----:B------:R-:W-:Y:S01]  /*e110*/  IDP.4A.S8.S8 R73, R188, R71, R73 ;  /* 0x00000047bc497226 */ /* 0x000fe20000000649 */
[----:B------:R-:W-:Y:S01]  /*e120*/  I2FP.F32.S32 R71, R70 ;  /* 0x0000004600477245 */ /* 0x000fe20000201400 */
[----:B-1----:R-:W-:Y:S02]  /*e130*/  IDP.4A.S8.S8 R70, R171, R60, RZ ;  /* 0x0000003cab467226 */ /* 0x002fe400000006ff */
[C-C-:B------:R-:W-:Y:S01]  /*e140*/  FFMA R68, R205.reuse, R68, -R214.reuse ;  /* 0x00000044cd447223 */ /* 0x140fe200000008d6 */
[C-C-:B------:R-:W-:Y:S01]  /*e150*/  FFMA R69, R205.reuse, R69, -R214.reuse ;  /* 0x00000045cd457223 */ /* 0x140fe200000008d6 */
[----:B------:R-:W-:Y:S01]  /*e160*/  I2FP.F32.S32 R73, R73 ;  /* 0x0000004900497245 */ /* 0x000fe20000201400 */
[----:B------:R-:W-:Y:S01]  /*e170*/  FFMA R71, R205, R71, -R214 ;  /* 0x00000047cd477223 */ /* 0x000fe200000008d6 */
[----:B------:R-:W-:Y:S01]  /*e180*/  FFMA R105, R199, R68, R105 ;  /* 0x00000044c7697223 */ /* 0x000fe20000000069 */
[----:B------:R-:W-:Y:S01]  /*e190*/  FFMA R121, R198, R69, R121 ;  /* 0x00000045c6797223 */ /* 0x000fe20000000079 */
[----:B------:R-:W-:-:S02]  /*e1a0*/  IDP.4A.S8.S8 R68, R179, R60, RZ ;  /* 0x0000003cb3447226 */ /* 0x000fc400000006ff */
[----:B------:R-:W-:Y:S01]  /*e1b0*/  FFMA R137, R192, R71, R137 ;  /* 0x00000047c0897223 */ /* 0x000fe20000000089 */
[-C--:B------:R-:W-:Y:S02]  /*e1c0*/  IDP.4A.S8.S8 R69, R175, R60.reuse, RZ ;  /* 0x0000003caf457226 */ /* 0x080fe400000006ff */
[----:B------:R-:W-:Y:S01]  /*e1d0*/  FFMA R214, R205, R73, -R214 ;  /* 0x00000049cdd67223 */ /* 0x000fe200000008d6 */
[----:B------:R-:W-:Y:S01]  /*e1e0*/  IDP.4A.S8.S8 R60, R167, R60, RZ ;  /* 0x0000003ca73c7226 */ /* 0x000fe200000006ff */
[----:B------:R-:W1:Y:S01]  /*e1f0*/  LDS.128 R72, [R184+0xc00] ;  /* 0x000c0000b8487984 */ /* 0x000e620000000c00 */
[----:B--2---:R-:W-:Y:S02]  /*e200*/  IDP.4A.S8.S8 R68, R177, R64, R68 ;  /* 0x00000040b1447226 */ /* 0x004fe40000000644 */
[----:B------:R-:W-:Y:S01]  /*e210*/  FFMA R153, R203, R214, R153 ;  /* 0x000000d6cb997223 */ /* 0x000fe20000000099 */
[-C--:B------:R-:W-:Y:S02]  /*e220*/  IDP.4A.S8.S8 R69, R173, R64.reuse, R69 ;  /* 0x00000040ad457226 */ /* 0x080fe40000000645 */
[----:B------:R-:W-:-:S02]  /*e230*/  IDP.4A.S8.S8 R70, R169, R64, R70 ;  /* 0x00000040a9467226 */ /* 0x000fc40000000646 */
[----:B------:R-:W-:Y:S02]  /*e240*/  IDP.4A.S8.S8 R71, R165, R64, R60 ;  /* 0x00000040a5477226 */ /* 0x000fe4000000063c */
[-C--:B------:R-:W-:Y:S02]  /*e250*/  IDP.4A.S8.S8 R60, R182, R61.reuse, R68 ;  /* 0x0000003db63c7226 */ /* 0x080fe40000000644 */
[-C--:B------:R-:W-:Y:S02]  /*e260*/  IDP.4A.S8.S8 R64, R176, R61.reuse, R69 ;  /* 0x0000003db0407226 */ /* 0x080fe40000000645 */
[-C--:B------:R-:W-:Y:S02]  /*e270*/  IDP.4A.S8.S8 R205, R172, R61.reuse, R70 ;  /* 0x0000003daccd7226 */ /* 0x080fe40000000646 */
[----:B------:R-:W-:Y:S02]  /*e280*/  IDP.4A.S8.S8 R61, R168, R61, R71 ;  /* 0x0000003da83d7226 */ /* 0x000fe40000000647 */
[----:B------:R-:W2:Y:S01]  /*e290*/  LDS.128 R68, [R184+0xc10] ;  /* 0x000c1000b8447984 */ /* 0x000ea20000000c00 */
        /* <DEDUP_REMOVED lines=16> */
[----:B0-----:R-:W-:Y:S02]  /*e3a0*/  HADD2.F32 R61, -RZ, R212.H1_H1 ;  /* 0x300000d4ff3d7230 */ /* 0x001fe40000004100 */
        /* <DEDUP_REMOVED lines=17> */
[-C--:B-1----:R-:W-:Y:S02]  /*e4c0*/  IDP.4A.S8.S8 R60, R179, R72.reuse, RZ ;  /* 0x00000048b33c7226 */ /* 0x082fe400000006ff */
[----:B------:R-:W-:Y:S01]  /*e4d0*/  FFMA R138, R192, R63, R138 ;  /* 0x0000003fc08a7223 */ /* 0x000fe2000000008a */
[-C--:B------:R-:W-:Y:S02]  /*e4e0*/  IDP.4A.S8.S8 R61, R175, R72.reuse, RZ ;  /* 0x00000048af3d7226 */ /* 0x080fe400000006ff */
[----:B------:R-:W-:Y:S01]  /*e4f0*/  FFMA R154, R203, R207, R154 ;  /* 0x000000cfcb9a7223 */ /* 0x000fe2000000009a */
[-C--:B------:R-:W-:Y:S02]  /*e500*/  IDP.4A.S8.S8 R62, R171, R72.reuse, RZ ;  /* 0x00000048ab3e7226 */ /* 0x080fe400000006ff */
[----:B------:R-:W-:-:S02]  /*e510*/  IDP.4A.S8.S8 R72, R167, R72, RZ ;  /* 0x00000048a7487226 */ /* 0x000fc400000006ff */
[-C--:B--2---:R-:W-:Y:S02]  /*e520*/  IDP.4A.S8.S8 R64, R177, R68.reuse, R60 ;  /* 0x00000044b1407226 */ /* 0x084fe4000000063c */
        /* <DEDUP_REMOVED lines=382> */
[----:B------:R-:W-:Y:S01]  /*fd10*/  HADD2.F32 R207, -RZ, R212.H0_H0 ;  /* 0x200000d4ffcf7230 */ /* 0x000fe20000004100 */
[----:B------:R-:W-:Y:S01]  /*fd20*/  I2FP.F32.S32 R61, R64 ;  /* 0x00000040003d7245 */ /* 0x000fe20000201400 */
[----:B------:R-:W-:Y:S01]  /*fd30*/  LDS R205, [R186+0x380] ;  /* 0x00038000bacd7984 */ /* 0x000fe20000000800 */
[----:B------:R-:W-:Y:S02]  /*fd40*/  I2FP.F32.S32 R63, R63 ;  /* 0x0000003f003f7245 */ /* 0x000fe40000201400 */
[----:B------:R-:W-:Y:S01]  /*fd50*/  I2FP.F32.S32 R67, R67 ;  /* 0x0000004300437245 */ /* 0x000fe20000201400 */
[C-C-:B------:R-:W-:Y:S01]  /*fd60*/  FFMA R60, R207.reuse, R60, -R62.reuse ;  /* 0x0000003ccf3c7223 */ /* 0x140fe2000000083e */
[C-C-:B------:R-:W-:Y:S01]  /*fd70*/  FFMA R61, R207.reuse, R61, -R62.reuse ;  /* 0x0000003dcf3d7223 */ /* 0x140fe2000000083e */
[C-C-:B------:R-:W-:Y:S01]  /*fd80*/  FFMA R63, R207.reuse, R63, -R62.reuse ;  /* 0x0000003fcf3f7223 */ /* 0x140fe2000000083e */
[----:B------:R-:W-:Y:S01]  /*fd90*/  LDS R186, [R186+0x3c0] ;  /* 0x0003c000baba7984 */ /* 0x000fe20000000800 */
        /* <DEDUP_REMOVED lines=13> */
[----:B------:R-:W0:Y:S01]  /*fe70*/  LDS.128 R60, [R184+0x1e00] ;  /* 0x001e0000b83c7984 */ /* 0x000e220000000c00 */
[-C--:B------:R-:W-:Y:S02]  /*fe80*/  IDP.4A.S8.S8 R68, R182, R73.reuse, R64 ;  /* 0x00000049b6447226 */ /* 0x080fe40000000640 */
[-C--:B------:R-:W-:Y:S02]  /*fe90*/  IDP.4A.S8.S8 R72, R176, R73.reuse, R65 ;  /* 0x00000049b0487226 */ /* 0x080fe40000000641 */
[-C--:B------:R-:W-:Y:S02]  /*fea0*/  IDP.4A.S8.S8 R212, R172, R73.reuse, R66 ;  /* 0x00000049acd47226 */ /* 0x080fe40000000642 */
[----:B------:R-:W-:-:S02]  /*feb0*/  IDP.4A.S8.S8 R73, R168, R73, R67 ;  /* 0x00000049a8497226 */ /* 0x000fc40000000643 */
[----:B------:R-:W1:Y:S01]  /*fec0*/  LDS.128 R64, [R184+0x1e10] ;  /* 0x001e1000b8407984 */ /* 0x000e620000000c00 */
        /* <DEDUP_REMOVED lines=14> */
[----:B------:R-:W-:Y:S02]  /*ffb0*/  IDP.4A.S8.S8 R212, R196, R75, R212 ;  /* 0x0000004bc4d47226 */ /* 0x000fe400000006d4 */
[-C--:B0-----:R-:W-:Y:S02]  /*ffc0*/  IDP.4A.S8.S8 R179, R179, R60.reuse, RZ ;  /* 0x0000003cb3b37226 */ /* 0x081fe400000006ff */
[-C--:B------:R-:W-:Y:S02]  /*ffd0*/  IDP.4A.S8.S8 R175, R175, R60.reuse, RZ ;  /* 0x0000003cafaf7226 */ /* 0x080fe400000006ff */
[----:B------:R-:W-:-:S02]  /*ffe0*/  IDP.4A.S8.S8 R171, R171, R60, RZ ;  /* 0x0000003cabab7226 */ /* 0x000fc400000006ff */
[----:B------:R-:W-:Y:S02]  /*fff0*/  IDP.4A.S8.S8 R60, R167, R60, RZ ;  /* 0x0000003ca73c7226 */ /* 0x000fe400000006ff */
[----:B------:R-:W-:Y:S02]  /*10000*/  IDP.4A.S8.S8 R73, R190, R75, R73 ;  /* 0x0000004bbe497226 */ /* 0x000fe40000000649 */
[-C--:B-1----:R-:W-:Y:S02]  /*10010*/  IDP.4A.S8.S8 R179, R177, R64.reuse, R179 ;  /* 0x00000040b1b37226 */ /* 0x082fe400000006b3 */
        /* <DEDUP_REMOVED lines=23> */
[----:B------:R-:W-:Y:S02]  /*10190*/  HADD2.F32 R69, -RZ, R205.H1_H1 ;  /* 0x300000cdff457230 */ /* 0x000fe40000004100 */
[-C--:B------:R-:W-:Y:S02]  /*101a0*/  IDP.4A.S8.S8 R68, R204, R71.reuse, R68 ;  /* 0x00000047cc447226 */ /* 0x080fe40000000644 */
[-C--:B------:R-:W-:Y:S02]  /*101b0*/  IDP.4A.S8.S8 R72, R200, R71.reuse, R72 ;  /* 0x00000047c8487226 */ /* 0x080fe40000000648 */
[----:B------:R-:W-:Y:S01]  /*101c0*/  FMUL R70, R69, 8 ;  /* 0x4100000045467820 */ /* 0x000fe20000400000 */
[-C--:B------:R-:W-:Y:S01]  /*101d0*/  IDP.4A.S8.S8 R212, R194, R71.reuse, R212 ;  /* 0x00000047c2d47226 */ /* 0x080fe200000006d4 */
[----:B------:R-:W-:Y:S01]  /*101e0*/  I2FP.F32.S32 R68, R68 ;  /* 0x0000004400447245 */ /* 0x000fe20000201400 */
[C---:B------:R-:W-:Y:S01]  /*101f0*/  IDP.4A.S8.S8 R73, R188.reuse, R71, R73 ;  /* 0x00000047bc497226 */ /* 0x040fe20000000649 */
[----:B------:R-:W-:Y:S01]  /*10200*/  I2FP.F32.S32 R69, R72 ;  /* 0x0000004800457245 */ /* 0x000fe20000201400 */
[----:B------:R-:W-:Y:S01]  /*10210*/  HADD2.F32 R60, -RZ, R186.H1_H1 ;  /* 0x300000baff3c7230 */ /* 0x000fe20000004100 */
[----:B------:R-:W-:Y:S01]  /*10220*/  I2FP.F32.S32 R71, R212 ;  /* 0x000000d400477245 */ /* 0x000fe20000201400 */
[----:B------:R-:W-:Y:S01]  /*10230*/  IDP.4A.S8.S8 R63, R188, R67, R63 ;  /* 0x00000043bc3f7226 */ /* 0x000fe2000000063f */
[----:B------:R-:W-:Y:S01]  /*10240*/  I2FP.F32.S32 R73, R73 ;  /* 0x0000004900497245 */ /* 0x000fe20000201400 */
[----:B------:R-:W-:-:S02]  /*10250*/  IDP.4A.S8.S8 R179, R204, R67, R179 ;  /* 0x00000043ccb37226 */ /* 0x000fc400000006b3 */
[----:B------:R-:W-:Y:S01]  /*10260*/  FMUL R61, R60, 8 ;  /* 0x410000003c3d7820 */ /* 0x000fe20000400000 */
[----:B------:R-:W-:Y:S01]  /*10270*/  IDP.4A.S8.S8 R175, R200, R67, R175 ;  /* 0x00000043c8af7226 */ /* 0x000fe200000006af */
[----:B------:R-:W-:Y:S01]  /*10280*/  I2FP.F32.S32 R64, R63 ;  /* 0x0000003f00407245 */ /* 0x000fe20000201400 */
[----:B------:R-:W-:Y:S01]  /*10290*/  IDP.4A.S8.S8 R171, R194, R67, R171 ;  /* 0x00000043c2ab7226 */ /* 0x000fe200000006ab */
[----:B------:R-:W-:Y:S01]  /*102a0*/  I2FP.F32.S32 R179, R179 ;  /* 0x000000b300b37245 */ /* 0x000fe20000201400 */
[----:B------:R-:W-:Y:S01]  /*102b0*/  HADD2.F32 R205, -RZ, R205.H0_H0 ;  /* 0x200000cdffcd7230 */ /* 0x000fe20000004100 */
[----:B------:R-:W-:Y:S01]  /*102c0*/  I2FP.F32.S32 R60, R175 ;  /* 0x000000af003c7245 */ /* 0x000fe20000201400 */
[----:B------:R-:W-:Y:S01]  /*102d0*/  HADD2.F32 R186, -RZ, R186.H0_H0 ;  /* 0x200000baffba7230 */ /* 0x000fe20000004100 */
[----:B------:R-:W-:Y:S02]  /*102e0*/  I2FP.F32.S32 R62, R171 ;  /* 0x000000ab003e7245 */ /* 0x000fe40000201400 */
[C-C-:B------:R-:W-:Y:S01]  /*102f0*/  FFMA R68, R205.reuse, R68, -R70.reuse ;  /* 0x00000044cd447223 */ /* 0x140fe20000000846 */
[C-C-:B------:R-:W-:Y:S01]  /*10300*/  FFMA R69, R205.reuse, R69, -R70.reuse ;  /* 0x00000045cd457223 */ /* 0x140fe20000000846 */
[C-C-:B------:R-:W-:Y:S01]  /*10310*/  FFMA R71, R205.reuse, R71, -R70.reuse ;  /* 0x00000047cd477223 */ /* 0x140fe20000000846 */
[----:B------:R-:W-:Y:S01]  /*10320*/  FFMA R70, R205, R73, -R70 ;  /* 0x00000049cd467223 */ /* 0x000fe20000000846 */
[C-C-:B------:R-:W-:Y:S01]  /*10330*/  FFMA R64, R186.reuse, R64, -R61.reuse ;  /* 0x00000040ba407223 */ /* 0x140fe2000000083d */
[C-C-:B------:R-:W-:Y:S01]  /*10340*/  FFMA R179, R186.reuse, R179, -R61.reuse ;  /* 0x000000b3bab37223 */ /* 0x140fe2000000083d */
[C-C-:B------:R-:W-:Y:S01]  /*10350*/  FFMA R63, R186.reuse, R60, -R61.reuse ;  /* 0x0000003cba3f7223 */ /* 0x140fe2000000083d */
[----:B------:R-:W-:Y:S01]  /*10360*/  FFMA R65, R186, R62, -R61 ;  /* 0x0000003eba417223 */ /* 0x000fe2000000083d */
[C---:B------:R-:W-:Y:S01]  /*10370*/  FFMA R163, R203.reuse, R70, R163 ;  /* 0x00000046cba37223 */ /* 0x040fe200000000a3 */
[----:B------:R-:W-:Y:S01]  /*10380*/  FFMA R164, R203, R64, R164 ;  /* 0x00000040cba47223 */ /* 0x000fe200000000a4 */
[C---:B------:R-:W-:Y:S01]  /*10390*/  FFMA R115, R199.reuse, R68, R115 ;  /* 0x00000044c7737223 */ /* 0x040fe20000000073 */
[----:B------:R-:W-:Y:S01]  /*103a0*/  FFMA R131, R198, R69, R131 ;  /* 0x00000045c6837223 */ /* 0x000fe20000000083 */
[----:B------:R-:W-:Y:S01]  /*103b0*/  FFMA R147, R192, R71, R147 ;  /* 0x00000047c0937223 */ /* 0x000fe20000000093 */
[----:B------:R-:W-:Y:S01]  /*103c0*/  FFMA R116, R199, R179, R116 ;  /* 0x000000b3c7747223 */ /* 0x000fe20000000074 */
[----:B------:R-:W-:Y:S01]  /*103d0*/  FFMA R132, R198, R63, R132 ;  /* 0x0000003fc6847223 */ /* 0x000fe20000000084 */
[----:B------:R-:W-:Y:S01]  /*103e0*/  FFMA R148, R192, R65, R148 ;  /* 0x00000041c0947223 */ /* 0x000fe20000000094 */
[----:B------:R-:W-:Y:S01]  /*103f0*/  MOV R203, R201 ;  /* 0x000000c900cb7202 */ /* 0x000fe20000000f00 */
[----:B------:R-:W-:Y:S06]  /*10400*/  @!P0 BRA `(.L_x_12) ;  /* 0xffffffc400fc8947 */ /* 0x000fec000383ffff */
[----:B------:R-:W-:Y:S01]  /*10410*/  LEA.HI R72, R30, R27, RZ, 0x1d ;  /* 0x0000001b1e487211 */ /* 0x000fe200078fe8ff */
[----:B------:R-:W2:Y:S03]  /*10420*/  LDG.E.CONSTANT R210, desc[UR12][R210.64+0x90] ;  /* 0x0000900cd2d27981 */ /* 0x000ea6000c1e9900 */
[-C--:B------:R-:W-:Y:S01]  /*10430*/  IADD3 R67, PT, PT, R9, R72.reuse, RZ ;  /* 0x0000004809437210 */ /* 0x080fe20007ffe0ff */
[----:B------:R-:W3:Y:S01]  /*10440*/  LDG.E.CONSTANT R208, desc[UR12][R208.64+0x90] ;  /* 0x0000900cd0d07981 */ /* 0x000ee2000c1e9900 */
[-C--:B------:R-:W-:Y:S02]  /*10450*/  IADD3 R65, PT, PT, R10, R72.reuse, RZ ;  /* 0x000000480a417210 */ /* 0x080fe40007ffe0ff */
[-C--:B------:R-:W-:Y:S01]  /*10460*/  IADD3 R63, PT, PT, R11, R72.reuse, RZ ;  /* 0x000000480b3f7210 */ /* 0x080fe20007ffe0ff */
[----:B------:R-:W-:Y:S01]  /*10470*/  IMAD.WIDE R66, R67, 0x24, R180 ;  /* 0x0000002443427825 */ /* 0x000fe200078e02b4 */
[----:B------:R-:W-:-:S02]  /*10480*/  IADD3 R61, PT, PT, R12, R72, RZ ;  /* 0x000000480c3d7210 */ /* 0x000fc40007ffe0ff */
[-C--:B------:R-:W-:Y:S02]  /*10490*/  IADD3 R71, PT, PT, R13, R72.reuse, RZ ;  /* 0x000000480d477210 */ /* 0x080fe40007ffe0ff */
[-C--:B------:R-:W-:Y:S01]  /*104a0*/  IADD3 R69, PT, PT, R14, R72.reuse, RZ ;  /* 0x000000480e457210 */ /* 0x080fe20007ffe0ff */
[----:B------:R0:W4:Y:S01]  /*104b0*/  LDG.E.CONSTANT R74, desc[UR12][R66.64+0x4] ;  /* 0x0000040c424a7981 */ /* 0x000122000c1e9900 */
[--C-:B------:R-:W-:Y:S01]  /*104c0*/  IMAD.WIDE R64, R65, 0x24, R180.reuse ;  /* 0x0000002441407825 */ /* 0x100fe200078e02b4 */
[-C--:B------:R-:W-:Y:S02]  /*104d0*/  IADD3 R73, PT, PT, R16, R72.reuse, RZ ;  /* 0x0000004810497210 */ /* 0x080fe40007ffe0ff */
[-C--:B------:R-:W-:Y:S01]  /*104e0*/  IADD3 R75, PT, PT, R17, R72.reuse, RZ ;  /* 0x00000048114b7210 */ /* 0x080fe20007ffe0ff */
[--C-:B------:R-:W-:Y:S01]  /*104f0*/  IMAD.WIDE R62, R63, 0x24, R180.reuse ;  /* 0x000000243f3e7825 */ /* 0x100fe200078e02b4 */
[-C--:B------:R-:W-:Y:S01]  /*10500*/  IADD3 R165, PT, PT, R18, R72.reuse, RZ ;  /* 0x0000004812a57210 */ /* 0x080fe20007ffe0ff */
[----:B------:R1:W5:Y:S01]  /*10510*/  LDG.E.CONSTANT R166, desc[UR12][R64.64+0x4] ;  /* 0x0000040c40a67981 */ /* 0x000362000c1e9900 */
[-C--:B------:R-:W-:Y:S01]  /*10520*/  IADD3 R167, PT, PT, R19, R72.reuse, RZ ;  /* 0x0000004813a77210 */ /* 0x080fe20007ffe0ff */
[--C-:B------:R-:W-:Y:S01]  /*10530*/  IMAD.WIDE R60, R61, 0x24, R180.reuse ;  /* 0x000000243d3c7825 */ /* 0x100fe200078e02b4 */
[----:B0-----:R-:W-:Y:S01]  /*10540*/  IADD3 R67, PT, PT, R15, R72, RZ ;  /* 0x000000480f437210 */ /* 0x001fe20007ffe0ff */
[----:B------:R0:W2:Y:S02]  /*10550*/  LDG.E.CONSTANT R168, desc[UR12][R62.64+0x4] ;  /* 0x0000040c3ea87981 */ /* 0x0000a4000c1e9900 */
[----:B------:R-:W-:-:S02]  /*10560*/  IMAD.WIDE R70, R71, 0x24, R180 ;  /* 0x0000002447467825 */ /* 0x000fc400078e02b4 */
[----:B------:R0:W3:Y:S02]  /*10570*/  LDG.E.CONSTANT R170, desc[UR12][R60.64+0x4] ;  /* 0x0000040c3caa7981 */ /* 0x0000e4000c1e9900 */
[--C-:B------:R-:W-:Y:S02]  /*10580*/  IMAD.WIDE R68, R69, 0x24, R180.reuse ;  /* 0x0000002445447825 */ /* 0x100fe400078e02b4 */
[----:B------:R-:W3:Y:S02]  /*10590*/  LDG.E.CONSTANT R172, desc[UR12][R70.64+0x4] ;  /* 0x0000040c46ac7981 */ /* 0x000ee4000c1e9900 */
[--C-:B------:R-:W-:Y:S02]  /*105a0*/  IMAD.WIDE R66, R67, 0x24, R180.reuse ;  /* 0x0000002443427825 */ /* 0x100fe400078e02b4 */
[----:B------:R0:W3:Y:S02]  /*105b0*/  LDG.E.CONSTANT R174, desc[UR12][R68.64+0x4] ;  /* 0x0000040c44ae7981 */ /* 0x0000e4000c1e9900 */
[--C-:B-1----:R-:W-:Y:S01]  /*105c0*/  IMAD.WIDE R64, R73, 0x24, R180.reuse ;  /* 0x0000002449407825 */ /* 0x102fe200078e02b4 */
[-C--:B------:R-:W-:Y:S01]  /*105d0*/  IADD3 R73, PT, PT, R21, R72.reuse, RZ ;  /* 0x0000004815497210 */ /* 0x080fe20007ffe0ff */
[----:B------:R1:W3:Y:S02]  /*105e0*/  LDG.E.CONSTANT R176, desc[UR12][R66.64+0x4] ;  /* 0x0000040c42b07981 */ /* 0x0002e4000c1e9900 */
[--C-:B0-----:R-:W-:Y:S01]  /*105f0*/  IMAD.WIDE R62, R75, 0x24, R180.reuse ;  /* 0x000000244b3e7825 */ /* 0x101fe200078e02b4 */
[-C--:B------:R-:W-:Y:S01]  /*10600*/  IADD3 R75, PT, PT, R22, R72.reuse, RZ ;  /* 0x00000048164b7210 */ /* 0x080fe20007ffe0ff */
[----:B------:R0:W3:Y:S02]  /*10610*/  LDG.E.CONSTANT R178, desc[UR12][R64.64+0x4] ;  /* 0x0000040c40b27981 */ /* 0x0000e4000c1e9900 */
[--C-:B------:R-:W-:Y:S01]  /*10620*/  IMAD.WIDE R60, R165, 0x24, R180.reuse ;  /* 0x00000024a53c7825 */ /* 0x100fe200078e02b4 */
[-C--:B------:R-:W-:Y:S01]  /*10630*/  IADD3 R69, PT, PT, R20, R72.reuse, RZ ;  /* 0x0000004814457210 */ /* 0x080fe20007ffe0ff */
[----:B------:R0:W3:Y:S01]  /*10640*/  LDG.E.CONSTANT R182, desc[UR12][R62.64+0x4] ;  /* 0x0000040c3eb67981 */ /* 0x0000e2000c1e9900 */
[-C--:B------:R-:W-:Y:S01]  /*10650*/  IADD3 R165, PT, PT, R23, R72.reuse, RZ ;  /* 0x0000004817a57210 */ /* 0x080fe20007ffe0ff */
[--C-:B------:R-:W-:Y:S01]  /*10660*/  IMAD.WIDE R70, R167, 0x24, R180.reuse ;  /* 0x00000024a7467825 */ /* 0x100fe200078e02b4 */
[----:B------:R-:W-:Y:S01]  /*10670*/  IADD3 R167, PT, PT, R24, R72, RZ ;  /* 0x0000004818a77210 */ /* 0x000fe20007ffe0ff */
[----:B------:R0:W3:Y:S02]  /*10680*/  LDG.E.CONSTANT R184, desc[UR12][R60.64+0x4] ;  /* 0x0000040c3cb87981 */ /* 0x0000e4000c1e9900 */
[----:B------:R-:W-:-:S02]  /*10690*/  IMAD.WIDE R68, R69, 0x24, R180 ;  /* 0x0000002445447825 */ /* 0x000fc400078e02b4 */
[----:B------:R-:W3:Y:S02]  /*106a0*/  LDG.E.CONSTANT R70, desc[UR12][R70.64+0x4] ;  /* 0x0000040c46467981 */ /* 0x000ee4000c1e9900 */
[--C-:B-1----:R-:W-:Y:S02]  /*106b0*/  IMAD.WIDE R66, R73, 0x24, R180.reuse ;  /* 0x0000002449427825 */ /* 0x102fe400078e02b4 */
[----:B------:R-:W3:Y:S02]  /*106c0*/  LDG.E.CONSTANT R68, desc[UR12][R68.64+0x4] ;  /* 0x0000040c44447981 */ /* 0x000ee4000c1e9900 */
[--C-:B0-----:R-:W-:Y:S02]  /*106d0*/  IMAD.WIDE R64, R75, 0x24, R180.reuse ;  /* 0x000000244b407825 */ /* 0x101fe400078e02b4 */
[----:B------:R-:W3:Y:S02]  /*106e0*/  LDG.E.CONSTANT R66, desc[UR12][R66.64+0x4] ;  /* 0x0000040c42427981 */ /* 0x000ee4000c1e9900 */
[----:B------:R-:W-:-:S02]  /*106f0*/  IMAD.WIDE R62, R165, 0x24, R180 ;  /* 0x00000024a53e7825 */ /* 0x000fc400078e02b4 */
[----:B------:R-:W3:Y:S02]  /*10700*/  LDG.E.CONSTANT R64, desc[UR12][R64.64+0x4] ;  /* 0x0000040c40407981 */ /* 0x000ee4000c1e9900 */
[----:B------:R-:W-:Y:S02]  /*10710*/  IMAD.WIDE R60, R167, 0x24, R180 ;  /* 0x00000024a73c7825 */ /* 0x000fe400078e02b4 */
        /* <DEDUP_REMOVED lines=23> */
.L_x_13:
        /* <DEDUP_REMOVED lines=13> */
[----:B------:R-:W2:Y:S03]  /*10960*/  LDS R67, [R60+-0x1080] ;  /* 0xffef80003c437984 */ /* 0x000ea60000000800 */
[----:B------:R-:W-:Y:S01]  /*10970*/  IADD3 R186, PT, PT, R5, UR14, RZ ;  /* 0x0000000e05ba7c10 */ /* 0x000fe2000fffe0ff */
[----:B------:R-:W3:Y:S03]  /*10980*/  LDS R165, [R60] ;  /* 0x000000003ca57984 */ /* 0x000ee60000000800 */
[----:B------:R-:W-:Y:S01]  /*10990*/  LEA R186, R186, UR8, 0x2 ;  /* 0x00000008baba7c11 */ /* 0x000fe2000f8e10ff */
        /* <DEDUP_REMOVED lines=9> */
[----:B------:R-:W0:Y:S01]  /*10a30*/  LDS R66, [R60+-0x20f8] ;  /* 0xffdf08003c427984 */ /* 0x000e220000000800 */
[----:B-1----:R-:W-:Y:S02]  /*10a40*/  LOP3.LUT R175, R64, 0xf0f0f0f, RZ, 0xc0, !PT ;  /* 0x0f0f0f0f40af7812 */ /* 0x002fe400078ec0ff */
[----:B------:R-:W-:Y:S01]  /*10a50*/  SHF.R.U32.HI R173, RZ, 0x4, R64 ;  /* 0x00000004ffad7819 */ /* 0x000fe20000011640 */
[----:B------:R-:W1:Y:S01]  /*10a60*/  LDS R188, [R60+-0x1078] ;  /* 0xffef88003cbc7984 */ /* 0x000e620000000800 */
[----:B--2---:R-:W-:Y:S02]  /*10a70*/  LOP3.LUT R171, R67, 0xf0f0f0f, RZ, 0xc0, !PT ;  /* 0x0f0f0f0f43ab7812 */ /* 0x004fe400078ec0ff */
[----:B------:R-:W-:Y:S01]  /*10a80*/  SHF.R.U32.HI R169, RZ, 0x4, R67 ;  /* 0x00000004ffa97819 */ /* 0x000fe20000011643 */
[----:B------:R-:W2:Y:S01]  /*10a90*/  LDS R191, [R60+0x8] ;  /* 0x000008003cbf7984 */ /* 0x000ea20000000800 */
        /* <DEDUP_REMOVED lines=10> */
[----:B------:R-:W3:Y:S01]  /*10b40*/  LDS R202, [R60+-0x1074] ;  /* 0xffef8c003cca7984 */ /* 0x000ee20000000800 */
[----:B-----5:R-:W-:-:S02]  /*10b50*/  LOP3.LUT R172, R62, 0xf0f0f0f, RZ, 0xc0, !PT ;  /* 0x0f0f0f0f3eac7812 */ /* 0x020fc400078ec0ff */
[----:B------:R-:W-:Y:S01]  /*10b60*/  LOP3.LUT R170, R65, 0xf0f0f0f, RZ, 0xc0, !PT ;  /* 0x0f0f0f0f41aa7812 */ /* 0x000fe200078ec0ff */
[----:B------:R-:W4:Y:S01]  /*10b70*/  LDS R200, [R60+-0x20f4] ;  /* 0xffdf0c003cc87984 */ /* 0x000f220000000800 */
[----:B------:R-:W-:Y:S02]  /*10b80*/  LOP3.LUT R168, R174, 0xf0f0f0f, RZ, 0xc0, !PT ;  /* 0x0f0f0f0faea87812 */ /* 0x000fe400078ec0ff */
[----:B------:R-:W-:Y:S01]  /*10b90*/  SHF.R.U32.HI R176, RZ, 0x4, R174 ;  /* 0x00000004ffb07819 */ /* 0x000fe200000116ae */
[----:B------:R-:W-:Y:S01]  /*10ba0*/  LDS R203, [R60+0xc] ;  /* 0x00000c003ccb7984 */ /* 0x000fe20000000800 */
[----:B------:R-:W-:Y:S02]  /*10bb0*/  LOP3.LUT R166, R183, 0xf0f0f0f, RZ, 0xc0, !PT ;  /* 0x0f0f0f0fb7a67812 */ /* 0x000fe400078ec0ff */
[----:B------:R-:W-:Y:S01]  /*10bc0*/  SHF.R.U32.HI R182, RZ, 0x4, R62 ;  /* 0x00000004ffb67819 */ /* 0x000fe2000001163e */
[-C--:B------:R-:W-:Y:S01]  /*10bd0*/  IDP.4A.S8.S8 R61, R177, R72.reuse, R61 ;  /* 0x00000048b13d7226 */ /* 0x080fe2000000063d */
[----:B------:R-:W-:Y:S01]  /*10be0*/  SHF.R.U32.HI R178, RZ, 0x4, R65 ;  /* 0x00000004ffb27819 */ /* 0x000fe20000011641 */
[-C--:B------:R-:W-:Y:S01]  /*10bf0*/  IDP.4A.S8.S8 R64, R173, R72.reuse, R64 ;  /* 0x00000048ad407226 */ /* 0x080fe20000000640 */
[----:B------:R-:W-:Y:S01]  /*10c00*/  SHF.R.U32.HI R174, RZ, 0x4, R183 ;  /* 0x00000004ffae7819 */ /* 0x000fe200000116b7 */
[-C--:B------:R-:W-:Y:S01]  /*10c10*/  IDP.4A.S8.S8 R67, R169, R72.reuse, R67 ;  /* 0x00000048a9437226 */ /* 0x080fe20000000643 */
[----:B------:R-:W-:Y:S01]  /*10c20*/  LOP3.LUT R182, R182, 0xf0f0f0f, RZ, 0xc0, !PT ;  /* 0x0f0f0f0fb6b67812 */ /* 0x000fe200078ec0ff */
[----:B------:R-:W-:Y:S01]  /*10c30*/  IDP.4A.S8.S8 R68, R165, R72, R68 ;  /* 0x00000048a5447226 */ /* 0x000fe20000000644 */
[----:B------:R-:W-:Y:S01]  /*10c40*/  LOP3.LUT R178, R178, 0xf0f0f0f, RZ, 0xc0, !PT ;  /* 0x0f0f0f0fb2b27812 */ /* 0x000fe200078ec0ff */
[-C--:B------:R-:W-:Y:S01]  /*10c50*/  IDP.4A.S8.S8 R61, R172, R69.reuse, R61 ;  /* 0x00000045ac3d7226 */ /* 0x080fe2000000063d */
[----:B------:R-:W-:Y:S01]  /*10c60*/  LDS R72, [R186] ;  /* 0x00000000ba487984 */ /* 0x000fe20000000800 */
[-C--:B------:R-:W-:Y:S01]  /*10c70*/  IDP.4A.S8.S8 R64, R170, R69.reuse, R64 ;  /* 0x00000045aa407226 */ /* 0x080fe20000000640 */
[----:B------:R-:W-:Y:S01]  /*10c80*/  LOP3.LUT R176, R176, 0xf0f0f0f, RZ, 0xc0, !PT ;  /* 0x0f0f0f0fb0b07812 */ /* 0x000fe200078ec0ff */
[-C--:B------:R-:W-:Y:S01]  /*10c90*/  IDP.4A.S8.S8 R67, R168, R69.reuse, R67 ;  /* 0x00000045a8437226 */ /* 0x080fe20000000643 */
[----:B------:R-:W-:Y:S01]  /*10ca0*/  LOP3.LUT R174, R174, 0xf0f0f0f, RZ, 0xc0, !PT ;  /* 0x0f0f0f0faeae7812 */ /* 0x000fe200078ec0ff */
[----:B------:R-:W-:Y:S01]  /*10cb0*/  IDP.4A.S8.S8 R68, R166, R69, R68 ;  /* 0x00000045a6447226 */ /* 0x000fe20000000644 */
[----:B------:R-:W-:Y:S01]  /*10cc0*/  IADD3 R62, PT, PT, R36, UR11, RZ ;  /* 0x0000000b243e7c10 */ /* 0x000fe2000fffe0ff */
[----:B------:R5:W4:Y:S01]  /*10cd0*/  LDS R69, [R60+-0x3174] ;  /* 0xffce8c003c457984 */ /* 0x000b220000000800 */
[----:B------:R-:W-:Y:S01]  /*10ce0*/  IADD3 R65, PT, PT, R4, UR11, RZ ;  /* 0x0000000b04417c10 */ /* 0x000fe2000fffe0ff */
[-C--:B------:R-:W-:Y:S01]  /*10cf0*/  IDP.4A.S8.S8 R61, R182, R73.reuse, R61 ;  /* 0x00000049b63d7226 */ /* 0x080fe2000000063d */
[----:B------:R-:W-:Y:S01]  /*10d00*/  LOP3.LUT R189, R63, 0xf0f0f0f, RZ, 0xc0, !PT ;  /* 0x0f0f0f0f3fbd7812 */ /* 0x000fe200078ec0ff */
[-C--:B------:R-:W-:Y:S01]  /*10d10*/  IDP.4A.S8.S8 R64, R178, R73.reuse, R64 ;  /* 0x00000049b2407226 */ /* 0x080fe20000000640 */
[----:B0-----:R-:W-:Y:S01]  /*10d20*/  LOP3.LUT R187, R66, 0xf0f0f0f, RZ, 0xc0, !PT ;  /* 0x0f0f0f0f42bb7812 */ /* 0x001fe200078ec0ff */
[-C--:B------:R-:W-:Y:S01]  /*10d30*/  IDP.4A.S8.S8 R67, R176, R73.reuse, R67 ;  /* 0x00000049b0437226 */ /* 0x080fe20000000643 */
[----:B-1----:R-:W-:Y:S01]  /*10d40*/  LOP3.LUT R185, R188, 0xf0f0f0f, RZ, 0xc0, !PT ;  /* 0x0f0f0f0fbcb97812 */ /* 0x002fe200078ec0ff */
[----:B------:R-:W-:Y:S01]  /*10d50*/  IDP.4A.S8.S8 R190, R174, R73, R68 ;  /* 0x00000049aebe7226 */ /* 0x000fe20000000644 */
[----:B-----5:R-:W-:Y:S01]  /*10d60*/  IADD3 R60, PT, PT, R31, UR11, RZ ;  /* 0x0000000b1f3c7c10 */ /* 0x020fe2000fffe0ff */
[-C--:B------:R-:W-:Y:S01]  /*10d70*/  IDP.4A.S8.S8 R68, R189, R70.reuse, R61 ;  /* 0x00000046bd447226 */ /* 0x080fe2000000063d */
[----:B--2---:R-:W-:Y:S01]  /*10d80*/  LOP3.LUT R183, R191, 0xf0f0f0f, RZ, 0xc0, !PT ;  /* 0x0f0f0f0fbfb77812 */ /* 0x004fe200078ec0ff */
[-C--:B------:R-:W-:Y:S01]  /*10d90*/  IDP.4A.S8.S8 R73, R187, R70.reuse, R64 ;  /* 0x00000046bb497226 */ /* 0x080fe20000000640 */
[----:B------:R-:W-:Y:S01]  /*10da0*/  LEA R60, R60, UR10, 0x2 ;  /* 0x0000000a3c3c7c11 */ /* 0x000fe2000f8e10ff */
[-C--:B------:R-:W-:Y:S01]  /*10db0*/  IDP.4A.S8.S8 R201, R185, R70.reuse, R67 ;  /* 0x00000046b9c97226 */ /* 0x080fe20000000643 */
[----:B------:R-:W-:Y:S01]  /*10dc0*/  LEA R62, R62, UR10, 0x2 ;  /* 0x0000000a3e3e7c11 */ /* 0x000fe2000f8e10ff */
[----:B------:R-:W-:Y:S01]  /*10dd0*/  IDP.4A.S8.S8 R70, R183, R70, R190 ;  /* 0x00000046b7467226 */ /* 0x000fe200000006be */
[----:B------:R-:W-:Y:S01]  /*10de0*/  LEA R65, R65, UR10, 0x2 ;  /* 0x0000000a41417c11 */ /* 0x000fe2000f8e10ff */
[----:B------:R-:W0:Y:S01]  /*10df0*/  LDS R197, [R60] ;  /* 0x000000003cc57984 */ /* 0x000e220000000800 */
[----:B------:R-:W-:-:S02]  /*10e00*/  SHF.R.U32.HI R199, RZ, 0x4, R63 ;  /* 0x00000004ffc77819 */ /* 0x000fc4000001163f */
[----:B------:R-:W-:Y:S01]  /*10e10*/  SHF.R.U32.HI R195, RZ, 0x4, R66 ;  /* 0x00000004ffc37819 */ /* 0x000fe20000011642 */
[----:B------:R-:W1:Y:S01]  /*10e20*/  LDS R194, [R62] ;  /* 0x000000003ec27984 */ /* 0x000e620000000800 */
[----:B------:R-:W-:Y:S02]  /*10e30*/  SHF.R.U32.HI R193, RZ, 0x4, R188 ;  /* 0x00000004ffc17819 */ /* 0x000fe400000116bc */
[----:B------:R-:W-:Y:S01]  /*10e40*/  LOP3.LUT R199, R199, 0xf0f0f0f, RZ, 0xc0, !PT ;  /* 0x0f0f0f0fc7c77812 */ /* 0x000fe200078ec0ff */
[----:B------:R-:W-:Y:S01]  /*10e50*/  LDS R190, [R65] ;  /* 0x0000000041be7984 */ /* 0x000fe20000000800 */
[----:B------:R-:W-:Y:S02]  /*10e60*/  SHF.R.U32.HI R191, RZ, 0x4, R191 ;  /* 0x00000004ffbf7819 */ /* 0x000fe400000116bf */
[----:B------:R-:W-:Y:S01]  /*10e70*/  LOP3.LUT R195, R195, 0xf0f0f0f, RZ, 0xc0, !PT ;  /* 0x0f0f0f0fc3c37812 */ /* 0x000fe200078ec0ff */
[----:B------:R-:W2:Y:S01]  /*10e80*/  LDS.128 R60, [R184+0x200] ;  /* 0x00020000b83c7984 */ /* 0x000ea20000000c00 */
[----:B------:R-:W-:Y:S01]  /*10e90*/  LOP3.LUT R193, R193, 0xf0f0f0f, RZ, 0xc0, !PT ;  /* 0x0f0f0f0fc1c17812 */ /* 0x000fe200078ec0ff */
[-C--:B------:R-:W-:Y:S01]  /*10ea0*/  IDP.4A.S8.S8 R68, R199, R74.reuse, R68 ;  /* 0x0000004ac7447226 */ /* 0x080fe20000000644 */
[----:B---3--:R-:W-:Y:S01]  /*10eb0*/  LOP3.LUT R192, R202, 0xf0f0f0f, RZ, 0xc0, !PT ;  /* 0x0f0f0f0fcac07812 */ /* 0x008fe200078ec0ff */
[----:B------:R-:W3:Y:S01]  /*10ec0*/  LDS.128 R64, [R184+0x210] ;  /* 0x00021000b8407984 */ /* 0x000ee20000000c00 */
[----:B----4-:R-:W-:Y:S01]  /*10ed0*/  LOP3.LUT R196, R200, 0xf0f0f0f, RZ, 0xc0, !PT ;  /* 0x0f0f0f0fc8c47812 */ /* 0x010fe200078ec0ff */
[-C--:B------:R-:W-:Y:S01]  /*10ee0*/  IDP.4A.S8.S8 R73, R195, R74.reuse, R73 ;  /* 0x0000004ac3497226 */ /* 0x080fe20000000649 */
[----:B------:R-:W-:Y:S01]  /*10ef0*/  LOP3.LUT R191, R191, 0xf0f0f0f, RZ, 0xc0, !PT ;  /* 0x0f0f0f0fbfbf7812 */ /* 0x000fe200078ec0ff */
[-C--:B------:R-:W-:Y:S01]  /*10f00*/  IDP.4A.S8.S8 R201, R193, R74.reuse, R201 ;  /* 0x0000004ac1c97226 */ /* 0x080fe200000006c9 */
[----:B------:R-:W-:Y:S01]  /*10f10*/  SHF.R.U32.HI R204, RZ, 0x4, R200 ;  /* 0x00000004ffcc7819 */ /* 0x000fe200000116c8 */
[-C--:B------:R-:W-:Y:S01]  /*10f20*/  IDP.4A.S8.S8 R73, R196, R71.reuse, R73 ;  /* 0x00000047c4497226 */ /* 0x080fe20000000649 */
[----:B------:R-:W-:Y:S01]  /*10f30*/  LOP3.LUT R198, R69, 0xf0f0f0f, RZ, 0xc0, !PT ;  /* 0x0f0f0f0f45c67812 */ /* 0x000fe200078ec0ff */
[----:B------:R-:W-:Y:S01]  /*10f40*/  IDP.4A.S8.S8 R70, R191, R74, R70 ;  /* 0x0000004abf467226 */ /* 0x000fe20000000646 */
[----:B------:R-:W-:Y:S01]  /*10f50*/  SHF.R.U32.HI R206, RZ, 0x4, R69 ;  /* 0x00000004ffce7819 */ /* 0x000fe20000011645 */
[-C--:B------:R-:W-:Y:S01]  /*10f60*/  IDP.4A.S8.S8 R201, R192, R71.reuse, R201 ;  /* 0x00000047c0c97226 */ /* 0x080fe200000006c9 */
[----:B------:R-:W-:Y:S01]  /*10f70*/  SHF.R.U32.HI R202, RZ, 0x4, R202 ;  /* 0x00000004ffca7819 */ /* 0x000fe200000116ca */
[----:B------:R-:W-:Y:S01]  /*10f80*/  IDP.4A.S8.S8 R68, R198, R71, R68 ;  /* 0x00000047c6447226 */ /* 0x000fe20000000644 */
[----:B------:R-:W-:Y:S01]  /*10f90*/  LOP3.LUT R206, R206, 0xf0f0f0f, RZ, 0xc0, !PT ;  /* 0x0f0f0f0fcece7812 */ /* 0x000fe200078ec0ff */
[--C-:B------:R-:W-:Y:S01]  /*10fa0*/  HADD2.F32 R69, -RZ, R72.reuse.H1_H1 ;  /* 0x30000048ff457230 */ /* 0x100fe20000004100 */
[----:B------:R-:W-:Y:S01]  /*10fb0*/  LOP3.LUT R188, R203, 0xf0f0f0f, RZ, 0xc0, !PT ;  /* 0x0f0f0f0fcbbc7812 */ /* 0x000fe200078ec0ff */
[----:B------:R-:W-:Y:S01]  /*10fc0*/  HADD2.F32 R72, -RZ, R72.H0_H0 ;  /* 0x20000048ff487230 */ /* 0x000fe20000004100 */
[----:B------:R-:W-:Y:S01]  /*10fd0*/  SHF.R.U32.HI R200, RZ, 0x4, R203 ;  /* 0x00000004ffc87819 */ /* 0x000fe200000116cb */
[----:B------:R-:W-:Y:S01]  /*10fe0*/  IDP.4A.S8.S8 R68, R206, R75, R68 ;  /* 0x0000004bce447226 */ /* 0x000fe20000000644 */
[----:B------:R-:W-:Y:S01]  /*10ff0*/  LOP3.LUT R204, R204, 0xf0f0f0f, RZ, 0xc0, !PT ;  /* 0x0f0f0f0fcccc7812 */ /* 0x000fe200078ec0ff */
[----:B------:R-:W-:Y:S01]  /*11000*/  IDP.4A.S8.S8 R70, R188, R71, R70 ;  /* 0x00000047bc467226 */ /* 0x000fe20000000646 */
[----:B------:R-:W-:Y:S01]  /*11010*/  LOP3.LUT R202, R202, 0xf0f0f0f, RZ, 0xc0, !PT ;  /* 0x0f0f0f0fcaca7812 */ /* 0x000fe200078ec0ff */
[----:B------:R-:W-:Y:S01]  /*11020*/  FMUL R71, R69, 8 ;  /* 0x4100000045477820 */ /* 0x000fe20000400000 */
[----:B------:R-:W-:Y:S01]  /*11030*/  LOP3.LUT R200, R200, 0xf0f0f0f, RZ, 0xc0, !PT ;  /* 0x0f0f0f0fc8c87812 */ /* 0x000fe200078ec0ff */
[-C--:B------:R-:W-:Y:S01]  /*11040*/  IDP.4A.S8.S8 R73, R204, R75.reuse, R73 ;  /* 0x0000004bcc497226 */ /* 0x080fe20000000649 */
[----:B------:R-:W-:Y:S01]  /*11050*/  I2FP.F32.S32 R69, R68 ;  /* 0x0000004400457245 */ /* 0x000fe20000201400 */
[-C--:B------:R-:W-:Y:S01]  /*11060*/  IDP.4A.S8.S8 R201, R202, R75.reuse, R201 ;  /* 0x0000004bcac97226 */ /* 0x080fe200000006c9 */
[----:B------:R-:W-:Y:S01]  /*11070*/  LDS R203, [R186+0x40] ;  /* 0x00004000bacb7984 */ /* 0x000fe20000000800 */
[----:B------:R-:W-:Y:S01]  /*11080*/  IDP.4A.S8.S8 R75, R200, R75, R70 ;  /* 0x0000004bc84b7226 */ /* 0x000fe20000000646 */
[----:B------:R-:W-:Y:S01]  /*11090*/  I2FP.F32.S32 R68, R73 ;  /* 0x0000004900447245 */ /* 0x000fe20000201400 */
[----:B------:R-:W-:Y:S01]  /*110a0*/  FFMA R69, R72, R69, -R71 ;  /* 0x0000004548457223 */ /* 0x000fe20000000847 */
[----:B------:R-:W-:-:S02]  /*110b0*/  I2FP.F32.S32 R70, R201 ;  /* 0x000000c900467245 */ /* 0x000fc40000201400 */
[----:B------:R-:W-:Y:S01]  /*110c0*/  I2FP.F32.S32 R208, R75 ;  /* 0x0000004b00d07245 */ /* 0x000fe20000201400 */
[C-C-:B------:R-:W-:Y:S01]  /*110d0*/  FFMA R68, R72.reuse, R68, -R71.reuse ;  /* 0x0000004448447223 */ /* 0x140fe20000000847 */
[----:B0-----:R-:W-:Y:S01]  /*110e0*/  FFMA R100, R197, R69, R100 ;  /* 0x00000045c5647223 */ /* 0x001fe20000000064 */
[----:B------:R-:W-:Y:S01]  /*110f0*/  FFMA R70, R72, R70, -R71 ;  /* 0x0000004648467223 */ /* 0x000fe20000000847 */
[----:B------:R-:W-:Y:S01]  /*11100*/  IADD3 R74, PT, PT, R6, UR11, RZ ;  /* 0x0000000b064a7c10 */ /* 0x000fe2000fffe0ff */
[----:B-1----:R-:W-:Y:S01]  /*11110*/  FFMA R117, R194, R68, R117 ;  /* 0x00000044c2757223 */ /* 0x002fe20000000075 */
[----:B--2---:R-:W-:Y:S02]  /*11120*/  IDP.4A.S8.S8 R68, R179, R60, RZ ;  /* 0x0000003cb3447226 */ /* 0x004fe400000006ff */
[----:B------:R-:W-:Y:S01]  /*11130*/  FFMA R133, R190, R70, R133 ;  /* 0x00000046be857223 */ /* 0x000fe20000000085 */
[----:B------:R-:W-:Y:S02]  /*11140*/  IDP.4A.S8.S8 R69, R175, R60, RZ ;  /* 0x0000003caf457226 */ /* 0x000fe400000006ff */
[----:B------:R-:W-:Y:S01]  /*11150*/  FFMA R208, R72, R208, -R71 ;  /* 0x000000d048d07223 */ /* 0x000fe20000000847 */
[-C--:B------:R-:W-:Y:S01]  /*11160*/  IDP.4A.S8.S8 R70, R171, R60.reuse, RZ ;  /* 0x0000003cab467226 */ /* 0x080fe200000006ff */
[----:B------:R-:W-:Y:S01]  /*11170*/  LEA R201, R74, UR10, 0x2 ;  /* 0x0000000a4ac97c11 */ /* 0x000fe2000f8e10ff */
[----:B------:R-:W-:Y:S01]  /*11180*/  IDP.4A.S8.S8 R60, R167, R60, RZ ;  /* 0x0000003ca73c7226 */ /* 0x000fe200000006ff */
[----:B------:R-:W-:Y:S01]  /*11190*/  LDS.128 R72, [R184+0x400] ;  /* 0x00040000b8487984 */ /* 0x000fe20000000c00 */
[----:B---3--:R-:W-:-:S02]  /*111a0*/  IDP.4A.S8.S8 R68, R177, R64, R68 ;  /* 0x00000040b1447226 */ /* 0x008fc40000000644 */
[-C--:B------:R-:W-:Y:S01]  /*111b0*/  IDP.4A.S8.S8 R69, R173, R64.reuse, R69 ;  /* 0x00000040ad457226 */ /* 0x080fe20000000645 */
[----:B------:R-:W0:Y:S01]  /*111c0*/  LDS R201, [R201] ;  /* 0x00000000c9c97984 */ /* 0x000e220000000800 */
[-C--:B------:R-:W-:Y:S02]  /*111d0*/  IDP.4A.S8.S8 R70, R169, R64.reuse, R70 ;  /* 0x00000040a9467226 */ /* 0x080fe40000000646 */
[----:B------:R-:W-:Y:S02]  /*111e0*/  IDP.4A.S8.S8 R71, R165, R64, R60 ;  /* 0x00000040a5477226 */ /* 0x000fe4000000063c */
[-C--:B------:R-:W-:Y:S02]  /*111f0*/  IDP.4A.S8.S8 R60, R172, R61.reuse, R68 ;  /* 0x0000003dac3c7226 */ /* 0x080fe40000000644 */
[-C--:B------:R-:W-:Y:S02]  /*11200*/  IDP.4A.S8.S8 R64, R170, R61.reuse, R69 ;  /* 0x0000003daa407226 */ /* 0x080fe40000000645 */
[----:B------:R-:W-:-:S02]  /*11210*/  IDP.4A.S8.S8 R205, R168, R61, R70 ;  /* 0x0000003da8cd7226 */ /* 0x000fc40000000646 */
[----:B------:R-:W-:Y:S02]  /*11220*/  IDP.4A.S8.S8 R61, R166, R61, R71 ;  /* 0x0000003da63d7226 */ /* 0x000fe40000000647 */
[----:B------:R-:W1:Y:S01]  /*11230*/  LDS.128 R68, [R184+0x410] ;  /* 0x00041000b8447984 */ /* 0x000e620000000c00 */
        /* <DEDUP_REMOVED lines=14> */
[----:B0-----:R-:W-:Y:S01]  /*11320*/  FFMA R149, R201, R208, R149 ;  /* 0x000000d0c9957223 */ /* 0x001fe20000000095 */
[-C--:B------:R-:W-:Y:S02]  /*11330*/  IDP.4A.S8.S8 R205, R192, R63.reuse, R205 ;  /* 0x0000003fc0cd7226 */ /* 0x080fe400000006cd */
[----:B------:R-:W-:Y:S02]  /*11340*/  IDP.4A.S8.S8 R62, R188, R63, R61 ;  /* 0x0000003fbc3e7226 */ /* 0x000fe4000000063d */
[----:B------:R-:W-:-:S02]  /*11350*/  HADD2.F32 R61, -RZ, R203.H1_H1 ;  /* 0x300000cbff3d7230 */ /* 0x000fc40000004100 */
        /* <DEDUP_REMOVED lines=17> */
[----:B------:R-:W-:-:S02]  /*11470*/  IDP.4A.S8.S8 R60, R179, R72, RZ ;  /* 0x00000048b33c7226 */ /* 0x000fc400000006ff */
[----:B------:R-:W-:Y:S01]  /*11480*/  FFMA R134, R190, R63, R134 ;  /* 0x0000003fbe867223 */ /* 0x000fe20000000086 */
[-C--:B------:R-:W-:Y:S02]  /*11490*/  IDP.4A.S8.S8 R61, R175, R72.reuse, RZ ;  /* 0x00000048af3d7226 */ /* 0x080fe400000006ff */
[----:B------:R-:W-:Y:S01]  /*114a0*/  FFMA R150, R201, R207, R150 ;  /* 0x000000cfc9967223 */ /* 0x000fe20000000096 */
[-C--:B------:R-:W-:Y:S02]  /*114b0*/  IDP.4A.S8.S8 R62, R171, R72.reuse, RZ ;  /* 0x00000048ab3e7226 */ /* 0x080fe400000006ff */
[----:B------:R-:W-:Y:S02]  /*114c0*/  IDP.4A.S8.S8 R72, R167, R72, RZ ;  /* 0x00000048a7487226 */ /* 0x000fe400000006ff */
[-C--:B-1----:R-:W-:Y:S02]  /*114d0*/  IDP.4A.S8.S8 R64, R177, R68.reuse, R60 ;  /* 0x00000044b1407226 */ /* 0x082fe4000000063c */
        /* <DEDUP_REMOVED lines=24> */
[----:B0-----:R-:W-:Y:S02]  /*11660*/  HADD2.F32 R69, -RZ, R205.H1_H1 ;  /* 0x300000cdff457230 */ /* 0x001fe40000004100 */
[----:B------:R-:W-:Y:S02]  /*11670*/  IDP.4A.S8.S8 R75, R188, R75, R73 ;  /* 0x0000004bbc4b7226 */ /* 0x000fe40000000649 */
[----:B------:R-:W-:-:S02]  /*11680*/  IDP.4A.S8.S8 R68, R206, R71, R68 ;  /* 0x00000047ce447226 */ /* 0x000fc40000000644 */
[----:B------:R-:W-:Y:S01]  /*11690*/  FMUL R70, R69, 8 ;  /* 0x4100000045467820 */ /* 0x000fe20000400000 */
[-C--:B------:R-:W-:Y:S02]  /*116a0*/  IDP.4A.S8.S8 R72, R204, R71.reuse, R72 ;  /* 0x00000047cc487226 */ /* 0x080fe40000000648 */
[-C--:B------:R-:W-:Y:S01]  /*116b0*/  IDP.4A.S8.S8 R73, R202, R71.reuse, R203 ;  /* 0x00000047ca497226 */ /* 0x080fe200000006cb */
[----:B------:R-:W-:Y:S01]  /*116c0*/  I2FP.F32.S32 R68, R68 ;  /* 0x0000004400447245 */ /* 0x000fe20000201400 */
[----:B------:R-:W-:Y:S01]  /*116d0*/  IDP.4A.S8.S8 R75, R200, R71, R75 ;  /* 0x00000047c84b7226 */ /* 0x000fe2000000064b */
[----:B------:R-:W0:Y:S01]  /*116e0*/  LDS R203, [R186+0xc0] ;  /* 0x0000c000bacb7984 */ /* 0x000e220000000800 */
        /* <DEDUP_REMOVED lines=8> */
[----:B------:R-:W-:Y:S01]  /*11770*/  FFMA R103, R197, R68, R103 ;  /* 0x00000044c5677223 */ /* 0x000fe20000000067 */
[----:B------:R-:W-:Y:S01]  /*11780*/  FFMA R119, R194, R69, R119 ;  /* 0x00000045c2777223 */ /* 0x000fe20000000077 */
[-C--:B-1----:R-:W-:Y:S02]  /*11790*/  IDP.4A.S8.S8 R68, R179, R60.reuse, RZ ;  /* 0x0000003cb3447226 */ /* 0x082fe400000006ff */
[----:B------:R-:W-:Y:S01]  /*117a0*/  FFMA R135, R190, R73, R135 ;  /* 0x00000049be877223 */ /* 0x000fe20000000087 */
[-C--:B------:R-:W-:Y:S01]  /*117b0*/  IDP.4A.S8.S8 R69, R175, R60.reuse, RZ ;  /* 0x0000003caf457226 */ /* 0x080fe200000006ff */
[----:B------:R-:W1:Y:S01]  /*117c0*/  LDS.128 R72, [R184+0x800] ;  /* 0x00080000b8487984 */ /* 0x000e620000000c00 */
[----:B------:R-:W-:-:S02]  /*117d0*/  IDP.4A.S8.S8 R70, R171, R60, RZ ;  /* 0x0000003cab467226 */ /* 0x000fc400000006ff */
[----:B------:R-:W-:Y:S01]  /*117e0*/  FFMA R151, R201, R208, R151 ;  /* 0x000000d0c9977223 */ /* 0x000fe20000000097 */
[----:B------:R-:W-:Y:S02]  /*117f0*/  IDP.4A.S8.S8 R60, R167, R60, RZ ;  /* 0x0000003ca73c7226 */ /* 0x000fe400000006ff */
[-C--:B--2---:R-:W-:Y:S02]  /*11800*/  IDP.4A.S8.S8 R68, R177, R64.reuse, R68 ;  /* 0x00000040b1447226 */ /* 0x084fe40000000644 */
[-C--:B------:R-:W-:Y:S02]  /*11810*/  IDP.4A.S8.S8 R69, R173, R64.reuse, R69 ;  /* 0x00000040ad457226 */ /* 0x080fe40000000645 */
[-C--:B------:R-:W-:Y:S02]  /*11820*/  IDP.4A.S8.S8 R70, R169, R64.reuse, R70 ;  /* 0x00000040a9467226 */ /* 0x080fe40000000646 */
[----:B------:R-:W-:Y:S02]  /*11830*/  IDP.4A.S8.S8 R71, R165, R64, R60 ;  /* 0x00000040a5477226 */ /* 0x000fe4000000063c */
[----:B------:R-:W-:-:S02]  /*11840*/  IDP.4A.S8.S8 R60, R172, R61, R68 ;  /* 0x0000003dac3c7226 */ /* 0x000fc40000000644 */
[-C--:B------:R-:W-:Y:S02]  /*11850*/  IDP.4A.S8.S8 R64, R170, R61.reuse, R69 ;  /* 0x0000003daa407226 */ /* 0x080fe40000000645 */
[-C--:B------:R-:W-:Y:S02]  /*11860*/  IDP.4A.S8.S8 R205, R168, R61.reuse, R70 ;  /* 0x0000003da8cd7226 */ /* 0x080fe40000000646 */
[----:B------:R-:W-:Y:S02]  /*11870*/  IDP.4A.S8.S8 R61, R166, R61, R71 ;  /* 0x0000003da63d7226 */ /* 0x000fe40000000647 */
[----:B------:R-:W2:Y:S01]  /*11880*/  LDS.128 R68, [R184+0x810] ;  /* 0x00081000b8447984 */ /* 0x000ea20000000c00 */
        /* <DEDUP_REMOVED lines=16> */
[----:B0-----:R-:W-:Y:S02]  /*11990*/  HADD2.F32 R61, -RZ, R203.H1_H1 ;  /* 0x300000cbff3d7230 */ /* 0x001fe40000004100 */
[-C--:B------:R-:W-:Y:S02]  /*119a0*/  IDP.4A.S8.S8 R60, R206, R67.reuse, R60 ;  /* 0x00000043ce3c7226 */ /* 0x080fe4000000063c */
[-C--:B------:R-:W-:Y:S02]  /*119b0*/  IDP.4A.S8.S8 R64, R204, R67.reuse, R64 ;  /* 0x00000043cc407226 */ /* 0x080fe40000000640 */
[-C--:B------:R-:W-:Y:S01]  /*119c0*/  IDP.4A.S8.S8 R63, R202, R67.reuse, R205 ;  /* 0x00000043ca3f7226 */ /* 0x080fe200000006cd */
[----:B------:R-:W-:Y:S01]  /*119d0*/  I2FP.F32.S32 R60, R60 ;  /* 0x0000003c003c7245 */ /* 0x000fe20000201400 */
[----:B------:R-:W-:-:S02]  /*119e0*/  IDP.4A.S8.S8 R67, R200, R67, R62 ;  /* 0x00000043c8437226 */ /* 0x000fc4000000063e */
        /* <DEDUP_REMOVED lines=42> */
[----:B------:R-:W-:Y:S02]  /*11c90*/  IDP.4A.S8.S8 R203, R192, R75, R203 ;  /* 0x0000004bc0cb7226 */ /* 0x000fe400000006cb */
[----:B0-----:R-:W-:-:S02]  /*11ca0*/  HADD2.F32 R69, -RZ, R205.H1_H1 ;  /* 0x300000cdff457230 */ /* 0x001fc40000004100 */
[----:B------:R-:W-:Y:S02]  /*11cb0*/  IDP.4A.S8.S8 R75, R188, R75, R73 ;  /* 0x0000004bbc4b7226 */ /* 0x000fe40000000649 */
[-C--:B------:R-:W-:Y:S02]  /*11cc0*/  IDP.4A.S8.S8 R68, R206, R71.reuse, R68 ;  /* 0x00000047ce447226 */ /* 0x080fe40000000644 */
[----:B------:R-:W-:Y:S01]  /*11cd0*/  FMUL R70, R69, 8 ;  /* 0x4100000045467820 */ /* 0x000fe20000400000 */
[-C--:B------:R-:W-:Y:S02]  /*11ce0*/  IDP.4A.S8.S8 R72, R204, R71.reuse, R72 ;  /* 0x00000047cc487226 */ /* 0x080fe40000000648 */
[-C--:B------:R-:W-:Y:S01]  /*11cf0*/  IDP.4A.S8.S8 R73, R202, R71.reuse, R203 ;  /* 0x00000047ca497226 */ /* 0x080fe200000006cb */
[----:B------:R-:W-:Y:S01]  /*11d00*/  I2FP.F32.S32 R68, R68 ;  /* 0x0000004400447245 */ /* 0x000fe20000201400 */
[----:B------:R-:W-:Y:S01]  /*11d10*/  IDP.4A.S8.S8 R75, R200, R71, R75 ;  /* 0x00000047c84b7226 */ /* 0x000fe2000000064b */
        /* <DEDUP_REMOVED lines=13> */
[-C--:B------:R-:W-:Y:S01]  /*11df0*/  IDP.4A.S8.S8 R69, R175, R60.reuse, RZ ;  /* 0x0000003caf457226 */ /* 0x080fe200000006ff */
[----:B------:R-:W1:Y:S01]  /*11e00*/  LDS.128 R72, [R184+0xc00] ;  /* 0x000c0000b8487984 */ /* 0x000e620000000c00 */
[----:B------:R-:W-:Y:S02]  /*11e10*/  IDP.4A.S8.S8 R70, R171, R60, RZ ;  /* 0x0000003cab467226 */ /* 0x000fe400000006ff */
[----:B------:R-:W-:Y:S01]  /*11e20*/  FFMA R153, R201, R208, R153 ;  /* 0x000000d0c9997223 */ /* 0x000fe20000000099 */
[----:B------:R-:W-:Y:S02]  /*11e30*/  IDP.4A.S8.S8 R60, R167, R60, RZ ;  /* 0x0000003ca73c7226 */ /* 0x000fe400000006ff */
[-C--:B--2---:R-:W-:Y:S02]  /*11e40*/  IDP.4A.S8.S8 R68, R177, R64.reuse, R68 ;  /* 0x00000040b1447226 */ /* 0x084fe40000000644 */
[----:B------:R-:W-:-:S02]  /*11e50*/  IDP.4A.S8.S8 R69, R173, R64, R69 ;  /* 0x00000040ad457226 */ /* 0x000fc40000000645 */
[-C--:B------:R-:W-:Y:S02]  /*11e60*/  IDP.4A.S8.S8 R70, R169, R64.reuse, R70 ;  /* 0x00000040a9467226 */ /* 0x080fe40000000646 */
[----:B------:R-:W-:Y:S02]  /*11e70*/  IDP.4A.S8.S8 R71, R165, R64, R60 ;  /* 0x00000040a5477226 */ /* 0x000fe4000000063c */
        /* <DEDUP_REMOVED lines=21> */
[----:B0-----:R-:W-:Y:S02]  /*11fd0*/  HADD2.F32 R61, -RZ, R203.H1_H1 ;  /* 0x300000cbff3d7230 */ /* 0x001fe40000004100 */
[----:B------:R-:W-:-:S02]  /*11fe0*/  IDP.4A.S8.S8 R60, R206, R67, R60 ;  /* 0x00000043ce3c7226 */ /* 0x000fc4000000063c */
[-C--:B------:R-:W-:Y:S02]  /*11ff0*/  IDP.4A.S8.S8 R64, R204, R67.reuse, R64 ;  /* 0x00000043cc407226 */ /* 0x080fe40000000640 */
[-C--:B------:R-:W-:Y:S01]  /*12000*/  IDP.4A.S8.S8 R63, R202, R67.reuse, R205 ;  /* 0x00000043ca3f7226 */ /* 0x080fe200000006cd */
[----:B------:R-:W-:Y:S01]  /*12010*/  I2FP.F32.S32 R60, R60 ;  /* 0x0000003c003c7245 */ /* 0x000fe20000201400 */
[----:B------:R-:W-:Y:S02]  /*12020*/  IDP.4A.S8.S8 R67, R200, R67, R62 ;  /* 0x00000043c8437226 */ /* 0x000fe4000000063e */
[----:B------:R-:W-:Y:S01]  /*12030*/  FMUL R62, R61, 8 ;  /* 0x410000003d3e7820 */ /* 0x000fe20000400000 */
        /* <DEDUP_REMOVED lines=13> */
[----:B------:R-:W-:-:S02]  /*12110*/  IDP.4A.S8.S8 R61, R175, R72, RZ ;  /* 0x00000048af3d7226 */ /* 0x000fc400000006ff */
[----:B------:R-:W-:Y:S01]  /*12120*/  FFMA R154, R201, R207, R154 ;  /* 0x000000cfc99a7223 */ /* 0x000fe2000000009a */
[-C--:B------:R-:W-:Y:S02]  /*12130*/  IDP.4A.S8.S8 R62, R171, R72.reuse, RZ ;  /* 0x00000048ab3e7226 */ /* 0x080fe400000006ff */
[----:B------:R-:W-:Y:S02]  /*12140*/  IDP.4A.S8.S8 R72, R167, R72, RZ ;  /* 0x00000048a7487226 */ /* 0x000fe400000006ff */
[-C--:B--2---:R-:W-:Y:S02]  /*12150*/  IDP.4A.S8.S8 R64, R177, R68.reuse, R60 ;  /* 0x00000044b1407226 */ /* 0x084fe4000000063c */
[-C--:B------:R-:W-:Y:S02]  /*12160*/  IDP.4A.S8.S8 R65, R173, R68.reuse, R61 ;  /* 0x00000044ad417226 */ /* 0x080fe4000000063d */
[-C--:B------:R-:W-:Y:S02]  /*12170*/  IDP.4A.S8.S8 R66, R169, R68.reuse, R62 ;  /* 0x00000044a9427226 */ /* 0x080fe4000000063e */
[----:B------:R-:W-:Y:S01]  /*12180*/  IDP.4A.S8.S8 R67, R165, R68, R72 ;  /* 0x00000044a5437226 */ /* 0x000fe20000000648 */
[----:B------:R-:W1:Y:S01]  /*12190*/  LDS.128 R60, [R184+0xe00] ;  /* 0x000e0000b83c7984 */ /* 0x000e620000000c00 */
        /* <DEDUP_REMOVED lines=20> */
[--C-:B0-----:R-:W-:Y:S02]  /*122e0*/  HADD2.F32 R69, -RZ, R205.reuse.H1_H1 ;  /* 0x300000cdff457230 */ /* 0x101fe40000004100 */
        /* <DEDUP_REMOVED lines=357> */
[----:B------:R-:W-:Y:S01]  /*13940*/  HADD2.F32 R203, -RZ, R203.H0_H0 ;  /* 0x200000cbffcb7230 */ /* 0x000fe20000004100 */
[----:B------:R-:W-:Y:S01]  /*13950*/  I2FP.F32.S32 R61, R64 ;  /* 0x00000040003d7245 */ /* 0x000fe20000201400 */
[----:B------:R-:W-:Y:S01]  /*13960*/  LDS R205, [R186+0x380] ;  /* 0x00038000bacd7984 */ /* 0x000fe20000000800 */
[----:B------:R-:W-:-:S02]  /*13970*/  I2FP.F32.S32 R63, R63 ;  /* 0x0000003f003f7245 */ /* 0x000fc40000201400 */
        /* <DEDUP_REMOVED lines=18> */
[----:B------:R-:W0:Y:S01]  /*13aa0*/  LDS.128 R60, [R184+0x1e00] ;  /* 0x001e0000b83c7984 */ /* 0x000e220000000c00 */
[----:B------:R-:W-:-:S02]  /*13ab0*/  IDP.4A.S8.S8 R68, R172, R73, R64 ;  /* 0x00000049ac447226 */ /* 0x000fc40000000640 */
[-C--:B------:R-:W-:Y:S02]  /*13ac0*/  IDP.4A.S8.S8 R72, R170, R73.reuse, R65 ;  /* 0x00000049aa487226 */ /* 0x080fe40000000641 */
[-C--:B------:R-:W-:Y:S02]  /*13ad0*/  IDP.4A.S8.S8 R207, R168, R73.reuse, R66 ;  /* 0x00000049a8cf7226 */ /* 0x080fe40000000642 */
[----:B------:R-:W-:Y:S02]  /*13ae0*/  IDP.4A.S8.S8 R73, R166, R73, R67 ;  /* 0x00000049a6497226 */ /* 0x000fe40000000643 */
[----:B------:R-:W1:Y:S01]  /*13af0*/  LDS.128 R64, [R184+0x1e10] ;  /* 0x001e1000b8407984 */ /* 0x000e620000000c00 */
        /* <DEDUP_REMOVED lines=15> */
[-C--:B0-----:R-:W-:Y:S02]  /*13bf0*/  IDP.4A.S8.S8 R179, R179, R60.reuse, RZ ;  /* 0x0000003cb3b37226 */ /* 0x081fe400000006ff */
[-C--:B------:R-:W-:Y:S02]  /*13c00*/  IDP.4A.S8.S8 R175, R175, R60.reuse, RZ ;  /* 0x0000003cafaf7226 */ /* 0x080fe400000006ff */
[-C--:B------:R-:W-:Y:S02]  /*13c10*/  IDP.4A.S8.S8 R171, R171, R60.reuse, RZ ;  /* 0x0000003cabab7226 */ /* 0x080fe400000006ff */
[----:B------:R-:W-:Y:S02]  /*13c20*/  IDP.4A.S8.S8 R60, R167, R60, RZ ;  /* 0x0000003ca73c7226 */ /* 0x000fe400000006ff */
[----:B------:R-:W-:Y:S02]  /*13c30*/  IDP.4A.S8.S8 R73, R188, R75, R73 ;  /* 0x0000004bbc497226 */ /* 0x000fe40000000649 */
[----:B-1----:R-:W-:-:S02]  /*13c40*/  IDP.4A.S8.S8 R179, R177, R64, R179 ;  /* 0x00000040b1b37226 */ /* 0x002fc400000006b3 */
        /* <DEDUP_REMOVED lines=23> */
[----:B------:R-:W-:-:S02]  /*13dc0*/  HADD2.F32 R69, -RZ, R205.H1_H1 ;  /* 0x300000cdff457230 */ /* 0x000fc40000004100 */
[-C--:B------:R-:W-:Y:S02]  /*13dd0*/  IDP.4A.S8.S8 R68, R206, R71.reuse, R68 ;  /* 0x00000047ce447226 */ /* 0x080fe40000000644 */
[-C--:B------:R-:W-:Y:S02]  /*13de0*/  IDP.4A.S8.S8 R72, R204, R71.reuse, R72 ;  /* 0x00000047cc487226 */ /* 0x080fe40000000648 */
[----:B------:R-:W-:Y:S01]  /*13df0*/  FMUL R70, R69, 8 ;  /* 0x4100000045467820 */ /* 0x000fe20000400000 */
[-C--:B------:R-:W-:Y:S01]  /*13e00*/  IDP.4A.S8.S8 R207, R202, R71.reuse, R207 ;  /* 0x00000047cacf7226 */ /* 0x080fe200000006cf */
        /* <DEDUP_REMOVED lines=11> */
[----:B------:R-:W-:Y:S01]  /*13ec0*/  IDP.4A.S8.S8 R63, R200, R67, R63 ;  /* 0x00000043c83f7226 */ /* 0x000fe2000000063f */
[----:B------:R-:W-:Y:S01]  /*13ed0*/  I2FP.F32.S32 R60, R175 ;  /* 0x000000af003c7245 */ /* 0x000fe20000201400 */
[----:B------:R-:W-:Y:S01]  /*13ee0*/  HADD2.F32 R205, -RZ, R205.H0_H0 ;  /* 0x200000cdffcd7230 */ /* 0x000fe20000004100 */
[----:B------:R-:W-:Y:S01]  /*13ef0*/  I2FP.F32.S32 R62, R171 ;  /* 0x000000ab003e7245 */ /* 0x000fe20000201400 */
[----:B------:R-:W-:Y:S01]  /*13f00*/  HADD2.F32 R186, -RZ, R186.H0_H0 ;  /* 0x200000baffba7230 */ /* 0x000fe20000004100 */
[----:B------:R-:W-:-:S02]  /*13f10*/  I2FP.F32.S32 R64, R63 ;  /* 0x0000003f00407245 */ /* 0x000fc40000201400 */
        /* <DEDUP_REMOVED lines=12> */
[----:B------:R-:W-:Y:S01]  /*13fe0*/  FFMA R116, R197, R179, R116 ;  /* 0x000000b3c5747223 */ /* 0x000fe20000000074 */
[----:B------:R-:W-:Y:S01]  /*13ff0*/  FFMA R132, R194, R63, R132 ;  /* 0x0000003fc2847223 */ /* 0x000fe20000000084 */
[----:B------:R-:W-:Y:S01]  /*14000*/  FFMA R148, R190, R65, R148 ;  /* 0x00000041be947223 */ /* 0x000fe20000000094 */
[----:B------:R-:W-:Y:S01]  /*14010*/  FFMA R164, R201, R64, R164 ;  /* 0x00000040c9a47223 */ /* 0x000fe200000000a4 */
[----:B------:R-:W-:Y:S06]  /*14020*/  BRA.U !UP0, `(.L_x_13) ;  /* 0xffffffc908187547 */ /* 0x000fec000b83ffff */
[----:B------:R-:W-:Y:S01]  /*14030*/  IADD3 R27, PT, PT, R27, 0x8, RZ ;  /* 0x000000081b1b7810 */ /* 0x000fe20007ffe0ff */
[----:B------:R-:W-:Y:S03]  /*14040*/  BAR.SYNC.DEFER_BLOCKING 0x0 ;  /* 0x0000000000007b1d */ /* 0x000fe60000010000 */
[----:B------:R-:W-:-:S13]  /*14050*/  ISETP.GE.AND P0, PT, R27, R8, PT ;  /* 0x000000081b00720c */ /* 0x000fda0003f06270 */
[----:B------:R-:W-:Y:S05]  /*14060*/  @!P0 BRA `(.L_x_14) ;  /* 0xffffff7800908947 */ /* 0x000fea000383ffff */
.L_x_11:
[----:B------:R-:W0:Y:S01]  /*14070*/  S2R R3, SR_TID.Y ;  /* 0x0000000000037919 */ /* 0x000e220000002200 */
[----:B------:R-:W1:Y:S01]  /*14080*/  LDCU UR4, c[0x0][0x3a0] ;  /* 0x00007400ff0477ac */ /* 0x000e620008000800 */
[----:B------:R-:W2:Y:S01]  /*14090*/  S2R R2, SR_TID.X ;  /* 0x0000000000027919 */ /* 0x000ea20000002100 */
[----:B0-----:R-:W-:-:S04]  /*140a0*/  LEA R0, R0, R3, 0x6 ;  /* 0x0000000300007211 */ /* 0x001fc800078e30ff */
[----:B-1----:R-:W-:Y:S02]  /*140b0*/  ISETP.GE.AND P0, PT, R0, UR4, PT ;  /* 0x0000000400007c0c */ /* 0x002fe4000bf06270 */
[----:B--2---:R-:W-:-:S11]  /*140c0*/  IADD3 R5, PT, PT, R2, UR7, RZ ;  /* 0x0000000702057c10 */ /* 0x004fd6000fffe0ff */
[----:B------:R-:W-:Y:S05]  /*140d0*/  @P0 EXIT ;  /* 0x000000000000094d */ /* 0x000fea0003800000 */
[----:B------:R-:W0:Y:S01]  /*140e0*/  LDC R6, c[0x0][0x3a8] ;  /* 0x0000ea00ff067b82 */ /* 0x000e220000000800 */
[C---:B------:R-:W-:Y:S02]  /*140f0*/  IADD3 R7, PT, PT, R5.reuse, 0x20, RZ ;  /* 0x0000002005077810 */ /* 0x040fe40007ffe0ff */
[C---:B------:R-:W-:Y:S02]  /*14100*/  IADD3 R9, PT, PT, R5.reuse, 0x40, RZ ;  /* 0x0000004005097810 */ /* 0x040fe40007ffe0ff */
[----:B------:R-:W-:Y:S02]  /*14110*/  IADD3 R11, PT, PT, R5, 0x60, RZ ;  /* 0x00000060050b7810 */ /* 0x000fe40007ffe0ff */
[----:B------:R-:W-:Y:S01]  /*14120*/  IADD3 R8, PT, PT, R0, 0x4, RZ ;  /* 0x0000000400087810 */ /* 0x000fe20007ffe0ff */
[----:B------:R-:W1:Y:S03]  /*14130*/  LDC.64 R2, c[0x0][0x390] ;  /* 0x0000e400ff027b82 */ /* 0x000e660000000a00 */
[----:B------:R-:W-:-:S02]  /*14140*/  ISETP.GE.AND P4, PT, R8, UR4, PT ;  /* 0x0000000408007c0c */ /* 0x000fc4000bf86270 */
[-C--:B0-----:R-:W-:Y:S02]  /*14150*/  ISETP.GE.AND P0, PT, R5, R6.reuse, PT ;  /* 0x000000060500720c */ /* 0x081fe40003f06270 */
[-C--:B------:R-:W-:Y:S01]  /*14160*/  ISETP.GE.AND P1, PT, R7, R6.reuse, PT ;  /* 0x000000060700720c */ /* 0x080fe20003f26270 */
[-C--:B------:R-:W-:Y:S01]  /*14170*/  IMAD R7, R0, R6.reuse, R5 ;  /* 0x0000000600077224 */ /* 0x080fe200078e0205 */
[-C--:B------:R-:W-:Y:S02]  /*14180*/  ISETP.GE.AND P2, PT, R9, R6.reuse, PT ;  /* 0x000000060900720c */ /* 0x080fe40003f46270 */
[----:B------:R-:W-:Y:S01]  /*14190*/  ISETP.GE.AND P3, PT, R11, R6, PT ;  /* 0x000000060b00720c */ /* 0x000fe20003f66270 */
[----:B-1----:R-:W-:-:S06]  /*141a0*/  IMAD.WIDE R4, R7, 0x4, R2 ;  /* 0x0000000407047825 */ /* 0x002fcc00078e0202 */
        /* <DEDUP_REMOVED lines=131> */
[----:B------:R-:W-:-:S05]  /*149e0*/  LEA R7, R6, R7, 0x2 ;  /* 0x0000000706077211 */ /* 0x000fca00078e10ff */
[----:B------:R-:W-:-:S05]  /*149f0*/  IMAD.WIDE R2, R7, 0x4, R2 ;  /* 0x0000000407027825 */ /* 0x000fca00078e0202 */
[----:B------:R1:W-:Y:S04]  /*14a00*/  @!P0 STG.E desc[UR12][R2.64], R116 ;  /* 0x0000007402008986 */ /* 0x0003e8000c10190c */
[----:B------:R1:W-:Y:S04]  /*14a10*/  @!P1 STG.E desc[UR12][R2.64+0x80], R132 ;  /* 0x0000808402009986 */ /* 0x0003e8000c10190c */
[----:B------:R1:W-:Y:S01]  /*14a20*/  @!P2 STG.E desc[UR12][R2.64+0x100], R148 ;  /* 0x000100940200a986 */ /* 0x0003e2000c10190c */
[----:B------:R-:W-:Y:S05]  /*14a30*/  @P3 EXIT ;  /* 0x000000000000394d */ /* 0x000fea0003800000 */
[----:B------:R-:W-:Y:S01]  /*14a40*/  STG.E desc[UR12][R2.64+0x180], R164 ;  /* 0x000180a402007986 */ /* 0x000fe2000c10190c */
[----:B------:R-:W-:Y:S05]  /*14a50*/  EXIT ;  /* 0x000000000000794d */ /* 0x000fea0003800000 */
.L_x_15:
        /* <DEDUP_REMOVED lines=10> */
.L_x_43:


//--------------------- .text.quantize_q8_1       --------------------------
	.section	.text.quantize_q8_1,"ax",@progbits
	.align	128
        .global         quantize_q8_1
        .type           quantize_q8_1,@function
        .size           quantize_q8_1,(.L_x_39 - quantize_q8_1)
        .other          quantize_q8_1,@"STO_CUDA_ENTRY STV_DEFAULT"
quantize_q8_1:
.text.quantize_q8_1:
[----:B------:R-:W-:Y:S01]  /*0000*/  LDC R1, c[0x0][0x37c] ;  /* 0x0000df00ff017b82 */ /* 0x000fe20000000800 */
[----:B------:R-:W0:Y:S01]  /*0010*/  S2R R2, SR_CTAID.X ;  /* 0x0000000000027919 */ /* 0x000e220000002500 */
[----:B------:R-:W0:Y:S01]  /*0020*/  LDCU UR4, c[0x0][0x360] ;  /* 0x00006c00ff0477ac */ /* 0x000e220008000800 */
[----:B------:R-:W0:Y:S01]  /*0030*/  S2R R3, SR_TID.X ;  /* 0x0000000000037919 */ /* 0x000e220000002100 */
[----:B------:R-:W1:Y:S01]  /*0040*/  LDCU UR5, c[0x0][0x394] ;  /* 0x00007280ff0577ac */ /* 0x000e620008000800 */
[----:B0-----:R-:W-:-:S05]  /*0050*/  IMAD R2, R2, UR4, R3 ;  /* 0x0000000402027c24 */ /* 0x001fca000f8e0203 */
[----:B-1----:R-:W-:-:S13]  /*0060*/  ISETP.GE.AND P0, PT, R2, UR5, PT ;  /* 0x0000000502007c0c */ /* 0x002fda000bf06270 */
[----:B------:R-:W-:Y:S05]  /*0070*/  @P0 EXIT ;  /* 0x000000000000094d */ /* 0x000fea0003800000 */
[----:B------:R-:W0:Y:S01]  /*0080*/  LDCU UR8, c[0x0][0x390] ;  /* 0x00007200ff0877ac */ /* 0x000e220008000800 */
[----:B------:R-:W1:Y:S01]  /*0090*/  S2R R3, SR_CTAID.Y ;  /* 0x0000000000037919 */ /* 0x000e620000002600 */
[----:B------:R-:W-:Y:S01]  /*00a0*/  IMAD.MOV.U32 R5, RZ, RZ, RZ ;  /* 0x000000ffff057224 */ /* 0x000fe200078e00ff */
[----:B------:R-:W1:Y:S01]  /*00b0*/  LDCU UR4, c[0x0][0x364] ;  /* 0x00006c80ff0477ac */ /* 0x000e620008000800 */
[----:B------:R-:W1:Y:S01]  /*00c0*/  S2R R0, SR_TID.Y ;  /* 0x0000000000007919 */ /* 0x000e620000002200 */
[----:B------:R-:W2:Y:S01]  /*00d0*/  LDCU.64 UR6, c[0x0][0x358] ;  /* 0x00006b00ff0677ac */ /* 0x000ea20008000a00 */
[----:B0-----:R-:W-:-:S13]  /*00e0*/  ISETP.GE.AND P0, PT, R2, UR8, PT ;  /* 0x0000000802007c0c */ /* 0x001fda000bf06270 */
[----:B------:R-:W0:Y:S01]  /*00f0*/  @!P0 LDC.64 R6, c[0x0][0x380] ;  /* 0x0000e000ff068b82 */ /* 0x000e220000000a00 */
[----:B-1----:R-:W-:-:S04]  /*0100*/  IMAD R3, R3, UR4, R0 ;  /* 0x0000000403037c24 */ /* 0x002fc8000f8e0200 */
[----:B------:R-:W-:-:S04]  /*0110*/  @!P0 IMAD R9, R3, UR8, R2 ;  /* 0x0000000803098c24 */ /* 0x000fc8000f8e0202 */
[----:B0-----:R-:W-:-:S05]  /*0120*/  @!P0 IMAD.WIDE R6, R9, 0x4, R6 ;  /* 0x0000000409068825 */ /* 0x001fca00078e0206 */
[----:B--2---:R-:W2:Y:S01]  /*0130*/  @!P0 LDG.E.CONSTANT R5, desc[UR6][R6.64] ;  /* 0x0000000606058981 */ /* 0x004ea2000c1e9900 */
[----:B------:R-:W-:Y:S01]  /*0140*/  BSSY.RECONVERGENT B0, `(.L_x_16) ;  /* 0x0000024000007945 */ /* 0x000fe20003800200 */
[----:B--2---:R-:W-:Y:S02]  /*0150*/  FADD R10, |R5|, -RZ ;  /* 0x800000ff050a7221 */ /* 0x004fe40000000200 */
[----:B------:R-:W0:Y:S04]  /*0160*/  SHFL.BFLY PT, R4, R5, 0x10, 0x1f ;  /* 0x0e001f0005047f89 */ /* 0x000e2800000e0000 */
[----:B------:R-:W1:Y:S01]  /*0170*/  SHFL.BFLY PT, R0, R10, 0x10, 0x1f ;  /* 0x0e001f000a007f89 */ /* 0x000e6200000e0000 */
[----:B0-----:R-:W-:Y:S01]  /*0180*/  FADD R4, R4, R5 ;  /* 0x0000000504047221 */ /* 0x001fe20000000000 */
[----:B-1----:R-:W-:-:S04]  /*0190*/  FMNMX R0, R0, |R5|, !PT ;  /* 0x4000000500007209 */ /* 0x002fc80007800000 */
[----:B------:R-:W0:Y:S04]  /*01a0*/  SHFL.BFLY PT, R11, R4, 0x8, 0x1f ;  /* 0x0d001f00040b7f89 */ /* 0x000e2800000e0000 */
[----:B------:R-:W1:Y:S01]  /*01b0*/  SHFL.BFLY PT, R9, R0, 0x8, 0x1f ;  /* 0x0d001f0000097f89 */ /* 0x000e6200000e0000 */
[----:B0-----:R-:W-:Y:S01]  /*01c0*/  FADD R11, R4, R11 ;  /* 0x0000000b040b7221 */ /* 0x001fe20000000000 */
[----:B------:R-:W-:Y:S01]  /*01d0*/  IMAD.MOV.U32 R4, RZ, RZ, 0x42fe0000 ;  /* 0x42fe0000ff047424 */ /* 0x000fe200078e00ff */
[----:B-1----:R-:W-:-:S03]  /*01e0*/  FMNMX R9, R0, R9, !PT ;  /* 0x0000000900097209 */ /* 0x002fc60007800000 */
[----:B------:R-:W0:Y:S04]  /*01f0*/  SHFL.BFLY PT, R6, R11, 0x4, 0x1f ;  /* 0x0c801f000b067f89 */ /* 0x000e2800000e0000 */
[----:B------:R-:W1:Y:S01]  /*0200*/  SHFL.BFLY PT, R8, R9, 0x4, 0x1f ;  /* 0x0c801f0009087f89 */ /* 0x000e6200000e0000 */
[----:B0-----:R-:W-:Y:S01]  /*0210*/  FADD R6, R11, R6 ;  /* 0x000000060b067221 */ /* 0x001fe20000000000 */
[----:B-1----:R-:W-:-:S04]  /*0220*/  FMNMX R8, R9, R8, !PT ;  /* 0x0000000809087209 */ /* 0x002fc80007800000 */
[----:B------:R-:W0:Y:S01]  /*0230*/  SHFL.BFLY PT, R13, R6, 0x2, 0x1f ;  /* 0x0c401f00060d7f89 */ /* 0x000e2200000e0000 */
[----:B------:R-:W-:-:S03]  /*0240*/  IMAD.MOV.U32 R9, RZ, RZ, 0x3c010204 ;  /* 0x3c010204ff097424 */ /* 0x000fc600078e00ff */
[----:B------:R-:W1:Y:S01]  /*0250*/  SHFL.BFLY PT, R7, R8, 0x2, 0x1f ;  /* 0x0c401f0008077f89 */ /* 0x000e6200000e0000 */
[----:B------:R-:W-:-:S04]  /*0260*/  FFMA R4, R9, -R4, 1 ;  /* 0x3f80000009047423 */ /* 0x000fc80000000804 */
[----:B------:R-:W-:Y:S01]  /*0270*/  FFMA R9, R4, R9, 0.0078740157186985015869 ;  /* 0x3c01020404097423 */ /* 0x000fe20000000009 */
[----:B------:R-:W-:Y:S02]  /*0280*/  IMAD R4, R3, UR5, R2 ;  /* 0x0000000503047c24 */ /* 0x000fe4000f8e0202 */
[----:B0-----:R-:W-:Y:S01]  /*0290*/  FADD R13, R6, R13 ;  /* 0x0000000d060d7221 */ /* 0x001fe20000000000 */
[----:B-1----:R-:W-:-:S04]  /*02a0*/  FMNMX R7, R8, R7, !PT ;  /* 0x0000000708077209 */ /* 0x002fc80007800000 */
[----:B------:R-:W0:Y:S04]  /*02b0*/  SHFL.BFLY PT, R10, R13, 0x1, 0x1f ;  /* 0x0c201f000d0a7f89 */ /* 0x000e2800000e0000 */
[----:B------:R-:W1:Y:S01]  /*02c0*/  SHFL.BFLY PT, R0, R7, 0x1, 0x1f ;  /* 0x0c201f0007007f89 */ /* 0x000e6200000e0000 */
[----:B0-----:R-:W-:Y:S01]  /*02d0*/  FADD R6, R13, R10 ;  /* 0x0000000a0d067221 */ /* 0x001fe20000000000 */
[----:B-1----:R-:W-:-:S04]  /*02e0*/  FMNMX R0, R7, R0, !PT ;  /* 0x0000000007007209 */ /* 0x002fc80007800000 */
[----:B------:R-:W0:Y:S01]  /*02f0*/  FCHK P0, R0, 127 ;  /* 0x42fe000000007902 */ /* 0x000e220000000000 */
[----:B------:R-:W-:-:S04]  /*0300*/  FFMA R8, R0, R9, RZ ;  /* 0x0000000900087223 */ /* 0x000fc800000000ff */
[----:B------:R-:W-:-:S04]  /*0310*/  FFMA R11, R8, -127, R0 ;  /* 0xc2fe0000080b7823 */ /* 0x000fc80000000000 */
[----:B------:R-:W-:Y:S01]  /*0320*/  FFMA R3, R9, R11, R8 ;  /* 0x0000000b09037223 */ /* 0x000fe20000000008 */
[----:B0-----:R-:W-:Y:S06]  /*0330*/  @!P0 BRA `(.L_x_17) ;  /* 0x0000000000108947 */ /* 0x001fec0003800000 */
[----:B------:R-:W-:Y:S01]  /*0340*/  IMAD.MOV.U32 R3, RZ, RZ, 0x42fe0000 ;  /* 0x42fe0000ff037424 */ /* 0x000fe200078e00ff */
[----:B------:R-:W-:-:S07]  /*0350*/  MOV R8, 0x370 ;  /* 0x0000037000087802 */ /* 0x000fce0000000f00 */
[----:B------:R-:W-:Y:S05]  /*0360*/  CALL.REL.NOINC `($__internal_0_$__cuda_sm3x_div_rn_noftz_f32_slowpath) ;  /* 0x0000000000ac7944 */ /* 0x000fea0003c00000 */
[----:B------:R-:W-:-:S07]  /*0370*/  IMAD.MOV.U32 R3, RZ, RZ, R2 ;  /* 0x000000ffff037224 */ /* 0x000fce00078e0002 */
.L_x_17:
[----:B------:R-:W-:Y:S05]  /*0380*/  BSYNC.RECONVERGENT B0 ;  /* 0x0000000000007941 */ /* 0x000fea0003800200 */
.L_x_16:
[----:B------:R-:W-:Y:S01]  /*0390*/  FSETP.NEU.AND P0, PT, R0, RZ, PT ;  /* 0x000000ff0000720b */ /* 0x000fe20003f0d000 */
[----:B------:R-:W-:Y:S01]  /*03a0*/  BSSY.RECONVERGENT B0, `(.L_x_18) ;  /* 0x0000015000007945 */ /* 0x000fe20003800200 */
[----:B------:R-:W-:-:S11]  /*03b0*/  IMAD.MOV.U32 R0, RZ, RZ, RZ ;  /* 0x000000ffff007224 */ /* 0x000fd600078e00ff */
[----:B------:R-:W-:Y:S05]  /*03c0*/  @!P0 BRA `(.L_x_19) ;  /* 0x0000000000488947 */ /* 0x000fea0003800000 */
[----:B------:R-:W0:Y:S01]  /*03d0*/  MUFU.RCP R0, R3 ;  /* 0x0000000300007308 */ /* 0x000e220000001000 */
[----:B------:R-:W-:Y:S07]  /*03e0*/  BSSY.RECONVERGENT B1, `(.L_x_20) ;  /* 0x000000c000017945 */ /* 0x000fee0003800200 */
[----:B------:R-:W1:Y:S01]  /*03f0*/  FCHK P0, R5, R3 ;  /* 0x0000000305007302 */ /* 0x000e620000000000 */
[----:B0-----:R-:W-:-:S04]  /*0400*/  FFMA R7, R0, -R3, 1 ;  /* 0x3f80000000077423 */ /* 0x001fc80000000803 */
[----:B------:R-:W-:-:S04]  /*0410*/  FFMA R0, R0, R7, R0 ;  /* 0x0000000700007223 */ /* 0x000fc80000000000 */
[----:B------:R-:W-:-:S04]  /*0420*/  FFMA R2, R0, R5, RZ ;  /* 0x0000000500027223 */ /* 0x000fc800000000ff */
[----:B------:R-:W-:-:S04]  /*0430*/  FFMA R7, R2, -R3, R5 ;  /* 0x8000000302077223 */ /* 0x000fc80000000005 */
[----:B------:R-:W-:Y:S01]  /*0440*/  FFMA R0, R0, R7, R2 ;  /* 0x0000000700007223 */ /* 0x000fe20000000002 */
[----:B-1----:R-:W-:Y:S06]  /*0450*/  @!P0 BRA `(.L_x_21) ;  /* 0x0000000000108947 */ /* 0x002fec0003800000 */
[----:B------:R-:W-:Y:S01]  /*0460*/  IMAD.MOV.U32 R0, RZ, RZ, R5 ;  /* 0x000000ffff007224 */ /* 0x000fe200078e0005 */
[----:B------:R-:W-:-:S07]  /*0470*/  MOV R8, 0x490 ;  /* 0x0000049000087802 */ /* 0x000fce0000000f00 */
[----:B------:R-:W-:Y:S05]  /*0480*/  CALL.REL.NOINC `($__internal_0_$__cuda_sm3x_div_rn_noftz_f32_slowpath) ;  /* 0x0000000000647944 */ /* 0x000fea0003c00000 */
[----:B------:R-:W-:-:S07]  /*0490*/  IMAD.MOV.U32 R0, RZ, RZ, R2 ;  /* 0x000000ffff007224 */ /* 0x000fce00078e0002 */
.L_x_21:
[----:B------:R-:W-:Y:S05]  /*04a0*/  BSYNC.RECONVERGENT B1 ;  /* 0x0000000000017941 */ /* 0x000fea0003800200 */
.L_x_20:
[----:B------:R-:W-:-:S05]  /*04b0*/  IMAD.MOV.U32 R5, RZ, RZ, 0x3f000000 ;  /* 0x3f000000ff057424 */ /* 0x000fca00078e00ff */
[----:B------:R-:W-:-:S05]  /*04c0*/  LOP3.LUT R5, R5, 0x80000000, R0, 0xb8, !PT ;  /* 0x8000000005057812 */ /* 0x000fca00078eb800 */
[----:B------:R-:W-:-:S06]  /*04d0*/  FADD.RZ R0, R5, R0 ;  /* 0x0000000005007221 */ /* 0x000fcc000000c000 */
[----:B------:R-:W0:Y:S02]  /*04e0*/  FRND.TRUNC R0, R0 ;  /* 0x0000000000007307 */ /* 0x000e24000020d000 */
.L_x_19:
[----:B------:R-:W-:Y:S05]  /*04f0*/  BSYNC.RECONVERGENT B0 ;  /* 0x0000000000007941 */ /* 0x000fea0003800200 */
.L_x_18:
[----:B------:R-:W1:Y:S01]  /*0500*/  LDC.64 R8, c[0x0][0x388] ;  /* 0x0000e200ff087b82 */ /* 0x000e620000000a00 */
[----:B------:R-:W-:Y:S01]  /*0510*/  SHF.R.S32.HI R5, RZ, 0x1f, R4 ;  /* 0x0000001fff057819 */ /* 0x000fe20000011404 */
[----:B0-----:R-:W0:Y:S03]  /*0520*/  F2I.TRUNC.NTZ R7, R0 ;  /* 0x0000000000077305 */ /* 0x001e26000020f100 */
[----:B------:R-:W-:-:S04]  /*0530*/  LEA.HI R5, R5, R4, RZ, 0x5 ;  /* 0x0000000405057211 */ /* 0x000fc800078f28ff */
[----:B------:R-:W-:Y:S02]  /*0540*/  SHF.R.S32.HI R11, RZ, 0x5, R5 ;  /* 0x00000005ff0b7819 */ /* 0x000fe40000011405 */
[----:B------:R-:W-:-:S05]  /*0550*/  LOP3.LUT R5, R5, 0xffffffe0, RZ, 0xc0, !PT ;  /* 0xffffffe005057812 */ /* 0x000fca00078ec0ff */
[----:B------:R-:W-:-:S05]  /*0560*/  IMAD.IADD R5, R4, 0x1, -R5 ;  /* 0x0000000104057824 */ /* 0x000fca00078e0a05 */
[----:B------:R-:W-:Y:S01]  /*0570*/  ISETP.GT.AND P0, PT, R5, RZ, PT ;  /* 0x000000ff0500720c */ /* 0x000fe20003f04270 */
[----:B-1----:R-:W-:-:S03]  /*0580*/  IMAD.WIDE R8, R11, 0x24, R8 ;  /* 0x000000240b087825 */ /* 0x002fc600078e0208 */
[----:B------:R-:W-:-:S04]  /*0590*/  IADD3 R4, P1, PT, R5, R8, RZ ;  /* 0x0000000805047210 */ /* 0x000fc80007f3e0ff */
[----:B------:R-:W-:-:S05]  /*05a0*/  LEA.HI.X.SX32 R5, R5, R9, 0x1, P1 ;  /* 0x0000000905057211 */ /* 0x000fca00008f0eff */
[----:B0-----:R0:W-:Y:S01]  /*05b0*/  STG.E.U8 desc[UR6][R4.64+0x4], R7 ;  /* 0x0000040704007986 */ /* 0x0011e2000c101106 */
[----:B------:R-:W-:Y:S05]  /*05c0*/  @P0 EXIT ;  /* 0x000000000000094d */ /* 0x000fea0003800000 */
[----:B------:R-:W-:-:S04]  /*05d0*/  F2FP.F16.F32.PACK_AB R6, R6, R3 ;  /* 0x000000030606723e */ /* 0x000fc800000000ff */
[----:B0-----:R-:W-:Y:S01]  /*05e0*/  PRMT R4, R6, 0x7632, R4 ;  /* 0x0000763206047816 */ /* 0x001fe20000000004 */
[----:B------:R-:W-:Y:S04]  /*05f0*/  STG.E.U16 desc[UR6][R8.64], R6 ;  /* 0x0000000608007986 */ /* 0x000fe8000c101506 */
[----:B------:R-:W-:Y:S01]  /*0600*/  STG.E.U16 desc[UR6][R8.64+0x2], R4 ;  /* 0x0000020408007986 */ /* 0x000fe2000c101506 */
[----:B------:R-:W-:Y:S05]  /*0610*/  EXIT ;  /* 0x000000000000794d */ /* 0x000fea0003800000 */
        .weak           $__internal_0_$__cuda_sm3x_div_rn_noftz_f32_slowpath
        .type           $__internal_0_$__cuda_sm3x_div_rn_noftz_f32_slowpath,@function
        .size           $__internal_0_$__cuda_sm3x_div_rn_noftz_f32_slowpath,(.L_x_39 - $__internal_0_$__cuda_sm3x_div_rn_noftz_f32_slowpath)
$__internal_0_$__cuda_sm3x_div_rn_noftz_f32_slowpath:
[--C-:B------:R-:W-:Y:S01]  /*0620*/  SHF.R.U32.HI R7, RZ, 0x17, R3.reuse ;  /* 0x00000017ff077819 */ /* 0x100fe20000011603 */
[----:B------:R-:W-:Y:S01]  /*0630*/  BSSY.RECONVERGENT B2, `(.L_x_22) ;  /* 0x0000064000027945 */ /* 0x000fe20003800200 */
[--C-:B------:R-:W-:Y:S01]  /*0640*/  SHF.R.U32.HI R2, RZ, 0x17, R0.reuse ;  /* 0x00000017ff027819 */ /* 0x100fe20000011600 */
[----:B------:R-:W-:Y:S01]  /*0650*/  IMAD.MOV.U32 R9, RZ, RZ, R3 ;  /* 0x000000ffff097224 */ /* 0x000fe200078e0003 */
[----:B------:R-:W-:Y:S02]  /*0660*/  LOP3.LUT R14, R7, 0xff, RZ, 0xc0, !PT ;  /* 0x000000ff070e7812 */ /* 0x000fe400078ec0ff */
[----:B------:R-:W-:Y:S01]  /*0670*/  LOP3.LUT R12, R2, 0xff, RZ, 0xc0, !PT ;  /* 0x000000ff020c7812 */ /* 0x000fe200078ec0ff */
[----:B------:R-:W-:Y:S02]  /*0680*/  IMAD.MOV.U32 R2, RZ, RZ, R0 ;  /* 0x000000ffff027224 */ /* 0x000fe400078e0000 */
[----:B------:R-:W-:Y:S02]  /*0690*/  VIADD R11, R14, 0xffffffff ;  /* 0xffffffff0e0b7836 */ /* 0x000fe40000000000 */
[----:B------:R-:W-:-:S03]  /*06a0*/  VIADD R10, R12, 0xffffffff ;  /* 0xffffffff0c0a7836 */ /* 0x000fc60000000000 */
[----:B------:R-:W-:-:S04]  /*06b0*/  ISETP.GT.U32.AND P0, PT, R11, 0xfd, PT ;  /* 0x000000fd0b00780c */ /* 0x000fc80003f04070 */
[----:B------:R-:W-:-:S13]  /*06c0*/  ISETP.GT.U32.OR P0, PT, R10, 0xfd, P0 ;  /* 0x000000fd0a00780c */ /* 0x000fda0000704470 */
[----:B------:R-:W-:Y:S01]  /*06d0*/  @!P0 IMAD.MOV.U32 R7, RZ, RZ, RZ ;  /* 0x000000ffff078224 */ /* 0x000fe200078e00ff */
[----:B------:R-:W-:Y:S06]  /*06e0*/  @!P0 BRA `(.L_x_23) ;  /* 0x00000000005c8947 */ /* 0x000fec0003800000 */
[----:B------:R-:W-:Y:S02]  /*06f0*/  FSETP.GTU.FTZ.AND P0, PT, |R0|, +INF , PT ;  /* 0x7f8000000000780b */ /* 0x000fe40003f1c200 */
[----:B------:R-:W-:-:S04]  /*0700*/  FSETP.GTU.FTZ.AND P1, PT, |R3|, +INF , PT ;  /* 0x7f8000000300780b */ /* 0x000fc80003f3c200 */
[----:B------:R-:W-:-:S13]  /*0710*/  PLOP3.LUT P0, PT, P0, P1, PT, 0xf8, 0x8f ;  /* 0x00000000008f781c */ /* 0x000fda0000703f70 */
[----:B------:R-:W-:Y:S05]  /*0720*/  @P0 BRA `(.L_x_24) ;  /* 0x00000004004c0947 */ /* 0x000fea0003800000 */
[----:B------:R-:W-:-:S13]  /*0730*/  LOP3.LUT P0, RZ, R9, 0x7fffffff, R2, 0xc8, !PT ;  /* 0x7fffffff09ff7812 */ /* 0x000fda000780c802 */
[----:B------:R-:W-:Y:S05]  /*0740*/  @!P0 BRA `(.L_x_25) ;  /* 0x00000004003c8947 */ /* 0x000fea0003800000 */
[C---:B------:R-:W-:Y:S02]  /*0750*/  FSETP.NEU.FTZ.AND P2, PT, |R0|.reuse, +INF , PT ;  /* 0x7f8000000000780b */ /* 0x040fe40003f5d200 */
[----:B------:R-:W-:Y:S02]  /*0760*/  FSETP.NEU.FTZ.AND P1, PT, |R3|, +INF , PT ;  /* 0x7f8000000300780b */ /* 0x000fe40003f3d200 */
[----:B------:R-:W-:-:S11]  /*0770*/  FSETP.NEU.FTZ.AND P0, PT, |R0|, +INF , PT ;  /* 0x7f8000000000780b */ /* 0x000fd60003f1d200 */
[----:B------:R-:W-:Y:S05]  /*0780*/  @!P1 BRA !P2, `(.L_x_25) ;  /* 0x00000004002c9947 */ /* 0x000fea0005000000 */
[----:B------:R-:W-:-:S04]  /*0790*/  LOP3.LUT P2, RZ, R2, 0x7fffffff, RZ, 0xc0, !PT ;  /* 0x7fffffff02ff7812 */ /* 0x000fc8000784c0ff */
[----:B------:R-:W-:-:S13]  /*07a0*/  PLOP3.LUT P1, PT, P1, P2, PT, 0x2f, 0xf2 ;  /* 0x0000000000f2781c */ /* 0x000fda0000f24577 */
[----:B------:R-:W-:Y:S05]  /*07b0*/  @P1 BRA `(.L_x_26) ;  /* 0x0000000400181947 */ /* 0x000fea0003800000 */
[----:B------:R-:W-:-:S04]  /*07c0*/  LOP3.LUT P1, RZ, R9, 0x7fffffff, RZ, 0xc0, !PT ;  /* 0x7fffffff09ff7812 */ /* 0x000fc8000782c0ff */
[----:B------:R-:W-:-:S13]  /*07d0*/  PLOP3.LUT P0, PT, P0, P1, PT, 0x2f, 0xf2 ;  /* 0x0000000000f2781c */ /* 0x000fda0000702577 */
[----:B------:R-:W-:Y:S05]  /*07e0*/  @P0 BRA `(.L_x_27) ;  /* 0x0000000400000947 */ /* 0x000fea0003800000 */
[----:B------:R-:W-:Y:S02]  /*07f0*/  ISETP.GE.AND P0, PT, R10, RZ, PT ;  /* 0x000000ff0a00720c */ /* 0x000fe40003f06270 */
[----:B------:R-:W-:-:S11]  /*0800*/  ISETP.GE.AND P1, PT, R11, RZ, PT ;  /* 0x000000ff0b00720c */ /* 0x000fd60003f26270 */
[----:B------:R-:W-:Y:S02]  /*0810*/  @P0 IMAD.MOV.U32 R7, RZ, RZ, RZ ;  /* 0x000000ffff070224 */ /* 0x000fe400078e00ff */
[----:B------:R-:W-:Y:S01]  /*0820*/  @!P0 FFMA R2, R0, 1.84467440737095516160e+19, RZ ;  /* 0x5f80000000028823 */ /* 0x000fe200000000ff */
[----:B------:R-:W-:Y:S02]  /*0830*/  @!P0 IMAD.MOV.U32 R7, RZ, RZ, -0x40 ;  /* 0xffffffc0ff078424 */ /* 0x000fe400078e00ff */
[----:B------:R-:W-:Y:S02]  /*0840*/  @!P1 FFMA R9, R3, 1.84467440737095516160e+19, RZ ;  /* 0x5f80000003099823 */ /* 0x000fe400000000ff */
[----:B------:R-:W-:-:S07]  /*0850*/  @!P1 VIADD R7, R7, 0x40 ;  /* 0x0000004007079836 */ /* 0x000fce0000000000 */
.L_x_23:
[----:B------:R-:W-:Y:S01]  /*0860*/  LEA R10, R14, 0xc0800000, 0x17 ;  /* 0xc08000000e0a7811 */ /* 0x000fe200078eb8ff */
[----:B------:R-:W-:Y:S04]  /*0870*/  BSSY.RECONVERGENT B3, `(.L_x_28) ;  /* 0x0000036000037945 */ /* 0x000fe80003800200 */
[----:B------:R-:W-:Y:S02]  /*0880*/  IMAD.IADD R10, R9, 0x1, -R10 ;  /* 0x00000001090a7824 */ /* 0x000fe400078e0a0a */
[----:B------:R-:W-:Y:S02]  /*0890*/  VIADD R9, R12, 0xffffff81 ;  /* 0xffffff810c097836 */ /* 0x000fe40000000000 */
[----:B------:R0:W1:Y:S01]  /*08a0*/  MUFU.RCP R11, R10 ;  /* 0x0000000a000b7308 */ /* 0x0000620000001000 */
[----:B------:R-:W-:Y:S01]  /*08b0*/  FADD.FTZ R13, -R10, -RZ ;  /* 0x800000ff0a0d7221 */ /* 0x000fe20000010100 */
[C---:B------:R-:W-:Y:S01]  /*08c0*/  IMAD R2, R9.reuse, -0x800000, R2 ;  /* 0xff80000009027824 */ /* 0x040fe200078e0202 */
[----:B0-----:R-:W-:-:S05]  /*08d0*/  IADD3 R10, PT, PT, R9, 0x7f, -R14 ;  /* 0x0000007f090a7810 */ /* 0x001fca0007ffe80e */
[----:B------:R-:W-:Y:S02]  /*08e0*/  IMAD.IADD R10, R10, 0x1, R7 ;  /* 0x000000010a0a7824 */ /* 0x000fe400078e0207 */
[----:B-1----:R-:W-:-:S04]  /*08f0*/  FFMA R12, R11, R13, 1 ;  /* 0x3f8000000b0c7423 */ /* 0x002fc8000000000d */
[----:B------:R-:W-:-:S04]  /*0900*/  FFMA R16, R11, R12, R11 ;  /* 0x0000000c0b107223 */ /* 0x000fc8000000000b */
[----:B------:R-:W-:-:S04]  /*0910*/  FFMA R11, R2, R16, RZ ;  /* 0x00000010020b7223 */ /* 0x000fc800000000ff */
[----:B------:R-:W-:-:S04]  /*0920*/  FFMA R12, R13, R11, R2 ;  /* 0x0000000b0d0c7223 */ /* 0x000fc80000000002 */
[----:B------:R-:W-:-:S04]  /*0930*/  FFMA R11, R16, R12, R11 ;  /* 0x0000000c100b7223 */ /* 0x000fc8000000000b */
[----:B------:R-:W-:-:S04]  /*0940*/  FFMA R12, R13, R11, R2 ;  /* 0x0000000b0d0c7223 */ /* 0x000fc80000000002 */
[----:B------:R-:W-:-:S05]  /*0950*/  FFMA R2, R16, R12, R11 ;  /* 0x0000000c10027223 */ /* 0x000fca000000000b */
[----:B------:R-:W-:-:S04]  /*0960*/  SHF.R.U32.HI R9, RZ, 0x17, R2 ;  /* 0x00000017ff097819 */ /* 0x000fc80000011602 */
[----:B------:R-:W-:-:S05]  /*0970*/  LOP3.LUT R9, R9, 0xff, RZ, 0xc0, !PT ;  /* 0x000000ff09097812 */ /* 0x000fca00078ec0ff */
[----:B------:R-:W-:-:S04]  /*0980*/  IMAD.IADD R13, R9, 0x1, R10 ;  /* 0x00000001090d7824 */ /* 0x000fc800078e020a */
[----:B------:R-:W-:-:S05]  /*0990*/  VIADD R7, R13, 0xffffffff ;  /* 0xffffffff0d077836 */ /* 0x000fca0000000000 */
[----:B------:R-:W-:-:S13]  /*09a0*/  ISETP.GE.U32.AND P0, PT, R7, 0xfe, PT ;  /* 0x000000fe0700780c */ /* 0x000fda0003f06070 */
[----:B------:R-:W-:Y:S05]  /*09b0*/  @!P0 BRA `(.L_x_29) ;  /* 0x0000000000808947 */ /* 0x000fea0003800000 */
[----:B------:R-:W-:-:S13]  /*09c0*/  ISETP.GT.AND P0, PT, R13, 0xfe, PT ;  /* 0x000000fe0d00780c */ /* 0x000fda0003f04270 */
[----:B------:R-:W-:Y:S05]  /*09d0*/  @P0 BRA `(.L_x_30) ;  /* 0x00000000006c0947 */ /* 0x000fea0003800000 */
[----:B------:R-:W-:-:S13]  /*09e0*/  ISETP.GE.AND P0, PT, R13, 0x1, PT ;  /* 0x000000010d00780c */ /* 0x000fda0003f06270 */
[----:B------:R-:W-:Y:S05]  /*09f0*/  @P0 BRA `(.L_x_31) ;  /* 0x0000000000740947 */ /* 0x000fea0003800000 */
[----:B------:R-:W-:Y:S02]  /*0a00*/  ISETP.GE.AND P0, PT, R13, -0x18, PT ;  /* 0xffffffe80d00780c */ /* 0x000fe40003f06270 */
[----:B------:R-:W-:-:S11]  /*0a10*/  LOP3.LUT R2, R2, 0x80000000, RZ, 0xc0, !PT ;  /* 0x8000000002027812 */ /* 0x000fd600078ec0ff */
[----:B------:R-:W-:Y:S05]  /*0a20*/  @!P0 BRA `(.L_x_31) ;  /* 0x0000000000688947 */ /* 0x000fea0003800000 */
[CCC-:B------:R-:W-:Y:S01]  /*0a30*/  FFMA.RZ R7, R16.reuse, R12.reuse, R11.reuse ;  /* 0x0000000c10077223 */ /* 0x1c0fe2000000c00b */
[CCC-:B------:R-:W-:Y:S01]  /*0a40*/  FFMA.RM R10, R16.reuse, R12.reuse, R11.reuse ;  /* 0x0000000c100a7223 */ /* 0x1c0fe2000000400b */
[C---:B------:R-:W-:Y:S02]  /*0a50*/  ISETP.NE.AND P2, PT, R13.reuse, RZ, PT ;  /* 0x000000ff0d00720c */ /* 0x040fe40003f45270 */
[----:B------:R-:W-:Y:S02]  /*0a60*/  ISETP.NE.AND P1, PT, R13, RZ, PT ;  /* 0x000000ff0d00720c */ /* 0x000fe40003f25270 */
[----:B------:R-:W-:Y:S01]  /*0a70*/  LOP3.LUT R9, R7, 0x7fffff, RZ, 0xc0, !PT ;  /* 0x007fffff07097812 */ /* 0x000fe200078ec0ff */
[----:B------:R-:W-:Y:S01]  /*0a80*/  FFMA.RP R7, R16, R12, R11 ;  /* 0x0000000c10077223 */ /* 0x000fe2000000800b */
[----:B------:R-:W-:Y:S02]  /*0a90*/  VIADD R12, R13, 0x20 ;  /* 0x000000200d0c7836 */ /* 0x000fe40000000000 */
[----:B------:R-:W-:Y:S01]  /*0aa0*/  LOP3.LUT R9, R9, 0x800000, RZ, 0xfc, !PT ;  /* 0x0080000009097812 */ /* 0x000fe200078efcff */
[----:B------:R-:W-:Y:S01]  /*0ab0*/  IMAD.MOV R11, RZ, RZ, -R13 ;  /* 0x000000ffff0b7224 */ /* 0x000fe200078e0a0d */
[----:B------:R-:W-:-:S02]  /*0ac0*/  FSETP.NEU.FTZ.AND P0, PT, R7, R10, PT ;  /* 0x0000000a0700720b */ /* 0x000fc40003f1d000 */
[----:B------:R-:W-:Y:S02]  /*0ad0*/  SHF.L.U32 R12, R9, R12, RZ ;  /* 0x0000000c090c7219 */ /* 0x000fe400000006ff */
[----:B------:R-:W-:Y:S02]  /*0ae0*/  SEL R10, R11, RZ, P2 ;  /* 0x000000ff0b0a7207 */ /* 0x000fe40001000000 */
[----:B------:R-:W-:Y:S02]  /*0af0*/  ISETP.NE.AND P1, PT, R12, RZ, P1 ;  /* 0x000000ff0c00720c */ /* 0x000fe40000f25270 */
[----:B------:R-:W-:Y:S02]  /*0b00*/  SHF.R.U32.HI R10, RZ, R10, R9 ;  /* 0x0000000aff0a7219 */ /* 0x000fe40000011609 */
[----:B------:R-:W-:Y:S02]  /*0b10*/  PLOP3.LUT P0, PT, P0, P1, PT, 0xf8, 0x8f ;  /* 0x00000000008f781c */ /* 0x000fe40000703f70 */
[----:B------:R-:W-:-:S02]  /*0b20*/  SHF.R.U32.HI R12, RZ, 0x1, R10 ;  /* 0x00000001ff0c7819 */ /* 0x000fc4000001160a */
[----:B------:R-:W-:-:S04]  /*0b30*/  SEL R7, RZ, 0x1, !P0 ;  /* 0x00000001ff077807 */ /* 0x000fc80004000000 */
[----:B------:R-:W-:-:S04]  /*0b40*/  LOP3.LUT R7, R7, 0x1, R12, 0xf8, !PT ;  /* 0x0000000107077812 */ /* 0x000fc800078ef80c */
[----:B------:R-:W-:-:S05]  /*0b50*/  LOP3.LUT R7, R7, R10, RZ, 0xc0, !PT ;  /* 0x0000000a07077212 */ /* 0x000fca00078ec0ff */
[----:B------:R-:W-:-:S05]  /*0b60*/  IMAD.IADD R7, R12, 0x1, R7 ;  /* 0x000000010c077824 */ /* 0x000fca00078e0207 */
[----:B------:R-:W-:Y:S01]  /*0b70*/  LOP3.LUT R2, R7, R2, RZ, 0xfc, !PT ;  /* 0x0000000207027212 */ /* 0x000fe200078efcff */
[----:B------:R-:W-:Y:S06]  /*0b80*/  BRA `(.L_x_31) ;  /* 0x0000000000107947 */ /* 0x000fec0003800000 */
.L_x_30:
[----:B------:R-:W-:-:S04]  /*0b90*/  LOP3.LUT R2, R2, 0x80000000, RZ, 0xc0, !PT ;  /* 0x8000000002027812 */ /* 0x000fc800078ec0ff */
[----:B------:R-:W-:Y:S01]  /*0ba0*/  LOP3.LUT R2, R2, 0x7f800000, RZ, 0xfc, !PT ;  /* 0x7f80000002027812 */ /* 0x000fe200078efcff */
[----:B------:R-:W-:Y:S06]  /*0bb0*/  BRA `(.L_x_31) ;  /* 0x0000000000047947 */ /* 0x000fec0003800000 */
.L_x_29:
[----:B------:R-:W-:-:S07]  /*0bc0*/  IMAD R2, R10, 0x800000, R2 ;  /* 0x008000000a027824 */ /* 0x000fce00078e0202 */
.L_x_31:
[----:B------:R-:W-:Y:S05]  /*0bd0*/  BSYNC.RECONVERGENT B3 ;  /* 0x0000000000037941 */ /* 0x000fea0003800200 */
.L_x_28:
[----:B------:R-:W-:Y:S05]  /*0be0*/  BRA `(.L_x_32) ;  /* 0x0000000000207947 */ /* 0x000fea0003800000 */
.L_x_27:
[----:B------:R-:W-:-:S04]  /*0bf0*/  LOP3.LUT R2, R9, 0x80000000, R2, 0x48, !PT ;  /* 0x8000000009027812 */ /* 0x000fc800078e4802 */
[----:B------:R-:W-:Y:S01]  /*0c00*/  LOP3.LUT R2, R2, 0x7f800000, RZ, 0xfc, !PT ;  /* 0x7f80000002027812 */ /* 0x000fe200078efcff */
[----:B------:R-:W-:Y:S06]  /*0c10*/  BRA `(.L_x_32) ;  /* 0x0000000000147947 */ /* 0x000fec0003800000 */
.L_x_26:
[----:B------:R-:W-:Y:S01]  /*0c20*/  LOP3.LUT R2, R9, 0x80000000, R2, 0x48, !PT ;  /* 0x8000000009027812 */ /* 0x000fe200078e4802 */
[----:B------:R-:W-:Y:S06]  /*0c30*/  BRA `(.L_x_32) ;  /* 0x00000000000c7947 */ /* 0x000fec0003800000 */
.L_x_25:
[----:B------:R-:W0:Y:S01]  /*0c40*/  MUFU.RSQ R2, -QNAN ;  /* 0xffc0000000027908 */ /* 0x000e220000001400 */
[----:B------:R-:W-:Y:S05]  /*0c50*/  BRA `(.L_x_32) ;  /* 0x0000000000047947 */ /* 0x000fea0003800000 */
.L_x_24:
[----:B------:R-:W-:-:S07]  /*0c60*/  FADD.FTZ R2, R0, R3 ;  /* 0x0000000300027221 */ /* 0x000fce0000010000 */
.L_x_32:
[----:B------:R-:W-:Y:S05]  /*0c70*/  BSYNC.RECONVERGENT B2 ;  /* 0x0000000000027941 */ /* 0x000fea0003800200 */
.L_x_22:
[----:B------:R-:W-:-:S04]  /*0c80*/  IMAD.MOV.U32 R9, RZ, RZ, 0x0 ;  /* 0x00000000ff097424 */ /* 0x000fc800078e00ff */
[----:B0-----:R-:W-:Y:S05]  /*0c90*/  RET.REL.NODEC R8 `(quantize_q8_1) ;  /* 0xfffffff008d87950 */ /* 0x001fea0003c3ffff */
.L_x_33:
        /* <DEDUP_REMOVED lines=14> */
.L_x_39:


//--------------------- .text.dequantize_mul_mat_vec_q4_0 --------------------------
	.section	.text.dequantize_mul_mat_vec_q4_0,"ax",@progbits
	.align	128
        .global         dequantize_mul_mat_vec_q4_0
        .type           dequantize_mul_mat_vec_q4_0,@function
        .size           dequantize_mul_mat_vec_q4_0,(.L_x_45 - dequantize_mul_mat_vec_q4_0)
        .other          dequantize_mul_mat_vec_q4_0,@"STO_CUDA_ENTRY STV_DEFAULT"
dequantize_mul_mat_vec_q4_0:
.text.dequantize_mul_mat_vec_q4_0:
[----:B------:R-:W-:Y:S01]  /*0000*/  LDC R1, c[0x0][0x37c] ;  /* 0x0000df00ff017b82 */ /* 0x000fe20000000800 */
[----:B------:R-:W0:Y:S07]  /*0010*/  S2R R3, SR_TID.Y ;  /* 0x0000000000037919 */ /* 0x000e2e0000002200 */
[----:B------:R-:W0:Y:S01]  /*0020*/  S2UR UR4, SR_CTAID.Y ;  /* 0x00000000000479c3 */ /* 0x000e220000002600 */
[----:B------:R-:W1:Y:S07]  /*0030*/  LDCU UR5, c[0x0][0x39c] ;  /* 0x00007380ff0577ac */ /* 0x000e6e0008000800 */
[----:B------:R-:W0:Y:S02]  /*0040*/  LDC R0, c[0x0][0x364] ;  /* 0x0000d900ff007b82 */ /* 0x000e240000000800 */
[----:B0-----:R-:W-:-:S05]  /*0050*/  IMAD R0, R0, UR4, R3 ;  /* 0x0000000400007c24 */ /* 0x001fca000f8e0203 */
[----:B-1----:R-:W-:-:S13]  /*0060*/  ISETP.GE.AND P0, PT, R0, UR5, PT ;  /* 0x0000000500007c0c */ /* 0x002fda000bf06270 */
[----:B------:R-:W-:Y:S05]  /*0070*/  @P0 EXIT ;  /* 0x000000000000094d */ /* 0x000fea0003800000 */
[----:B------:R-:W0:Y:S01]  /*0080*/  LDCU UR6, c[0x0][0x398] ;  /* 0x00007300ff0677ac */ /* 0x000e220008000800 */
[----:B------:R-:W1:Y:S01]  /*0090*/  S2R R16, SR_TID.X ;  /* 0x0000000000107919 */ /* 0x000e620000002100 */
[----:B------:R-:W-:Y:S01]  /*00a0*/  HFMA2 R22, -RZ, RZ, 0, 0 ;  /* 0x00000000ff167431 */ /* 0x000fe200000001ff */
[----:B------:R-:W2:Y:S01]  /*00b0*/  LDCU.64 UR8, c[0x0][0x358] ;  /* 0x00006b00ff0877ac */ /* 0x000ea20008000a00 */
[----:B0-----:R-:W-:-:S09]  /*00c0*/  UISETP.GE.AND UP0, UPT, UR6, 0x1, UPT ;  /* 0x000000010600788c */ /* 0x001fd2000bf06270 */
[----:B--2---:R-:W-:Y:S05]  /*00d0*/  BRA.U !UP0, `(.L_x_34) ;  /* 0x0000000908c87547 */ /* 0x004fea000b800000 */
[----:B------:R-:W0:Y:S01]  /*00e0*/  LDCU.64 UR10, c[0x0][0x380] ;  /* 0x00007000ff0a77ac */ /* 0x000e220008000a00 */
[C---:B-1----:R-:W-:Y:S02]  /*00f0*/  LOP3.LUT R14, R16.reuse, 0xf, RZ, 0xc0, !PT ;  /* 0x0000000f100e7812 */ /* 0x042fe400078ec0ff */
[----:B------:R-:W-:Y:S01]  /*0100*/  SHF.L.U32 R15, R16, 0x1, RZ ;  /* 0x00000001100f7819 */ /* 0x000fe200000006ff */
[----:B------:R-:W-:Y:S01]  /*0110*/  UISETP.GE.U32.AND UP0, UPT, UR6, 0xc1, UPT ;  /* 0x000000c10600788c */ /* 0x000fe2000bf06070 */
[----:B------:R-:W-:Y:S01]  /*0120*/  MOV R22, RZ ;  /* 0x000000ff00167202 */ /* 0x000fe20000000f00 */
[----:B------:R-:W-:Y:S01]  /*0130*/  UIADD3 UR7, UPT, UPT, UR6, -0x1, URZ ;  /* 0xffffffff06077890 */ /* 0x000fe2000fffe0ff */
[----:B------:R-:W-:Y:S01]  /*0140*/  LOP3.LUT R17, R15, 0x1e, RZ, 0xc0, !PT ;  /* 0x0000001e0f117812 */ /* 0x000fe200078ec0ff */
[----:B------:R-:W-:Y:S02]  /*0150*/  UMOV UR4, URZ ;  /* 0x000000ff00047c82 */ /* 0x000fe40008000000 */
[----:B------:R-:W-:Y:S01]  /*0160*/  ULEA.HI UR5, UR7, 0x1, URZ, 0x1a ;  /* 0x0000000107057891 */ /* 0x000fe2000f8fd0ff */
[----:B0-----:R-:W-:-:S04]  /*0170*/  IADD3 R2, P0, PT, R14, UR10, RZ ;  /* 0x0000000a0e027c10 */ /* 0x001fc8000ff1e0ff */
[----:B------:R-:W-:Y:S01]  /*0180*/  IADD3.X R3, PT, PT, RZ, UR11, RZ, P0, !PT ;  /* 0x0000000bff037c10 */ /* 0x000fe200087fe4ff */
[----:B------:R-:W-:Y:S08]  /*0190*/  BRA.U !UP0, `(.L_x_35) ;  /* 0x0000000508747547 */ /* 0x000ff0000b800000 */
[----:B------:R-:W0:Y:S01]  /*01a0*/  LDC.64 R20, c[0x0][0x380] ;  /* 0x0000e000ff147b82 */ /* 0x000e220000000a00 */
[----:B------:R-:W-:Y:S02]  /*01b0*/  IMAD R18, R0, UR6, R15 ;  /* 0x0000000600127c24 */ /* 0x000fe4000f8e020f */
[----:B------:R-:W-:Y:S01]  /*01c0*/  HFMA2 R22, -RZ, RZ, 0, 0 ;  /* 0x00000000ff167431 */ /* 0x000fe200000001ff */
[----:B------:R-:W-:Y:S01]  /*01d0*/  ULOP3.LUT UR6, UR5, 0x7fffffc, URZ, 0xc0, !UPT ;  /* 0x07fffffc05067892 */ /* 0x000fe2000f8ec0ff */
[----:B------:R-:W-:Y:S01]  /*01e0*/  IADD3 R19, PT, PT, R15, -R14, RZ ;  /* 0x8000000e0f137210 */ /* 0x000fe20007ffe0ff */
[----:B------:R-:W-:Y:S01]  /*01f0*/  UMOV UR4, URZ ;  /* 0x000000ff00047c82 */ /* 0x000fe20008000000 */
[----:B------:R-:W-:Y:S01]  /*0200*/  SHF.R.U64 R9, R18, 0x5, RZ ;  /* 0x0000000512097819 */ /* 0x000fe200000012ff */
[----:B------:R-:W-:Y:S01]  /*0210*/  UIADD3 UR6, UPT, UPT, -UR6, URZ, URZ ;  /* 0x000000ff06067290 */ /* 0x000fe2000fffe1ff */
[----:B------:R-:W1:Y:S08]  /*0220*/  LDC.64 R4, c[0x0][0x380] ;  /* 0x0000e000ff047b82 */ /* 0x000e700000000a00 */
[----:B------:R-:W2:Y:S01]  /*0230*/  LDC.64 R6, c[0x0][0x388] ;  /* 0x0000e200ff067b82 */ /* 0x000ea20000000a00 */
[----:B0-----:R-:W-:-:S05]  /*0240*/  IMAD.WIDE.U32 R20, R9, 0x12, R20 ;  /* 0x0000001209147825 */ /* 0x001fca00078e0014 */
[----:B------:R-:W-:Y:S01]  /*0250*/  IADD3 R21, PT, PT, R21, UR4, RZ ;  /* 0x0000000415157c10 */ /* 0x000fe2000fffe0ff */
[----:B------:R-:W-:-:S06]  /*0260*/  UMOV UR4, 0x80 ;  /* 0x0000008000047882 */ /* 0x000fcc0000000000 */
.L_x_36:
[----:B------:R-:W-:Y:S01]  /*0270*/  IADD3 R26, P0, PT, R14, R20, RZ ;  /* 0x000000140e1a7210 */ /* 0x000fe20007f1e0ff */
[----:B------:R-:W3:Y:S04]  /*0280*/  LDG.E.U16.CONSTANT R24, desc[UR8][R20.64] ;  /* 0x0000000814187981 */ /* 0x000ee8000c1e9500 */
[----:B------:R-:W-:-:S05]  /*0290*/  IMAD.X R27, RZ, RZ, R21, P0 ;  /* 0x000000ffff1b7224 */ /* 0x000fca00000e0615 */
[----:B------:R-:W4:Y:S01]  /*02a0*/  LDG.E.U8.CONSTANT R23, desc[UR8][R26.64+0x2] ;  /* 0x000002081a177981 */ /* 0x000f22000c1e9100 */
[----:B------:R-:W-:-:S04]  /*02b0*/  IADD3 R10, PT, PT, R18, 0x40, RZ ;  /* 0x00000040120a7810 */ /* 0x000fc80007ffe0ff */
[----:B------:R-:W-:-:S05]  /*02c0*/  SHF.R.U32.HI R11, RZ, 0x5, R10 ;  /* 0x00000005ff0b7819 */ /* 0x000fca000001160a */
[----:B------:R-:W-:-:S04]  /*02d0*/  IMAD.WIDE.U32 R12, R11, 0x12, R2 ;  /* 0x000000120b0c7825 */ /* 0x000fc800078e0002 */
[----:B--2---:R-:W-:Y:S02]  /*02e0*/  IMAD.WIDE R8, R19, 0x4, R6 ;  /* 0x0000000413087825 */ /* 0x004fe400078e0206 */
[----:B------:R-:W2:Y:S02]  /*02f0*/  LDG.E.U8.CONSTANT R12, desc[UR8][R12.64+0x2] ;  /* 0x000002080c0c7981 */ /* 0x000ea4000c1e9100 */
[----:B-1----:R-:W-:Y:S02]  /*0300*/  IMAD.WIDE.U32 R10, R11, 0x12, R4 ;  /* 0x000000120b0a7825 */ /* 0x002fe400078e0004 */
[----:B------:R-:W5:Y:S04]  /*0310*/  LDG.E.CONSTANT R25, desc[UR8][R8.64] ;  /* 0x0000000808197981 */ /* 0x000f68000c1e9900 */
[----:B------:R2:W5:Y:S04]  /*0320*/  LDG.E.U16.CONSTANT R10, desc[UR8][R10.64] ;  /* 0x000000080a0a7981 */ /* 0x000568000c1e9500 */
[----:B------:R-:W5:Y:S04]  /*0330*/  LDG.E.CONSTANT R28, desc[UR8][R8.64+0x40] ;  /* 0x00004008081c7981 */ /* 0x000f68000c1e9900 */
[----:B------:R-:W5:Y:S01]  /*0340*/  LDG.E.CONSTANT R27, desc[UR8][R8.64+0x100] ;  /* 0x00010008081b7981 */ /* 0x000f62000c1e9900 */
[----:B----4-:R-:W-:-:S04]  /*0350*/  LOP3.LUT R26, R23, 0xf, RZ, 0xc0, !PT ;  /* 0x0000000f171a7812 */ /* 0x010fc800078ec0ff */
[----:B------:R-:W-:-:S04]  /*0360*/  IADD3 R26, PT, PT, R26, -0x8, RZ ;  /* 0xfffffff81a1a7810 */ /* 0x000fc80007ffe0ff */
[----:B------:R-:W-:Y:S02]  /*0370*/  I2FP.F32.S32 R29, R26 ;  /* 0x0000001a001d7245 */ /* 0x000fe40000201400 */
[----:B------:R-:W4:Y:S01]  /*0380*/  LDG.E.CONSTANT R26, desc[UR8][R8.64+0x140] ;  /* 0x00014008081a7981 */ /* 0x000f22000c1e9900 */
[----:B---3--:R-:W-:Y:S01]  /*0390*/  HADD2.F32 R24, -RZ, R24.H0_H0 ;  /* 0x20000018ff187230 */ /* 0x008fe20000004100 */
[----:B------:R-:W-:Y:S02]  /*03a0*/  LEA.HI R23, R23, 0xfffffff8, RZ, 0x1c ;  /* 0xfffffff817177811 */ /* 0x000fe400078fe0ff */
[----:B--2---:R-:W-:Y:S02]  /*03b0*/  LOP3.LUT R11, R12, 0xf, RZ, 0xc0, !PT ;  /* 0x0000000f0c0b7812 */ /* 0x004fe400078ec0ff */
[----:B------:R-:W-:Y:S01]  /*03c0*/  FMUL R29, R24, R29 ;  /* 0x0000001d181d7220 */ /* 0x000fe20000400000 */
[----:B------:R-:W-:Y:S02]  /*03d0*/  I2FP.F32.S32 R23, R23 ;  /* 0x0000001700177245 */ /* 0x000fe40000201400 */
[----:B------:R-:W-:Y:S01]  /*03e0*/  IADD3 R11, PT, PT, R11, -0x8, RZ ;  /* 0xfffffff80b0b7810 */ /* 0x000fe20007ffe0ff */
[----:B-----5:R-:W-:Y:S01]  /*03f0*/  FFMA R22, R29, R25, R22 ;  /* 0x000000191d167223 */ /* 0x020fe20000000016 */
[----:B------:R-:W-:Y:S01]  /*0400*/  IADD3 R25, PT, PT, R18, 0x80, RZ ;  /* 0x0000008012197810 */ /* 0x000fe20007ffe0ff */
[----:B------:R-:W-:Y:S01]  /*0410*/  FMUL R23, R24, R23 ;  /* 0x0000001718177220 */ /* 0x000fe20000400000 */
[----:B------:R-:W-:Y:S01]  /*0420*/  HADD2.F32 R10, -RZ, R10.H0_H0 ;  /* 0x2000000aff0a7230 */ /* 0x000fe20000004100 */
[----:B------:R-:W-:Y:S01]  /*0430*/  I2FP.F32.S32 R11, R11 ;  /* 0x0000000b000b7245 */ /* 0x000fe20000201400 */
[----:B------:R-:W-:Y:S01]  /*0440*/  VIADD R13, R18, 0xc0 ;  /* 0x000000c0120d7836 */ /* 0x000fe20000000000 */
[----:B------:R-:W-:Y:S01]  /*0450*/  SHF.R.U32.HI R25, RZ, 0x5, R25 ;  /* 0x00000005ff197819 */ /* 0x000fe20000011619 */
[----:B------:R-:W-:Y:S01]  /*0460*/  FFMA R28, R23, R28, R22 ;  /* 0x0000001c171c7223 */ /* 0x000fe20000000016 */
[----:B------:R-:W-:Y:S01]  /*0470*/  LEA.HI R12, R12, 0xfffffff8, RZ, 0x1c ;  /* 0xfffffff80c0c7811 */ /* 0x000fe200078fe0ff */
[----:B------:R-:W-:Y:S01]  /*0480*/  FMUL R11, R10, R11 ;  /* 0x0000000b0a0b7220 */ /* 0x000fe20000400000 */
[----:B------:R-:W2:Y:S01]  /*0490*/  LDG.E.CONSTANT R29, desc[UR8][R8.64+0x340] ;  /* 0x00034008081d7981 */ /* 0x000ea2000c1e9900 */
[----:B------:R-:W-:-:S04]  /*04a0*/  IMAD.WIDE.U32 R22, R25, 0x12, R2 ;  /* 0x0000001219167825 */ /* 0x000fc800078e0002 */
[----:B------:R-:W-:Y:S01]  /*04b0*/  FFMA R27, R11, R27, R28 ;  /* 0x0000001b0b1b7223 */ /* 0x000fe2000000001c */
[----:B------:R-:W-:Y:S02]  /*04c0*/  I2FP.F32.S32 R11, R12 ;  /* 0x0000000c000b7245 */ /* 0x000fe40000201400 */
[----:B------:R-:W-:Y:S01]  /*04d0*/  SHF.R.U32.HI R13, RZ, 0x5, R13 ;  /* 0x00000005ff0d7819 */ /* 0x000fe2000001160d */
[----:B------:R-:W3:Y:S02]  /*04e0*/  LDG.E.U8.CONSTANT R22, desc[UR8][R22.64+0x2] ;  /* 0x0000020816167981 */ /* 0x000ee4000c1e9100 */
[----:B------:R-:W-:Y:S01]  /*04f0*/  FMUL R28, R10, R11 ;  /* 0x0000000b0a1c7220 */ /* 0x000fe20000400000 */
[----:B------:R-:W-:-:S04]  /*0500*/  IMAD.WIDE.U32 R24, R25, 0x12, R4 ;  /* 0x0000001219187825 */ /* 0x000fc800078e0004 */
[C---:B------:R-:W-:Y:S02]  /*0510*/  IMAD.WIDE.U32 R10, R13.reuse, 0x12, R4 ;  /* 0x000000120d0a7825 */ /* 0x040fe400078e0004 */
[----:B------:R3:W5:Y:S02]  /*0520*/  LDG.E.U16.CONSTANT R24, desc[UR8][R24.64] ;  /* 0x0000000818187981 */ /* 0x000764000c1e9500 */
[----:B------:R-:W-:Y:S02]  /*0530*/  IMAD.WIDE.U32 R12, R13, 0x12, R2 ;  /* 0x000000120d0c7825 */ /* 0x000fe400078e0002 */
[----:B------:R0:W2:Y:S04]  /*0540*/  LDG.E.U16.CONSTANT R10, desc[UR8][R10.64] ;  /* 0x000000080a0a7981 */ /* 0x0000a8000c1e9500 */
[----:B------:R-:W2:Y:S04]  /*0550*/  LDG.E.U8.CONSTANT R12, desc[UR8][R12.64+0x2] ;  /* 0x000002080c0c7981 */ /* 0x000ea8000c1e9100 */
[----:B------:R-:W2:Y:S01]  /*0560*/  LDG.E.CONSTANT R23, desc[UR8][R8.64+0x200] ;  /* 0x0002000808177981 */ /* 0x000ea2000c1e9900 */
[----:B----4-:R-:W-:-:S03]  /*0570*/  FFMA R28, R28, R26, R27 ;  /* 0x0000001a1c1c7223 */ /* 0x010fc6000000001b */
[----:B------:R-:W4:Y:S04]  /*0580*/  LDG.E.CONSTANT R27, desc[UR8][R8.64+0x240] ;  /* 0x00024008081b7981 */ /* 0x000f28000c1e9900 */
[----:B------:R1:W4:Y:S01]  /*0590*/  LDG.E.CONSTANT R26, desc[UR8][R8.64+0x300] ;  /* 0x00030008081a7981 */ /* 0x000322000c1e9900 */
[----:B------:R-:W-:Y:S01]  /*05a0*/  UIADD3 UR6, UPT, UPT, UR6, 0x4, URZ ;  /* 0x0000000406067890 */ /* 0x000fe2000fffe0ff */
[----:B---3--:R-:W-:-:S04]  /*05b0*/  LOP3.LUT R25, R22, 0xf, RZ, 0xc0, !PT ;  /* 0x0000000f16197812 */ /* 0x008fc800078ec0ff */
[----:B------:R-:W-:Y:S02]  /*05c0*/  IADD3 R25, PT, PT, R25, -0x8, RZ ;  /* 0xfffffff819197810 */ /* 0x000fe40007ffe0ff */
[----:B------:R-:W-:Y:S02]  /*05d0*/  LEA.HI R22, R22, 0xfffffff8, RZ, 0x1c ;  /* 0xfffffff816167811 */ /* 0x000fe400078fe0ff */
[----:B------:R-:W-:Y:S01]  /*05e0*/  I2FP.F32.S32 R25, R25 ;  /* 0x0000001900197245 */ /* 0x000fe20000201400 */
[----:B-----5:R-:W-:Y:S01]  /*05f0*/  HADD2.F32 R24, -RZ, R24.H0_H0 ;  /* 0x20000018ff187230 */ /* 0x020fe20000004100 */
[----:B0-----:R-:W-:Y:S02]  /*0600*/  I2FP.F32.S32 R11, R22 ;  /* 0x00000016000b7245 */ /* 0x001fe40000201400 */
[----:B--2---:R-:W-:Y:S02]  /*0610*/  LOP3.LUT R13, R12, 0xf, RZ, 0xc0, !PT ;  /* 0x0000000f0c0d7812 */ /* 0x004fe400078ec0ff */
[----:B------:R-:W-:-:S02]  /*0620*/  FMUL R25, R24, R25 ;  /* 0x0000001918197220 */ /* 0x000fc40000400000 */
[----:B------:R-:W-:Y:S01]  /*0630*/  IADD3 R13, PT, PT, R13, -0x8, RZ ;  /* 0xfffffff80d0d7810 */ /* 0x000fe20007ffe0ff */
[----:B------:R-:W-:Y:S01]  /*0640*/  HADD2.F32 R10, -RZ, R10.H0_H0 ;  /* 0x2000000aff0a7230 */ /* 0x000fe20000004100 */
[----:B------:R-:W-:Y:S01]  /*0650*/  LEA.HI R12, R12, 0xfffffff8, RZ, 0x1c ;  /* 0xfffffff80c0c7811 */ /* 0x000fe200078fe0ff */
[----:B------:R-:W-:Y:S01]  /*0660*/  FFMA R28, R25, R23, R28 ;  /* 0x00000017191c7223 */ /* 0x000fe2000000001c */
[----:B------:R-:W-:Y:S01]  /*0670*/  I2FP.F32.S32 R13, R13 ;  /* 0x0000000d000d7245 */ /* 0x000fe20000201400 */
[----:B------:R-:W-:Y:S01]  /*0680*/  FMUL R11, R24, R11 ;  /* 0x0000000b180b7220 */ /* 0x000fe20000400000 */
[----:B------:R-:W-:Y:S01]  /*0690*/  UISETP.NE.AND UP0, UPT, UR6, URZ, UPT ;  /* 0x000000ff0600728c */ /* 0x000fe2000bf05270 */
[----:B-1----:R-:W-:Y:S02]  /*06a0*/  I2FP.F32.S32 R9, R12 ;  /* 0x0000000c00097245 */ /* 0x002fe40000201400 */
[----:B------:R-:W-:Y:S01]  /*06b0*/  FMUL R8, R10, R13 ;  /* 0x0000000d0a087220 */ /* 0x000fe20000400000 */
[----:B------:R-:W-:-:S02]  /*06c0*/  IADD3 R20, P0, PT, R20, 0x90, RZ ;  /* 0x0000009014147810 */ /* 0x000fc40007f1e0ff */
[----:B------:R-:W-:Y:S01]  /*06d0*/  FMUL R10, R10, R9 ;  /* 0x000000090a0a7220 */ /* 0x000fe20000400000 */
[----:B------:R-:W-:Y:S02]  /*06e0*/  IADD3 R18, PT, PT, R18, 0x100, RZ ;  /* 0x0000010012127810 */ /* 0x000fe40007ffe0ff */
[----:B------:R-:W-:Y:S02]  /*06f0*/  IADD3 R19, PT, PT, R19, 0x100, RZ ;  /* 0x0000010013137810 */ /* 0x000fe40007ffe0ff */
[----:B------:R-:W-:Y:S01]  /*0700*/  IADD3.X R21, PT, PT, RZ, R21, RZ, P0, !PT ;  /* 0x00000015ff157210 */ /* 0x000fe200007fe4ff */
[----:B------:R-:W-:Y:S01]  /*0710*/  UIADD3 UR4, UPT, UPT, UR4, 0x100, URZ ;  /* 0x0000010004047890 */ /* 0x000fe2000fffe0ff */
[----:B----4-:R-:W-:-:S04]  /*0720*/  FFMA R11, R11, R27, R28 ;  /* 0x0000001b0b0b7223 */ /* 0x010fc8000000001c */
[----:B------:R-:W-:-:S04]  /*0730*/  FFMA R11, R8, R26, R11 ;  /* 0x0000001a080b7223 */ /* 0x000fc8000000000b */
[----:B------:R-:W-:Y:S01]  /*0740*/  FFMA R22, R10, R29, R11 ;  /* 0x0000001d0a167223 */ /* 0x000fe2000000000b */
[----:B------:R-:W-:Y:S06]  /*0750*/  BRA.U UP0, `(.L_x_36) ;  /* 0xfffffff900c47547 */ /* 0x000fec000b83ffff */
[----:B------:R-:W-:-:S12]  /*0760*/  UIADD3 UR4, UPT, UPT, UR4, -0x80, URZ ;  /* 0xffffff8004047890 */ /* 0x000fd8000fffe0ff */
.L_x_35:
[----:B------:R-:W-:-:S09]  /*0770*/  ULOP3.LUT UP0, UR5, UR5, 0x3, URZ, 0xc0, !UPT ;  /* 0x0000000305057892 */ /* 0x000fd2000f80c0ff */
[----:B------:R-:W-:Y:S05]  /*0780*/  BRA.U !UP0, `(.L_x_34) ;  /* 0x00000005081c7547 */ /* 0x000fea000b800000 */
[----:B------:R-:W-:Y:S02]  /*0790*/  UISETP.NE.AND UP1, UPT, UR5, 0x1, UPT ;  /* 0x000000010500788c */ /* 0x000fe4000bf25270 */
[----:B------:R-:W-:-:S07]  /*07a0*/  ULOP3.LUT UP0, URZ, UR7, 0x40, URZ, 0xc0, !UPT ;  /* 0x0000004007ff7892 */ /* 0x000fce000f80c0ff */
[----:B------:R-:W-:Y:S05]  /*07b0*/  BRA.U !UP1, `(.L_x_37) ;  /* 0x0000000109ac7547 */ /* 0x000fea000b800000 */
[----:B------:R-:W0:Y:S01]  /*07c0*/  LDCU UR5, c[0x0][0x398] ;  /* 0x00007300ff0577ac */ /* 0x000e220008000800 */
[----:B------:R-:W1:Y:S01]  /*07d0*/  LDC.64 R6, c[0x0][0x380] ;  /* 0x0000e000ff067b82 */ /* 0x000e620000000a00 */
[----:B------:R-:W-:-:S07]  /*07e0*/  VIADD R9, R15, UR4 ;  /* 0x000000040f097c36 */ /* 0x000fce0008000000 */
[----:B------:R-:W2:Y:S01]  /*07f0*/  LDC.64 R4, c[0x0][0x388] ;  /* 0x0000e200ff047b82 */ /* 0x000ea20000000a00 */
[----:B0-----:R-:W-:-:S05]  /*0800*/  IMAD R8, R0, UR5, R9 ;  /* 0x0000000500087c24 */ /* 0x001fca000f8e0209 */
[----:B------:R-:W-:Y:S02]  /*0810*/  SHF.R.U32.HI R21, RZ, 0x5, R8 ;  /* 0x00000005ff157819 */ /* 0x000fe40000011608 */
[----:B------:R-:W-:-:S03]  /*0820*/  IADD3 R10, PT, PT, R8, 0x40, RZ ;  /* 0x00000040080a7810 */ /* 0x000fc60007ffe0ff */
[----:B------:R-:W-:Y:S01]  /*0830*/  IMAD.WIDE.U32 R24, R21, 0x12, R2 ;  /* 0x0000001215187825 */ /* 0x000fe200078e0002 */
[----:B------:R-:W-:-:S04]  /*0840*/  SHF.R.U32.HI R27, RZ, 0x5, R10 ;  /* 0x00000005ff1b7819 */ /* 0x000fc8000001160a */
[----:B------:R-:W3:Y:S01]  /*0850*/  LDG.E.U8.CONSTANT R8, desc[UR8][R24.64+0x2] ;  /* 0x0000020818087981 */ /* 0x000ee2000c1e9100 */
[----:B-1----:R-:W-:-:S04]  /*0860*/  IMAD.WIDE.U32 R20, R21, 0x12, R6 ;  /* 0x0000001215147825 */ /* 0x002fc800078e0006 */
[C---:B------:R-:W-:Y:S01]  /*0870*/  IMAD.WIDE.U32 R12, R27.reuse, 0x12, R2 ;  /* 0x000000121b0c7825 */ /* 0x040fe200078e0002 */
[----:B------:R-:W-:Y:S01]  /*0880*/  IADD3 R11, PT, PT, R14, R9, -R17 ;  /* 0x000000090e0b7210 */ /* 0x000fe20007ffe811 */
[----:B------:R3:W4:Y:S04]  /*0890*/  LDG.E.U16.CONSTANT R10, desc[UR8][R20.64] ;  /* 0x00000008140a7981 */ /* 0x000728000c1e9500 */
[----:B------:R0:W5:Y:S01]  /*08a0*/  LDG.E.U8.CONSTANT R9, desc[UR8][R12.64+0x2] ;  /* 0x000002080c097981 */ /* 0x000162000c1e9100 */
[----:B------:R-:W-:-:S04]  /*08b0*/  IMAD.WIDE.U32 R26, R27, 0x12, R6 ;  /* 0x000000121b1a7825 */ /* 0x000fc800078e0006 */
[----:B--2---:R-:W-:Y:S01]  /*08c0*/  IMAD.WIDE R4, R11, 0x4, R4 ;  /* 0x000000040b047825 */ /* 0x004fe200078e0204 */
[----:B------:R-:W2:Y:S04]  /*08d0*/  LDG.E.U16.CONSTANT R19, desc[UR8][R26.64] ;  /* 0x000000081a137981 */ /* 0x000ea8000c1e9500 */
[----:B------:R-:W2:Y:S04]  /*08e0*/  LDG.E.CONSTANT R11, desc[UR8][R4.64] ;  /* 0x00000008040b7981 */ /* 0x000ea8000c1e9900 */
[----:B------:R-:W2:Y:S04]  /*08f0*/  LDG.E.CONSTANT R7, desc[UR8][R4.64+0x40] ;  /* 0x0000400804077981 */ /* 0x000ea8000c1e9900 */
[----:B------:R-:W2:Y:S04]  /*0900*/  LDG.E.CONSTANT R6, desc[UR8][R4.64+0x100] ;  /* 0x0001000804067981 */ /* 0x000ea8000c1e9900 */
[----:B------:R1:W2:Y:S01]  /*0910*/  LDG.E.CONSTANT R18, desc[UR8][R4.64+0x140] ;  /* 0x0001400804127981 */ /* 0x0002a2000c1e9900 */
[----:B------:R-:W-:Y:S01]  /*0920*/  UIADD3 UR4, UPT, UPT, UR4, 0x80, URZ ;  /* 0x0000008004047890 */ /* 0x000fe2000fffe0ff */
[----:B---3--:R-:W-:-:S02]  /*0930*/  LOP3.LUT R20, R8, 0xf, RZ, 0xc0, !PT ;  /* 0x0000000f08147812 */ /* 0x008fc400078ec0ff */
[----:B------:R-:W-:Y:S02]  /*0940*/  LEA.HI R8, R8, 0xfffffff8, RZ, 0x1c ;  /* 0xfffffff808087811 */ /* 0x000fe400078fe0ff */
[----:B------:R-:W-:Y:S02]  /*0950*/  IADD3 R20, PT, PT, R20, -0x8, RZ ;  /* 0xfffffff814147810 */ /* 0x000fe40007ffe0ff */
[----:B------:R-:W-:Y:S01]  /*0960*/  I2FP.F32.S32 R21, R8 ;  /* 0x0000000800157245 */ /* 0x000fe20000201400 */
[----:B----4-:R-:W-:Y:S01]  /*0970*/  HADD2.F32 R10, -RZ, R10.H0_H0 ;  /* 0x2000000aff0a7230 */ /* 0x010fe20000004100 */
[----:B0-----:R-:W-:Y:S02]  /*0980*/  I2FP.F32.S32 R13, R20 ;  /* 0x00000014000d7245 */ /* 0x001fe40000201400 */
[----:B-----5:R-:W-:-:S03]  /*0990*/  LOP3.LUT R8, R9, 0xf, RZ, 0xc0, !PT ;  /* 0x0000000f09087812 */ /* 0x020fc600078ec0ff */
[----:B------:R-:W-:Y:S01]  /*09a0*/  FMUL R13, R10, R13 ;  /* 0x0000000d0a0d7220 */ /* 0x000fe20000400000 */
[----:B------:R-:W-:Y:S01]  /*09b0*/  IADD3 R8, PT, PT, R8, -0x8, RZ ;  /* 0xfffffff808087810 */ /* 0x000fe20007ffe0ff */
[----:B------:R-:W-:Y:S01]  /*09c0*/  FMUL R10, R10, R21 ;  /* 0x000000150a0a7220 */ /* 0x000fe20000400000 */
[----:B------:R-:W-:Y:S01]  /*09d0*/  LEA.HI R9, R9, 0xfffffff8, RZ, 0x1c ;  /* 0xfffffff809097811 */ /* 0x000fe200078fe0ff */
[----:B--2---:R-:W-:Y:S01]  /*09e0*/  HADD2.F32 R19, -RZ, R19.H0_H0 ;  /* 0x20000013ff137230 */ /* 0x004fe20000004100 */
[----:B------:R-:W-:Y:S01]  /*09f0*/  I2FP.F32.S32 R8, R8 ;  /* 0x0000000800087245 */ /* 0x000fe20000201400 */
[----:B------:R-:W-:Y:S01]  /*0a00*/  FFMA R11, R13, R11, R22 ;  /* 0x0000000b0d0b7223 */ /* 0x000fe20000000016 */
[----:B-1----:R-:W-:-:S03]  /*0a10*/  I2FP.F32.S32 R4, R9 ;  /* 0x0000000900047245 */ /* 0x002fc60000201400 */
[C---:B------:R-:W-:Y:S01]  /*0a20*/  FMUL R8, R19.reuse, R8 ;  /* 0x0000000813087220 */ /* 0x040fe20000400000 */
[----:B------:R-:W-:Y:S01]  /*0a30*/  FFMA R7, R10, R7, R11 ;  /* 0x000000070a077223 */ /* 0x000fe2000000000b */
[----:B------:R-:W-:-:S03]  /*0a40*/  FMUL R19, R19, R4 ;  /* 0x0000000413137220 */ /* 0x000fc60000400000 */
[----:B------:R-:W-:-:S04]  /*0a50*/  FFMA R6, R8, R6, R7 ;  /* 0x0000000608067223 */ /* 0x000fc80000000007 */
[----:B------:R-:W-:-:S07]  /*0a60*/  FFMA R22, R19, R18, R6 ;  /* 0x0000001213167223 */ /* 0x000fce0000000006 */
.L_x_37:
[----:B------:R-:W-:Y:S05]  /*0a70*/  BRA.U UP0, `(.L_x_34) ;  /* 0x0000000100607547 */ /* 0x000fea000b800000 */
[----:B------:R-:W0:Y:S01]  /*0a80*/  LDCU UR5, c[0x0][0x398] ;  /* 0x00007300ff0577ac */ /* 0x000e220008000800 */
[----:B------:R-:W1:Y:S01]  /*0a90*/  LDC.64 R8, c[0x0][0x380] ;  /* 0x0000e000ff087b82 */ /* 0x000e620000000a00 */
[----:B------:R-:W-:-:S07]  /*0aa0*/  IADD3 R15, PT, PT, R15, UR4, RZ ;  /* 0x000000040f0f7c10 */ /* 0x000fce000fffe0ff */
[----:B------:R-:W2:Y:S01]  /*0ab0*/  LDC.64 R4, c[0x0][0x388] ;  /* 0x0000e200ff047b82 */ /* 0x000ea20000000a00 */
[----:B0-----:R-:W-:-:S05]  /*0ac0*/  IMAD R6, R0, UR5, R15 ;  /* 0x0000000500067c24 */ /* 0x001fca000f8e020f */
[----:B------:R-:W-:-:S05]  /*0ad0*/  SHF.R.U32.HI R11, RZ, 0x5, R6 ;  /* 0x00000005ff0b7819 */ /* 0x000fca0000011606 */
[----:B------:R-:W-:-:S04]  /*0ae0*/  IMAD.WIDE.U32 R6, R11, 0x12, R2 ;  /* 0x000000120b067825 */ /* 0x000fc800078e0002 */
[----:B-1----:R-:W-:Y:S02]  /*0af0*/  IMAD.WIDE.U32 R2, R11, 0x12, R8 ;  /* 0x000000120b027825 */ /* 0x002fe400078e0008 */
[----:B------:R-:W3:Y:S01]  /*0b00*/  LDG.E.U8.CONSTANT R6, desc[UR8][R6.64+0x2] ;  /* 0x0000020806067981 */ /* 0x000ee2000c1e9100 */
[----:B------:R-:W-:-:S03]  /*0b10*/  IADD3 R15, PT, PT, R14, R15, -R17 ;  /* 0x0000000f0e0f7210 */ /* 0x000fc60007ffe811 */
[----:B------:R-:W4:Y:S02]  /*0b20*/  LDG.E.U16.CONSTANT R2, desc[UR8][R2.64] ;  /* 0x0000000802027981 */ /* 0x000f24000c1e9500 */
[----:B--2---:R-:W-:-:S05]  /*0b30*/  IMAD.WIDE R4, R15, 0x4, R4 ;  /* 0x000000040f047825 */ /* 0x004fca00078e0204 */
[----:B------:R-:W2:Y:S04]  /*0b40*/  LDG.E.CONSTANT R11, desc[UR8][R4.64] ;  /* 0x00000008040b7981 */ /* 0x000ea8000c1e9900 */
[----:B------:R-:W5:Y:S01]  /*0b50*/  LDG.E.CONSTANT R12, desc[UR8][R4.64+0x40] ;  /* 0x00004008040c7981 */ /* 0x000f62000c1e9900 */
[C---:B---3--:R-:W-:Y:S02]  /*0b60*/  LOP3.LUT R8, R6.reuse, 0xf, RZ, 0xc0, !PT ;  /* 0x0000000f06087812 */ /* 0x048fe400078ec0ff */
[----:B------:R-:W-:Y:S02]  /*0b70*/  LEA.HI R10, R6, 0xfffffff8, RZ, 0x1c ;  /* 0xfffffff8060a7811 */ /* 0x000fe400078fe0ff */
[----:B------:R-:W-:Y:S01]  /*0b80*/  IADD3 R9, PT, PT, R8, -0x8, RZ ;  /* 0xfffffff808097810 */ /* 0x000fe20007ffe0ff */
[----:B----4-:R-:W-:Y:S01]  /*0b90*/  HADD2.F32 R8, -RZ, R2.H0_H0 ;  /* 0x20000002ff087230 */ /* 0x010fe20000004100 */
[----:B------:R-:W-:-:S02]  /*0ba0*/  I2FP.F32.S32 R7, R10 ;  /* 0x0000000a00077245 */ /* 0x000fc40000201400 */
[----:B------:R-:W-:-:S03]  /*0bb0*/  I2FP.F32.S32 R9, R9 ;  /* 0x0000000900097245 */ /* 0x000fc60000201400 */
[C---:B------:R-:W-:Y:S02]  /*0bc0*/  FMUL R7, R8.reuse, R7 ;  /* 0x0000000708077220 */ /* 0x040fe40000400000 */
[----:B------:R-:W-:-:S04]  /*0bd0*/  FMUL R9, R8, R9 ;  /* 0x0000000908097220 */ /* 0x000fc80000400000 */
[----:B--2---:R-:W-:-:S04]  /*0be0*/  FFMA R22, R9, R11, R22 ;  /* 0x0000000b09167223 */ /* 0x004fc80000000016 */
[----:B-----5:R-:W-:-:S07]  /*0bf0*/  FFMA R22, R7, R12, R22 ;  /* 0x0000000c07167223 */ /* 0x020fce0000000016 */
.L_x_34:
[----:B------:R-:W0:Y:S01]  /*0c00*/  SHFL.BFLY PT, R3, R22, 0x10, 0x1f ;  /* 0x0e001f0016037f89 */ /* 0x000e2200000e0000 */
[----:B-1----:R-:W-:Y:S01]  /*0c10*/  ISETP.NE.AND P0, PT, R16, RZ, PT ;  /* 0x000000ff1000720c */ /* 0x002fe20003f05270 */
[----:B0-----:R-:W-:-:S05]  /*0c20*/  FADD R3, R3, R22 ;  /* 0x0000001603037221 */ /* 0x001fca0000000000 */
[----:B------:R-:W0:Y:S02]  /*0c30*/  SHFL.BFLY PT, R2, R3, 0x8, 0x1f ;  /* 0x0d001f0003027f89 */ /* 0x000e2400000e0000 */
[----:B0-----:R-:W-:-:S05]  /*0c40*/  FADD R2, R3, R2 ;  /* 0x0000000203027221 */ /* 0x001fca0000000000 */
[----:B------:R-:W0:Y:S02]  /*0c50*/  SHFL.BFLY PT, R5, R2, 0x4, 0x1f ;  /* 0x0c801f0002057f89 */ /* 0x000e2400000e0000 */
[----:B0-----:R-:W-:-:S05]  /*0c60*/  FADD R5, R2, R5 ;  /* 0x0000000502057221 */ /* 0x001fca0000000000 */
[----:B------:R-:W0:Y:S02]  /*0c70*/  SHFL.BFLY PT, R4, R5, 0x2, 0x1f ;  /* 0x0c401f0005047f89 */ /* 0x000e2400000e0000 */
[----:B0-----:R-:W-:-:S05]  /*0c80*/  FADD R4, R5, R4 ;  /* 0x0000000405047221 */ /* 0x001fca0000000000 */
[----:B------:R0:W1:Y:S01]  /*0c90*/  SHFL.BFLY PT, R7, R4, 0x1, 0x1f ;  /* 0x0c201f0004077f89 */ /* 0x00006200000e0000 */
[----:B------:R-:W-:Y:S05]  /*0ca0*/  @P0 EXIT ;  /* 0x000000000000094d */ /* 0x000fea0003800000 */
[----:B------:R-:W2:Y:S01]  /*0cb0*/  LDC.64 R2, c[0x0][0x390] ;  /* 0x0000e400ff027b82 */ /* 0x000ea20000000a00 */
[----:B-1----:R-:W-:Y:S01]  /*0cc0*/  FADD R7, R4, R7 ;  /* 0x0000000704077221 */ /* 0x002fe20000000000 */
[----:B--2---:R-:W-:-:S05]  /*0cd0*/  IMAD.WIDE.U32 R2, R0, 0x4, R2 ;  /* 0x0000000400027825 */ /* 0x004fca00078e0002 */
[----:B------:R-:W-:Y:S01]  /*0ce0*/  STG.E desc[UR8][R2.64], R7 ;  /* 0x0000000702007986 */ /* 0x000fe2000c101908 */
[----:B------:R-:W-:Y:S05]  /*0cf0*/  EXIT ;  /* 0x000000000000794d */ /* 0x000fea0003800000 */
.L_x_38:
        /* <DEDUP_REMOVED lines=16> */
.L_x_45:


//--------------------- .nv.shared.reserved.0     --------------------------
	.section	.nv.shared.reserved.0,"aw",@nobits
	.weak		__nv_reservedSMEM_offset_0_alias
	.size		__nv_reservedSMEM_offset_0_alias, 0, 64
	.other		__nv_reservedSMEM_offset_0_alias,@"STO_CUDA_RESERVED_SHARED STV_DEFAULT"
__nv_reservedSMEM_offset_0_alias:
	.zero		0
	.zero		64


//--------------------- .nv.shared.mul_mat_q4_0   --------------------------
	.section	.nv.shared.mul_mat_q4_0,"aw",@nobits
	.sectionflags	@""
	.align	4
.nv.shared.mul_mat_q4_0:
	.zero		40576


//--------------------- .nv.constant0.dequantize_block_f16_to_f32 --------------------------
	.section	.nv.constant0.dequantize_block_f16_to_f32,"a",@progbits
	.sectionflags	@""
	.align	4
.nv.constant0.dequantize_block_f16_to_f32:
	.zero		924


//--------------------- .nv.constant0.dequantize_block_f32_to_f16 --------------------------
	.section	.nv.constant0.dequantize_block_f32_to_f16,"a",@progbits
	.sectionflags	@""
	.align	4
.nv.constant0.dequantize_block_f32_to_f16:
	.zero		924


//--------------------- .nv.constant0.mul_mat_p021_f16_f32 --------------------------
	.section	.nv.constant0.mul_mat_p021_f16_f32,"a",@progbits
	.sectionflags	@""
	.align	4
.nv.constant0.mul_mat_p021_f16_f32:
	.zero		936


//--------------------- .nv.constant0.mul_mat_q4_0 --------------------------
	.section	.nv.constant0.mul_mat_q4_0,"a",@progbits
	.sectionflags	@""
	.align	4
.nv.constant0.mul_mat_q4_0:
	.zero		941


//--------------------- .nv.constant0.quantize_q8_1 --------------------------
	.section	.nv.constant0.quantize_q8_1,"a",@progbits
	.sectionflags	@""
	.align	4
.nv.constant0.quantize_q8_1:
	.zero		920


//--------------------- .nv.constant0.dequantize_mul_mat_vec_q4_0 --------------------------
	.section	.nv.constant0.dequantize_mul_mat_vec_q4_0,"a",@progbits
	.sectionflags	@""
	.align	4
.nv.constant0.dequantize_mul_mat_vec_q4_0:
	.zero		928


//--------------------- SYMBOLS --------------------------

	.type		.nv.reservedSmem.offset0,@object
	.size		.nv.reservedSmem.offset0,0x4
	.type		.nv.reservedSmem.cap,@object
	.size		.nv.reservedSmem.cap,0x4
